	.target	sm_90a

	.elftype	@"ET_EXEC"


//--------------------- .note.nv.tkinfo           --------------------------
	.section	.note.nv.tkinfo,"",@"SHT_NOTE"
	.sectionflags	@"SHF_NOTE_NV_TKINFO"
	.tkinfo
        /*0018*/ 	.word	0x00000002
        /*0030*/ 	.string	""
        /*0030*/ 	.string	"ptxas"
        /*0030*/ 	.string	"Cuda compilation tools, release 13.0, V13.0.88"
        /*0030*/ 	.string	"Build cuda_13.0.r13.0/compiler.36424714_0"
        /*0030*/ 	.string	"-arch sm_90a -m 64 "



//--------------------- .note.nv.cuinfo           --------------------------
	.section	.note.nv.cuinfo,"",@"SHT_NOTE"
	.sectionflags	@"SHF_NOTE_NV_CUINFO"
        /*0018*/ 	.short	0x0002
        /*001a*/ 	.short	0x005a
        /*001c*/ 	.short	0x0082
	.zero		2


//--------------------- .nv.info                  --------------------------
	.section	.nv.info,"",@"SHT_CUDA_INFO"
	.align	4


	//----- nvinfo : EIATTR_REGCOUNT
	.align		4
        /*0000*/ 	.byte	0x04, 0x2f
        /*0002*/ 	.short	(.L_15 - .L_14)
	.align		4
.L_14:
        /*0004*/ 	.word	index@(_ZN7cutlass13device_kernelINS_4gemm6kernel13GemmUniversalINS1_17GroupProblemShapeIN4cute5tupleIJiiiEEEEENS1_10collective13CollectiveMmaINS1_39MainloopSm90ArrayTmaGmmaWarpSpecializedILi3ENS6_IJNS5_1CILi2EEENSC_ILi1EEESE_EEENS1_40KernelPtrArrayTmaWarpSpecializedPingpongEEENS6_IJNSC_ILi128EEESI_SI_EEENS_10bfloat16_tEPNS6_IJlSE_NSC_ILi0EEEEEESK_SN_NS5_8TiledMMAINS5_8MMA_AtomIJNS5_4SM904GMMA28MMA_64x128x16_F32BF16BF16_SSILNSR_5MajorE0ELST_0ELNSR_7ScaleInE1ELSU_1EEEEEENS5_6LayoutINS6_IJSE_SE_SE_EEENS6_IJSL_SL_SL_EEEEENS6_IJNS5_10UnderscoreES11_S11_EEEEENS5_13SM90_TMA_LOADENS5_14ComposedLayoutINS5_7SwizzleILi3ELi4ELi3EEENS5_18smem_ptr_flag_bitsILi16EEENSX_INS6_IJNSC_ILi8EEENSC_ILi64EEEEEENS6_IJS1B_SE_EEEEEEEvNS5_8identityENS5_23SM90_TMA_LOAD_MULTICASTES1F_vS1G_EENS_8epilogue10collective18CollectiveEpilogueINS1J_30Sm90PtrArrayTmaWarpSpecializedILi4ELi2ELi16ELb1ELb0ELi2EEEJSJ_NS6_IJS1B_NSC_ILi32EEEEEENS_6half_tEPNS6_IJSE_lSL_EEES1Q_S1S_NS1J_6fusion15FusionCallbacksIS1N_NS1T_17LinearCombinationIS1Q_fS1Q_fLNS_15FloatRoundStyleE2EEESJ_S1P_JEEES14_NS15_IS17_S19_NSX_INS6_IJS1B_S1A_EEENS6_IJSE_S1B_EEEEEEENS5_17SM75_U16x8_LDSM_TENS5_14SM90_TMA_STOREES22_NS5_17SM90_U16x8_STSM_TENS5_9Copy_AtomIJNS5_17SM90_U32x4_STSM_NES1Q_EEEvEEEvvEEEEvNT_6ParamsE)
        /*0008*/ 	.word	0x000000a8


	//----- nvinfo : EIATTR_FRAME_SIZE
	.align		4
.L_15:
        /*000c*/ 	.byte	0x04, 0x11
        /*000e*/ 	.short	(.L_17 - .L_16)
	.align		4
.L_16:
        /*0010*/ 	.word	index@($__internal_0_$__cuda_sm20_div_u64)
        /*0014*/ 	.word	0x00000000


	//----- nvinfo : EIATTR_FRAME_SIZE
	.align		4
.L_17:
        /*0018*/ 	.byte	0x04, 0x11
        /*001a*/ 	.short	(.L_19 - .L_18)
	.align		4
.L_18:
        /*001c*/ 	.word	index@(_ZN7cutlass13device_kernelINS_4gemm6kernel13GemmUniversalINS1_17GroupProblemShapeIN4cute5tupleIJiiiEEEEENS1_10collective13CollectiveMmaINS1_39MainloopSm90ArrayTmaGmmaWarpSpecializedILi3ENS6_IJNS5_1CILi2EEENSC_ILi1EEESE_EEENS1_40KernelPtrArrayTmaWarpSpecializedPingpongEEENS6_IJNSC_ILi128EEESI_SI_EEENS_10bfloat16_tEPNS6_IJlSE_NSC_ILi0EEEEEESK_SN_NS5_8TiledMMAINS5_8MMA_AtomIJNS5_4SM904GMMA28MMA_64x128x16_F32BF16BF16_SSILNSR_5MajorE0ELST_0ELNSR_7ScaleInE1ELSU_1EEEEEENS5_6LayoutINS6_IJSE_SE_SE_EEENS6_IJSL_SL_SL_EEEEENS6_IJNS5_10UnderscoreES11_S11_EEEEENS5_13SM90_TMA_LOADENS5_14ComposedLayoutINS5_7SwizzleILi3ELi4ELi3EEENS5_18smem_ptr_flag_bitsILi16EEENSX_INS6_IJNSC_ILi8EEENSC_ILi64EEEEEENS6_IJS1B_SE_EEEEEEEvNS5_8identityENS5_23SM90_TMA_LOAD_MULTICASTES1F_vS1G_EENS_8epilogue10collective18CollectiveEpilogueINS1J_30Sm90PtrArrayTmaWarpSpecializedILi4ELi2ELi16ELb1ELb0ELi2EEEJSJ_NS6_IJS1B_NSC_ILi32EEEEEENS_6half_tEPNS6_IJSE_lSL_EEES1Q_S1S_NS1J_6fusion15FusionCallbacksIS1N_NS1T_17LinearCombinationIS1Q_fS1Q_fLNS_15FloatRoundStyleE2EEESJ_S1P_JEEES14_NS15_IS17_S19_NSX_INS6_IJS1B_S1A_EEENS6_IJSE_S1B_EEEEEEENS5_17SM75_U16x8_LDSM_TENS5_14SM90_TMA_STOREES22_NS5_17SM90_U16x8_STSM_TENS5_9Copy_AtomIJNS5_17SM90_U32x4_STSM_NES1Q_EEEvEEEvvEEEEvNT_6ParamsE)
        /*0020*/ 	.word	0x00000000


	//----- nvinfo : EIATTR_MIN_STACK_SIZE
	.align		4
.L_19:
        /*0024*/ 	.byte	0x04, 0x12
        /*0026*/ 	.short	(.L_21 - .L_20)
	.align		4
.L_20:
        /*0028*/ 	.word	index@(_ZN7cutlass13device_kernelINS_4gemm6kernel13GemmUniversalINS1_17GroupProblemShapeIN4cute5tupleIJiiiEEEEENS1_10collective13CollectiveMmaINS1_39MainloopSm90ArrayTmaGmmaWarpSpecializedILi3ENS6_IJNS5_1CILi2EEENSC_ILi1EEESE_EEENS1_40KernelPtrArrayTmaWarpSpecializedPingpongEEENS6_IJNSC_ILi128EEESI_SI_EEENS_10bfloat16_tEPNS6_IJlSE_NSC_ILi0EEEEEESK_SN_NS5_8TiledMMAINS5_8MMA_AtomIJNS5_4SM904GMMA28MMA_64x128x16_F32BF16BF16_SSILNSR_5MajorE0ELST_0ELNSR_7ScaleInE1ELSU_1EEEEEENS5_6LayoutINS6_IJSE_SE_SE_EEENS6_IJSL_SL_SL_EEEEENS6_IJNS5_10UnderscoreES11_S11_EEEEENS5_13SM90_TMA_LOADENS5_14ComposedLayoutINS5_7SwizzleILi3ELi4ELi3EEENS5_18smem_ptr_flag_bitsILi16EEENSX_INS6_IJNSC_ILi8EEENSC_ILi64EEEEEENS6_IJS1B_SE_EEEEEEEvNS5_8identityENS5_23SM90_TMA_LOAD_MULTICASTES1F_vS1G_EENS_8epilogue10collective18CollectiveEpilogueINS1J_30Sm90PtrArrayTmaWarpSpecializedILi4ELi2ELi16ELb1ELb0ELi2EEEJSJ_NS6_IJS1B_NSC_ILi32EEEEEENS_6half_tEPNS6_IJSE_lSL_EEES1Q_S1S_NS1J_6fusion15FusionCallbacksIS1N_NS1T_17LinearCombinationIS1Q_fS1Q_fLNS_15FloatRoundStyleE2EEESJ_S1P_JEEES14_NS15_IS17_S19_NSX_INS6_IJS1B_S1A_EEENS6_IJSE_S1B_EEEEEEENS5_17SM75_U16x8_LDSM_TENS5_14SM90_TMA_STOREES22_NS5_17SM90_U16x8_STSM_TENS5_9Copy_AtomIJNS5_17SM90_U32x4_STSM_NES1Q_EEEvEEEvvEEEEvNT_6ParamsE)
        /*002c*/ 	.word	0x00000000
.L_21:


//--------------------- .nv.compat                --------------------------
	.section	.nv.compat,"",@"SHT_CUDA_COMPAT_INFO"
	.align	4
        /*0000*/ 	.byte	0x02, 0x09, 0x01, 0x00, 0x02, 0x02, 0x04, 0x00, 0x02, 0x05, 0x05, 0x00, 0x03, 0x07, 0x01, 0x01
        /*0010*/ 	.byte	0x02, 0x03, 0x03, 0x00, 0x02, 0x06, 0x01, 0x00, 0x04, 0x0b, 0x08, 0x00, 0x00, 0x00, 0x00, 0x00
        /*0020*/ 	.byte	0x00, 0x00, 0x00, 0x00


//--------------------- .nv.info._ZN7cutlass13device_kernelINS_4gemm6kernel13GemmUniversalINS1_17GroupProblemShapeIN4cute5tupleIJiiiEEEEENS1_10collective13CollectiveMmaINS1_39MainloopSm90ArrayTmaGmmaWarpSpecializedILi3ENS6_IJNS5_1CILi2EEENSC_ILi1EEESE_EEENS1_40KernelPtrArrayTmaWarpSpecializedPingpongEEENS6_IJNSC_ILi128EEESI_SI_EEENS_10bfloat16_tEPNS6_IJlSE_NSC_ILi0EEEEEESK_SN_NS5_8TiledMMAINS5_8MMA_AtomIJNS5_4SM904GMMA28MMA_64x128x16_F32BF16BF16_SSILNSR_5MajorE0ELST_0ELNSR_7ScaleInE1ELSU_1EEEEEENS5_6LayoutINS6_IJSE_SE_SE_EEENS6_IJSL_SL_SL_EEEEENS6_IJNS5_10UnderscoreES11_S11_EEEEENS5_13SM90_TMA_LOADENS5_14ComposedLayoutINS5_7SwizzleILi3ELi4ELi3EEENS5_18smem_ptr_flag_bitsILi16EEENSX_INS6_IJNSC_ILi8EEENSC_ILi64EEEEEENS6_IJS1B_SE_EEEEEEEvNS5_8identityENS5_23SM90_TMA_LOAD_MULTICASTES1F_vS1G_EENS_8epilogue10collective18CollectiveEpilogueINS1J_30Sm90PtrArrayTmaWarpSpecializedILi4ELi2ELi16ELb1ELb0ELi2EEEJSJ_NS6_IJS1B_NSC_ILi32EEEEEENS_6half_tEPNS6_IJSE_lSL_EEES1Q_S1S_NS1J_6fusion15FusionCallbacksIS1N_NS1T_17LinearCombinationIS1Q_fS1Q_fLNS_15FloatRoundStyleE2EEESJ_S1P_JEEES14_NS15_IS17_S19_NSX_INS6_IJS1B_S1A_EEENS6_IJSE_S1B_EEEEEEENS5_17SM75_U16x8_LDSM_TENS5_14SM90_TMA_STOREES22_NS5_17SM90_U16x8_STSM_TENS5_9Copy_AtomIJNS5_17SM90_U32x4_STSM_NES1Q_EEEvEEEvvEEEEvNT_6ParamsE --------------------------
	.section	.nv.info._ZN7cutlass13device_kernelINS_4gemm6kernel13GemmUniversalINS1_17GroupProblemShapeIN4cute5tupleIJiiiEEEEENS1_10collective13CollectiveMmaINS1_39MainloopSm90ArrayTmaGmmaWarpSpecializedILi3ENS6_IJNS5_1CILi2EEENSC_ILi1EEESE_EEENS1_40KernelPtrArrayTmaWarpSpecializedPingpongEEENS6_IJNSC_ILi128EEESI_SI_EEENS_10bfloat16_tEPNS6_IJlSE_NSC_ILi0EEEEEESK_SN_NS5_8TiledMMAINS5_8MMA_AtomIJNS5_4SM904GMMA28MMA_64x128x16_F32BF16BF16_SSILNSR_5MajorE0ELST_0ELNSR_7ScaleInE1ELSU_1EEEEEENS5_6LayoutINS6_IJSE_SE_SE_EEENS6_IJSL_SL_SL_EEEEENS6_IJNS5_10UnderscoreES11_S11_EEEEENS5_13SM90_TMA_LOADENS5_14ComposedLayoutINS5_7SwizzleILi3ELi4ELi3EEENS5_18smem_ptr_flag_bitsILi16EEENSX_INS6_IJNSC_ILi8EEENSC_ILi64EEEEEENS6_IJS1B_SE_EEEEEEEvNS5_8identityENS5_23SM90_TMA_LOAD_MULTICASTES1F_vS1G_EENS_8epilogue10collective18CollectiveEpilogueINS1J_30Sm90PtrArrayTmaWarpSpecializedILi4ELi2ELi16ELb1ELb0ELi2EEEJSJ_NS6_IJS1B_NSC_ILi32EEEEEENS_6half_tEPNS6_IJSE_lSL_EEES1Q_S1S_NS1J_6fusion15FusionCallbacksIS1N_NS1T_17LinearCombinationIS1Q_fS1Q_fLNS_15FloatRoundStyleE2EEESJ_S1P_JEEES14_NS15_IS17_S19_NSX_INS6_IJS1B_S1A_EEENS6_IJSE_S1B_EEEEEEENS5_17SM75_U16x8_LDSM_TENS5_14SM90_TMA_STOREES22_NS5_17SM90_U16x8_STSM_TENS5_9Copy_AtomIJNS5_17SM90_U32x4_STSM_NES1Q_EEEvEEEvvEEEEvNT_6ParamsE,"",@"SHT_CUDA_INFO"
	.sectionflags	@""
	.align	4


	//----- nvinfo : EIATTR_CUDA_API_VERSION
	.align		4
        /*0000*/ 	.byte	0x04, 0x37
        /*0002*/ 	.short	(.L_23 - .L_22)
.L_22:
        /*0004*/ 	.word	0x00000082


	//----- nvinfo : EIATTR_KPARAM_INFO
	.align		4
.L_23:
        /*0008*/ 	.byte	0x04, 0x17
        /*000a*/ 	.short	(.L_25 - .L_24)
.L_24:
        /*000c*/ 	.word	0x00000000
        /*0010*/ 	.short	0x0000
        /*0012*/ 	.short	0x0070
        /*0014*/ 	.byte	0x00, 0xf0, 0x01, 0x1c


	//----- nvinfo : EIATTR_SPARSE_MMA_MASK
	.align		4
.L_25:
        /*0018*/ 	.byte	0x03, 0x50
        /*001a*/ 	.short	0x0000


	//----- nvinfo : EIATTR_MAXREG_COUNT
	.align		4
        /*001c*/ 	.byte	0x03, 0x1b
        /*001e*/ 	.short	0x00a8


	//----- nvinfo : EIATTR_NUM_BARRIERS
	.align		4
        /*0020*/ 	.byte	0x02, 0x4c
        /*0022*/ 	.byte	0x02
	.zero		1


	//----- nvinfo : EIATTR_EXTERNS
	.align		4
        /*0024*/ 	.byte	0x04, 0x0f
        /*0026*/ 	.short	(.L_27 - .L_26)


	//   ....[0]....
	.align		4
.L_26:
        /*0028*/ 	.word	index@(__assertfail)


	//----- nvinfo : EIATTR_MERCURY_ISA_VERSION
	.align		4
.L_27:
        /*002c*/ 	.byte	0x03, 0x5f
        /*002e*/ 	.short	0x0101


	//----- nvinfo : EIATTR_INT_WARP_WIDE_INSTR_OFFSETS
	.align		4
        /*0030*/ 	.byte	0x04, 0x31
        /*0032*/ 	.short	(.L_29 - .L_28)


	//   ....[0]....
.L_28:
        /*0034*/ 	.word	0x000012d0


	//   ....[1]....
        /*0038*/ 	.word	0x00001300


	//   ....[2]....
        /*003c*/ 	.word	0x00001430


	//   ....[3]....
        /*0040*/ 	.word	0x000014c0


	//   ....[4]....
        /*0044*/ 	.word	0x00001530


	//   ....[5]....
        /*0048*/ 	.word	0x00001560


	//   ....[6]....
        /*004c*/ 	.word	0x000015b0


	//   ....[7]....
        /*0050*/ 	.word	0x000015d0


	//----- nvinfo : EIATTR_COOP_GROUP_MASK_REGIDS
	.align		4
.L_29:
        /*0054*/ 	.byte	0x04, 0x29
        /*0056*/ 	.short	(.L_31 - .L_30)


	//   ....[0]....
.L_30:
        /*0058*/ 	.word	0xffffffff


	//   ....[1]....
        /*005c*/ 	.word	0xffffffff


	//   ....[2]....
        /*0060*/ 	.word	0xffffffff


	//   ....[3]....
        /*0064*/ 	.word	0xffffffff


	//   ....[4]....
        /*0068*/ 	.word	0xffffffff


	//   ....[5]....
        /*006c*/ 	.word	0xffffffff


	//   ....[6]....
        /*0070*/ 	.word	0xffffffff


	//   ....[7]....
        /*0074*/ 	.word	0xffffffff


	//   ....[8]....
        /*0078*/ 	.word	0xffffffff


	//   ....[9]....
        /*007c*/ 	.word	0xffffffff


	//   ....[10]....
        /*0080*/ 	.word	0xffffffff


	//   ....[11]....
        /*0084*/ 	.word	0xffffffff


	//   ....[12]....
        /*0088*/ 	.word	0xffffffff


	//   ....[13]....
        /*008c*/ 	.word	0xffffffff


	//   ....[14]....
        /*0090*/ 	.word	0xffffffff


	//   ....[15]....
        /*0094*/ 	.word	0xffffffff


	//   ....[16]....
        /*0098*/ 	.word	0xffffffff


	//   ....[17]....
        /*009c*/ 	.word	0xffffffff


	//   ....[18]....
        /*00a0*/ 	.word	0xffffffff


	//   ....[19]....
        /*00a4*/ 	.word	0xffffffff


	//   ....[20]....
        /*00a8*/ 	.word	0xffffffff


	//   ....[21]....
        /*00ac*/ 	.word	0xffffffff


	//   ....[22]....
        /*00b0*/ 	.word	0xffffffff


	//   ....[23]....
        /*00b4*/ 	.word	0xffffffff


	//   ....[24]....
        /*00b8*/ 	.word	0xffffffff


	//   ....[25]....
        /*00bc*/ 	.word	0xffffffff


	//   ....[26]....
        /*00c0*/ 	.word	0xffffffff


	//   ....[27]....
        /*00c4*/ 	.word	0xffffffff


	//   ....[28]....
        /*00c8*/ 	.word	0xffffffff


	//   ....[29]....
        /*00cc*/ 	.word	0xffffffff


	//   ....[30]....
        /*00d0*/ 	.word	0xffffffff


	//   ....[31]....
        /*00d4*/ 	.word	0xffffffff


	//   ....[32]....
        /*00d8*/ 	.word	0xffffffff


	//   ....[33]....
        /*00dc*/ 	.word	0xffffffff


	//   ....[34]....
        /*00e0*/ 	.word	0xffffffff


	//   ....[35]....
        /*00e4*/ 	.word	0xffffffff


	//   ....[36]....
        /*00e8*/ 	.word	0xffffffff


	//   ....[37]....
        /*00ec*/ 	.word	0xffffffff


	//   ....[38]....
        /*00f0*/ 	.word	0xffffffff


	//   ....[39]....
        /*00f4*/ 	.word	0xffffffff


	//   ....[40]....
        /*00f8*/ 	.word	0xffffffff


	//   ....[41]....
        /*00fc*/ 	.word	0xffffffff


	//   ....[42]....
        /*0100*/ 	.word	0xffffffff


	//   ....[43]....
        /*0104*/ 	.word	0xffffffff


	//   ....[44]....
        /*0108*/ 	.word	0xffffffff


	//   ....[45]....
        /*010c*/ 	.word	0xffffffff


	//   ....[46]....
        /*0110*/ 	.word	0xffffffff


	//   ....[47]....
        /*0114*/ 	.word	0xffffffff


	//   ....[48]....
        /*0118*/ 	.word	0xffffffff


	//   ....[49]....
        /*011c*/ 	.word	0xffffffff


	//   ....[50]....
        /*0120*/ 	.word	0xffffffff


	//   ....[51]....
        /*0124*/ 	.word	0xffffffff


	//   ....[52]....
        /*0128*/ 	.word	0xffffffff


	//   ....[53]....
        /*012c*/ 	.word	0xffffffff


	//   ....[54]....
        /*0130*/ 	.word	0xffffffff


	//   ....[55]....
        /*0134*/ 	.word	0xffffffff


	//   ....[56]....
        /*0138*/ 	.word	0xffffffff


	//   ....[57]....
        /*013c*/ 	.word	0xffffffff


	//   ....[58]....
        /*0140*/ 	.word	0xffffffff


	//   ....[59]....
        /*0144*/ 	.word	0xffffffff


	//   ....[60]....
        /*0148*/ 	.word	0xffffffff


	//   ....[61]....
        /*014c*/ 	.word	0xffffffff


	//   ....[62]....
        /*0150*/ 	.word	0xffffffff


	//   ....[63]....
        /*0154*/ 	.word	0xffffffff


	//   ....[64]....
        /*0158*/ 	.word	0xffffffff


	//   ....[65]....
        /*015c*/ 	.word	0xffffffff


	//   ....[66]....
        /*0160*/ 	.word	0xffffffff


	//   ....[67]....
        /*0164*/ 	.word	0xffffffff


	//   ....[68]....
        /*0168*/ 	.word	0xffffffff


	//   ....[69]....
        /*016c*/ 	.word	0xffffffff


	//   ....[70]....
        /*0170*/ 	.word	0xffffffff


	//   ....[71]....
        /*0174*/ 	.word	0xffffffff


	//   ....[72]....
        /*0178*/ 	.word	0xffffffff


	//   ....[73]....
        /*017c*/ 	.word	0xffffffff


	//   ....[74]....
        /*0180*/ 	.word	0xffffffff


	//   ....[75]....
        /*0184*/ 	.word	0xffffffff


	//   ....[76]....
        /*0188*/ 	.word	0xffffffff


	//   ....[77]....
        /*018c*/ 	.word	0xffffffff


	//   ....[78]....
        /*0190*/ 	.word	0xffffffff


	//   ....[79]....
        /*0194*/ 	.word	0x0500000f


	//----- nvinfo : EIATTR_COOP_GROUP_INSTR_OFFSETS
	.align		4
.L_31:
        /*0198*/ 	.byte	0x04, 0x28
        /*019a*/ 	.short	(.L_33 - .L_32)


	//   ....[0]....
.L_32:
        /*019c*/ 	.word	0x000007d0


	//   ....[1]....
        /*01a0*/ 	.word	0x000008a0


	//   ....[2]....
        /*01a4*/ 	.word	0x00000d30


	//   ....[3]....
        /*01a8*/ 	.word	0x00000f10


	//   ....[4]....
        /*01ac*/ 	.word	0x00001170


	//   ....[5]....
        /*01b0*/ 	.word	0x000011b0


	//   ....[6]....
        /*01b4*/ 	.word	0x00001690


	//   ....[7]....
        /*01b8*/ 	.word	0x00001dd0


	//   ....[8]....
        /*01bc*/ 	.word	0x00001e00


	//   ....[9]....
        /*01c0*/ 	.word	0x00001e80


	//   ....[10]....
        /*01c4*/ 	.word	0x00001e90


	//   ....[11]....
        /*01c8*/ 	.word	0x00001ed0


	//   ....[12]....
        /*01cc*/ 	.word	0x00001ef0


	//   ....[13]....
        /*01d0*/ 	.word	0x00001f30


	//   ....[14]....
        /*01d4*/ 	.word	0x00001f50


	//   ....[15]....
        /*01d8*/ 	.word	0x00001f90


	//   ....[16]....
        /*01dc*/ 	.word	0x00001fb0


	//   ....[17]....
        /*01e0*/ 	.word	0x00002020


	//   ....[18]....
        /*01e4*/ 	.word	0x00002140


	//   ....[19]....
        /*01e8*/ 	.word	0x00002160


	//   ....[20]....
        /*01ec*/ 	.word	0x000027c0


	//   ....[21]....
        /*01f0*/ 	.word	0x000027d0


	//   ....[22]....
        /*01f4*/ 	.word	0x00002820


	//   ....[23]....
        /*01f8*/ 	.word	0x00002830


	//   ....[24]....
        /*01fc*/ 	.word	0x00002880


	//   ....[25]....
        /*0200*/ 	.word	0x00002890


	//   ....[26]....
        /*0204*/ 	.word	0x000028e0


	//   ....[27]....
        /*0208*/ 	.word	0x000028f0


	//   ....[28]....
        /*020c*/ 	.word	0x00002940


	//   ....[29]....
        /*0210*/ 	.word	0x00002950


	//   ....[30]....
        /*0214*/ 	.word	0x000029e0


	//   ....[31]....
        /*0218*/ 	.word	0x00002a30


	//   ....[32]....
        /*021c*/ 	.word	0x00002ac0


	//   ....[33]....
        /*0220*/ 	.word	0x00002ae0


	//   ....[34]....
        /*0224*/ 	.word	0x00002af0


	//   ....[35]....
        /*0228*/ 	.word	0x00002b00


	//   ....[36]....
        /*022c*/ 	.word	0x00002b10


	//   ....[37]....
        /*0230*/ 	.word	0x00002b20


	//   ....[38]....
        /*0234*/ 	.word	0x00003430


	//   ....[39]....
        /*0238*/ 	.word	0x000036d0


	//   ....[40]....
        /*023c*/ 	.word	0x00003a40


	//   ....[41]....
        /*0240*/ 	.word	0x00009120


	//   ....[42]....
        /*0244*/ 	.word	0x00009520


	//   ....[43]....
        /*0248*/ 	.word	0x000098c0


	//   ....[44]....
        /*024c*/ 	.word	0x0000abf0


	//   ....[45]....
        /*0250*/ 	.word	0x0000b2c0


	//   ....[46]....
        /*0254*/ 	.word	0x0000b7b0


	//   ....[47]....
        /*0258*/ 	.word	0x0000c6d0


	//   ....[48]....
        /*025c*/ 	.word	0x0000d480


	//   ....[49]....
        /*0260*/ 	.word	0x0000d4a0


	//   ....[50]....
        /*0264*/ 	.word	0x0000d4f0


	//   ....[51]....
        /*0268*/ 	.word	0x0000d510


	//   ....[52]....
        /*026c*/ 	.word	0x0000d550


	//   ....[53]....
        /*0270*/ 	.word	0x0000d580


	//   ....[54]....
        /*0274*/ 	.word	0x0000d5c0


	//   ....[55]....
        /*0278*/ 	.word	0x0000d5f0


	//   ....[56]....
        /*027c*/ 	.word	0x0000d630


	//   ....[57]....
        /*0280*/ 	.word	0x0000d660


	//   ....[58]....
        /*0284*/ 	.word	0x0000d6f0


	//   ....[59]....
        /*0288*/ 	.word	0x0000d810


	//   ....[60]....
        /*028c*/ 	.word	0x0000d830


	//   ....[61]....
        /*0290*/ 	.word	0x0000de80


	//   ....[62]....
        /*0294*/ 	.word	0x0000de90


	//   ....[63]....
        /*0298*/ 	.word	0x0000dee0


	//   ....[64]....
        /*029c*/ 	.word	0x0000def0


	//   ....[65]....
        /*02a0*/ 	.word	0x0000df40


	//   ....[66]....
        /*02a4*/ 	.word	0x0000df50


	//   ....[67]....
        /*02a8*/ 	.word	0x0000dfa0


	//   ....[68]....
        /*02ac*/ 	.word	0x0000dfb0


	//   ....[69]....
        /*02b0*/ 	.word	0x0000e000


	//   ....[70]....
        /*02b4*/ 	.word	0x0000e010


	//   ....[71]....
        /*02b8*/ 	.word	0x0000e0a0


	//   ....[72]....
        /*02bc*/ 	.word	0x0000e110


	//   ....[73]....
        /*02c0*/ 	.word	0x0000e1a0


	//   ....[74]....
        /*02c4*/ 	.word	0x0000e1c0


	//   ....[75]....
        /*02c8*/ 	.word	0x0000e1d0


	//   ....[76]....
        /*02cc*/ 	.word	0x0000e1e0


	//   ....[77]....
        /*02d0*/ 	.word	0x0000e1f0


	//   ....[78]....
        /*02d4*/ 	.word	0x0000e200


	//   ....[79]....
        /*02d8*/ 	.word	0x0000fad0


	//----- nvinfo : EIATTR_REG_RECONFIG
	.align		4
.L_33:
        /*02dc*/ 	.byte	0x01, 0x54
	.zero		2


	//----- nvinfo : EIATTR_SYSCALL_OFFSETS
	.align		4
        /*02e0*/ 	.byte	0x04, 0x46
        /*02e2*/ 	.short	(.L_35 - .L_34)


	//   ....[0]....
.L_34:
        /*02e4*/ 	.word	0x00005870


	//   ....[1]....
        /*02e8*/ 	.word	0x00005960


	//----- nvinfo : EIATTR_MBARRIER_INSTR_OFFSETS
	.align		4
.L_35:
        /*02ec*/ 	.byte	0x04, 0x39
        /*02ee*/ 	.short	(.L_37 - .L_36)


	//   ....[0]....
.L_36:
        /*02f0*/ 	.word	0x00000c10
        /*02f4*/ 	.word	0x000000ff
        /*02f8*/ 	.word	0x00034400
        /*02fc*/ 	.short	0x0100
        /*02fe*/ 	.byte	0x0b
	.zero		1


	//   ....[1]....
        /*0300*/ 	.word	0x00000c20
        /*0304*/ 	.word	0x000000ff
        /*0308*/ 	.word	0x00034440
        /*030c*/ 	.short	0x0100
        /*030e*/ 	.byte	0x0b
	.zero		1


	//   ....[2]....
        /*0310*/ 	.word	0x00000c30
        /*0314*/ 	.word	0x000000ff
        /*0318*/ 	.word	0x00034408
        /*031c*/ 	.short	0x0100
        /*031e*/ 	.byte	0x0b
	.zero		1


	//   ....[3]....
        /*0320*/ 	.word	0x00000c40
        /*0324*/ 	.word	0x000000ff
        /*0328*/ 	.word	0x00034448
        /*032c*/ 	.short	0x0100
        /*032e*/ 	.byte	0x0b
	.zero		1


	//   ....[4]....
        /*0330*/ 	.word	0x00000c50
        /*0334*/ 	.word	0x000000ff
        /*0338*/ 	.word	0x00034410
        /*033c*/ 	.short	0x0100
        /*033e*/ 	.byte	0x0b
	.zero		1


	//   ....[5]....
        /*0340*/ 	.word	0x00000c60
        /*0344*/ 	.word	0x000000ff
        /*0348*/ 	.word	0x00034450
        /*034c*/ 	.short	0x0100
        /*034e*/ 	.byte	0x0b
	.zero		1


	//   ....[6]....
        /*0350*/ 	.word	0x00000c70
        /*0354*/ 	.word	0x000000ff
        /*0358*/ 	.word	0x00034418
        /*035c*/ 	.short	0x0100
        /*035e*/ 	.byte	0x0b
	.zero		1


	//   ....[7]....
        /*0360*/ 	.word	0x00000c80
        /*0364*/ 	.word	0x000000ff
        /*0368*/ 	.word	0x00034458
        /*036c*/ 	.short	0x0100
        /*036e*/ 	.byte	0x0b
	.zero		1


	//   ....[8]....
        /*0370*/ 	.word	0x00000c90
        /*0374*/ 	.word	0x000000ff
        /*0378*/ 	.word	0x00034420
        /*037c*/ 	.short	0x0100
        /*037e*/ 	.byte	0x0b
	.zero		1


	//   ....[9]....
        /*0380*/ 	.word	0x00000ca0
        /*0384*/ 	.word	0x000000ff
        /*0388*/ 	.word	0x00034460
        /*038c*/ 	.short	0x0100
        /*038e*/ 	.byte	0x0b
	.zero		1


	//   ....[10]....
        /*0390*/ 	.word	0x00000cb0
        /*0394*/ 	.word	0x000000ff
        /*0398*/ 	.word	0x00034428
        /*039c*/ 	.short	0x0100
        /*039e*/ 	.byte	0x0b
	.zero		1


	//   ....[11]....
        /*03a0*/ 	.word	0x00000cc0
        /*03a4*/ 	.word	0x000000ff
        /*03a8*/ 	.word	0x00034468
        /*03ac*/ 	.short	0x0100
        /*03ae*/ 	.byte	0x0b
	.zero		1


	//   ....[12]....
        /*03b0*/ 	.word	0x00000cd0
        /*03b4*/ 	.word	0x000000ff
        /*03b8*/ 	.word	0x00034430
        /*03bc*/ 	.short	0x0100
        /*03be*/ 	.byte	0x0b
	.zero		1


	//   ....[13]....
        /*03c0*/ 	.word	0x00000ce0
        /*03c4*/ 	.word	0x000000ff
        /*03c8*/ 	.word	0x00034470
        /*03cc*/ 	.short	0x0100
        /*03ce*/ 	.byte	0x0b
	.zero		1


	//   ....[14]....
        /*03d0*/ 	.word	0x00000cf0
        /*03d4*/ 	.word	0x000000ff
        /*03d8*/ 	.word	0x00034438
        /*03dc*/ 	.short	0x0100
        /*03de*/ 	.byte	0x0b
	.zero		1


	//   ....[15]....
        /*03e0*/ 	.word	0x00000d00
        /*03e4*/ 	.word	0x000000ff
        /*03e8*/ 	.word	0x00034478
        /*03ec*/ 	.short	0x0100
        /*03ee*/ 	.byte	0x0b
	.zero		1


	//   ....[16]....
        /*03f0*/ 	.word	0x00000ea0
        /*03f4*/ 	.word	0x000000ff
        /*03f8*/ 	.word	0x00034480
        /*03fc*/ 	.short	0x0100
        /*03fe*/ 	.byte	0x0b
	.zero		1


	//   ....[17]....
        /*0400*/ 	.word	0x00000eb0
        /*0404*/ 	.word	0x000000ff
        /*0408*/ 	.word	0x00034498
        /*040c*/ 	.short	0x0100
        /*040e*/ 	.byte	0x0b
	.zero		1


	//   ....[18]....
        /*0410*/ 	.word	0x00000ec0
        /*0414*/ 	.word	0x000000ff
        /*0418*/ 	.word	0x00034488
        /*041c*/ 	.short	0x0100
        /*041e*/ 	.byte	0x0b
	.zero		1


	//   ....[19]....
        /*0420*/ 	.word	0x00000ed0
        /*0424*/ 	.word	0x000000ff
        /*0428*/ 	.word	0x000344a0
        /*042c*/ 	.short	0x0100
        /*042e*/ 	.byte	0x0b
	.zero		1


	//   ....[20]....
        /*0430*/ 	.word	0x00000ee0
        /*0434*/ 	.word	0x000000ff
        /*0438*/ 	.word	0x00034490
        /*043c*/ 	.short	0x0100
        /*043e*/ 	.byte	0x0b
	.zero		1


	//   ....[21]....
        /*0440*/ 	.word	0x00000ef0
        /*0444*/ 	.word	0x000000ff
        /*0448*/ 	.word	0x000344a8
        /*044c*/ 	.short	0x0100
        /*044e*/ 	.byte	0x0b
	.zero		1


	//   ....[22]....
        /*0450*/ 	.word	0x000010e0
        /*0454*/ 	.word	0x000000ff
        /*0458*/ 	.word	0x000344b0
        /*045c*/ 	.short	0x0100
        /*045e*/ 	.byte	0x06
	.zero		1


	//   ....[23]....
        /*0460*/ 	.word	0x000010f0
        /*0464*/ 	.word	0x000000ff
        /*0468*/ 	.word	0x000344d0
        /*046c*/ 	.short	0x0100
        /*046e*/ 	.byte	0x06
	.zero		1


	//   ....[24]....
        /*0470*/ 	.word	0x00001100
        /*0474*/ 	.word	0x000000ff
        /*0478*/ 	.word	0x000344b8
        /*047c*/ 	.short	0x0100
        /*047e*/ 	.byte	0x06
	.zero		1


	//   ....[25]....
        /*0480*/ 	.word	0x00001110
        /*0484*/ 	.word	0x000000ff
        /*0488*/ 	.word	0x000344d8
        /*048c*/ 	.short	0x0100
        /*048e*/ 	.byte	0x06
	.zero		1


	//   ....[26]....
        /*0490*/ 	.word	0x00001120
        /*0494*/ 	.word	0x000000ff
        /*0498*/ 	.word	0x000344c0
        /*049c*/ 	.short	0x0100
        /*049e*/ 	.byte	0x06
	.zero		1


	//   ....[27]....
        /*04a0*/ 	.word	0x00001130
        /*04a4*/ 	.word	0x000000ff
        /*04a8*/ 	.word	0x000344e0
        /*04ac*/ 	.short	0x0100
        /*04ae*/ 	.byte	0x06
	.zero		1


	//   ....[28]....
        /*04b0*/ 	.word	0x00001140
        /*04b4*/ 	.word	0x000000ff
        /*04b8*/ 	.word	0x000344c8
        /*04bc*/ 	.short	0x0100
        /*04be*/ 	.byte	0x06
	.zero		1


	//   ....[29]....
        /*04c0*/ 	.word	0x00001150
        /*04c4*/ 	.word	0x000000ff
        /*04c8*/ 	.word	0x000344e8
        /*04cc*/ 	.short	0x0100
        /*04ce*/ 	.byte	0x06
	.zero		1


	//   ....[30]....
        /*04d0*/ 	.word	0x00001520
        /*04d4*/ 	.word	0x000000ff
        /*04d8*/ 	.word	0x000344f0
        /*04dc*/ 	.short	0x0100
        /*04de*/ 	.byte	0x06
	.zero		1


	//   ....[31]....
        /*04e0*/ 	.word	0x00001550
        /*04e4*/ 	.word	0x000000ff
        /*04e8*/ 	.word	0x000344f8
        /*04ec*/ 	.short	0x0100
        /*04ee*/ 	.byte	0x06
	.zero		1


	//   ....[32]....
        /*04f0*/ 	.word	0x000015a0
        /*04f4*/ 	.word	0x000000ff
        /*04f8*/ 	.word	0x00034500
        /*04fc*/ 	.short	0x0100
        /*04fe*/ 	.byte	0x0b
	.zero		1


	//   ....[33]....
        /*0500*/ 	.word	0x000015c0
        /*0504*/ 	.word	0x000000ff
        /*0508*/ 	.word	0x00034508
        /*050c*/ 	.short	0x0100
        /*050e*/ 	.byte	0x0b
	.zero		1


	//   ....[34]....
        /*0510*/ 	.word	0x00001630
        /*0514*/ 	.word	0x000000ff
        /*0518*/ 	.word	0x00034510
        /*051c*/ 	.short	0x0100
        /*051e*/ 	.byte	0x0b
	.zero		1


	//   ....[35]....
        /*0520*/ 	.word	0x00001640
        /*0524*/ 	.word	0x000000ff
        /*0528*/ 	.word	0x00034518
        /*052c*/ 	.short	0x0100
        /*052e*/ 	.byte	0x0b
	.zero		1


	//   ....[36]....
        /*0530*/ 	.word	0x00003160
        /*0534*/ 	.word	0x000000ff
        /*0538*/ 	.word	0x00034400
        /*053c*/ 	.short	0x010a
        /*053e*/ 	.byte	0x0b
	.zero		1


	//   ....[37]....
        /*0540*/ 	.word	0x00003270
        /*0544*/ 	.word	0x000000ff
        /*0548*/ 	.word	0x00000000
        /*054c*/ 	.short	0x0101
        /*054e*/ 	.byte	0x0b
	.zero		1


	//   ....[38]....
        /*0550*/ 	.word	0x00003e90
        /*0554*/ 	.word	0x0000000a
        /*0558*/ 	.word	0x00000000
        /*055c*/ 	.short	0x010a
        /*055e*/ 	.byte	0x32
	.zero		1


	//   ....[39]....
        /*0560*/ 	.word	0x000043c0
        /*0564*/ 	.word	0x000000ff
        /*0568*/ 	.word	0x00034480
        /*056c*/ 	.short	0x010a
        /*056e*/ 	.byte	0x04
	.zero		1


	//   ....[40]....
        /*0570*/ 	.word	0x00004400
        /*0574*/ 	.word	0x000000ff
        /*0578*/ 	.word	0x00034480
        /*057c*/ 	.short	0x010a
        /*057e*/ 	.byte	0x04
	.zero		1


	//   ....[41]....
        /*0580*/ 	.word	0x00004be0
        /*0584*/ 	.word	0x000000ff
        /*0588*/ 	.word	0x00034480
        /*058c*/ 	.short	0x010a
        /*058e*/ 	.byte	0x06
	.zero		1


	//   ....[42]....
        /*0590*/ 	.word	0x00004c20
        /*0594*/ 	.word	0x000000ff
        /*0598*/ 	.word	0x00034480
        /*059c*/ 	.short	0x010a
        /*059e*/ 	.byte	0x06
	.zero		1


	//   ....[43]....
        /*05a0*/ 	.word	0x00005350
        /*05a4*/ 	.word	0x00000005
        /*05a8*/ 	.word	0x00000000
        /*05ac*/ 	.short	0x0101
        /*05ae*/ 	.byte	0x3f
	.zero		1


	//   ....[44]....
        /*05b0*/ 	.word	0x00005460
        /*05b4*/ 	.word	0x00000003
        /*05b8*/ 	.word	0x00000000
        /*05bc*/ 	.short	0x0101
        /*05be*/ 	.byte	0x30
	.zero		1


	//   ....[45]....
        /*05c0*/ 	.word	0x00005550
        /*05c4*/ 	.word	0x00000003
        /*05c8*/ 	.word	0x00000000
        /*05cc*/ 	.short	0x0101
        /*05ce*/ 	.byte	0x3f
	.zero		1


	//   ....[46]....
        /*05d0*/ 	.word	0x000055b0
        /*05d4*/ 	.word	0x0000000a
        /*05d8*/ 	.word	0x00000010
        /*05dc*/ 	.short	0x010a
        /*05de*/ 	.byte	0x32
	.zero		1


	//   ....[47]....
        /*05e0*/ 	.word	0x00005d10
        /*05e4*/ 	.word	0x000000ff
        /*05e8*/ 	.word	0x000344b0
        /*05ec*/ 	.short	0x010a
        /*05ee*/ 	.byte	0x2f
	.zero		1


	//   ....[48]....
        /*05f0*/ 	.word	0x000062d0
        /*05f4*/ 	.word	0x000000ff
        /*05f8*/ 	.word	0x000344b8
        /*05fc*/ 	.short	0x010a
        /*05fe*/ 	.byte	0x2f
	.zero		1


	//   ....[49]....
        /*0600*/ 	.word	0x00006820
        /*0604*/ 	.word	0x000000ff
        /*0608*/ 	.word	0x00000000
        /*060c*/ 	.short	0x0101
        /*060e*/ 	.byte	0x08
	.zero		1


	//   ....[50]....
        /*0610*/ 	.word	0x00006850
        /*0614*/ 	.word	0x000000ff
        /*0618*/ 	.word	0x000344c0
        /*061c*/ 	.short	0x010a
        /*061e*/ 	.byte	0x2f
	.zero		1


	//   ....[51]....
        /*0620*/ 	.word	0x00006da0
        /*0624*/ 	.word	0x000000ff
        /*0628*/ 	.word	0x00000000
        /*062c*/ 	.short	0x0101
        /*062e*/ 	.byte	0x09
	.zero		1


	//   ....[52]....
        /*0630*/ 	.word	0x00006dd0
        /*0634*/ 	.word	0x000000ff
        /*0638*/ 	.word	0x000344c8
        /*063c*/ 	.short	0x010a
        /*063e*/ 	.byte	0x2f
	.zero		1


	//   ....[53]....
        /*0640*/ 	.word	0x00007320
        /*0644*/ 	.word	0x000000ff
        /*0648*/ 	.word	0x00000000
        /*064c*/ 	.short	0x0101
        /*064e*/ 	.byte	0x0a
	.zero		1


	//   ....[54]....
        /*0650*/ 	.word	0x00007370
        /*0654*/ 	.word	0x000000ff
        /*0658*/ 	.word	0x000344b0
        /*065c*/ 	.short	0x010a
        /*065e*/ 	.byte	0x2f
	.zero		1


	//   ....[55]....
        /*0660*/ 	.word	0x000078c0
        /*0664*/ 	.word	0x000000ff
        /*0668*/ 	.word	0x00000000
        /*066c*/ 	.short	0x0101
        /*066e*/ 	.byte	0x07
	.zero		1


	//   ....[56]....
        /*0670*/ 	.word	0x000078f0
        /*0674*/ 	.word	0x000000ff
        /*0678*/ 	.word	0x000344b8
        /*067c*/ 	.short	0x010a
        /*067e*/ 	.byte	0x2f
	.zero		1


	//   ....[57]....
        /*0680*/ 	.word	0x00007e20
        /*0684*/ 	.word	0x000000ff
        /*0688*/ 	.word	0x00000000
        /*068c*/ 	.short	0x0101
        /*068e*/ 	.byte	0x08
	.zero		1


	//   ....[58]....
        /*0690*/ 	.word	0x00007e50
        /*0694*/ 	.word	0x000000ff
        /*0698*/ 	.word	0x000344c0
        /*069c*/ 	.short	0x010a
        /*069e*/ 	.byte	0x2f
	.zero		1


	//   ....[59]....
        /*06a0*/ 	.word	0x00008380
        /*06a4*/ 	.word	0x000000ff
        /*06a8*/ 	.word	0x00000000
        /*06ac*/ 	.short	0x0101
        /*06ae*/ 	.byte	0x09
	.zero		1


	//   ....[60]....
        /*06b0*/ 	.word	0x000083b0
        /*06b4*/ 	.word	0x000000ff
        /*06b8*/ 	.word	0x000344c8
        /*06bc*/ 	.short	0x010a
        /*06be*/ 	.byte	0x2f
	.zero		1


	//   ....[61]....
        /*06c0*/ 	.word	0x000088f0
        /*06c4*/ 	.word	0x000000ff
        /*06c8*/ 	.word	0x00000000
        /*06cc*/ 	.short	0x0101
        /*06ce*/ 	.byte	0x0a
	.zero		1


	//   ....[62]....
        /*06d0*/ 	.word	0x00008970
        /*06d4*/ 	.word	0x000000ff
        /*06d8*/ 	.word	0x00034400
        /*06dc*/ 	.short	0x010a
        /*06de*/ 	.byte	0x04
	.zero		1


	//   ....[63]....
        /*06e0*/ 	.word	0x00008a90
        /*06e4*/ 	.word	0x000000ff
        /*06e8*/ 	.word	0x00000000
        /*06ec*/ 	.short	0x0101
        /*06ee*/ 	.byte	0x04
	.zero		1


	//   ....[64]....
        /*06f0*/ 	.word	0x00008c40
        /*06f4*/ 	.word	0x000000ff
        /*06f8*/ 	.word	0x00034400
        /*06fc*/ 	.short	0x010a
        /*06fe*/ 	.byte	0x04
	.zero		1


	//   ....[65]....
        /*0700*/ 	.word	0x00008d50
        /*0704*/ 	.word	0x000000ff
        /*0708*/ 	.word	0x00000000
        /*070c*/ 	.short	0x0101
        /*070e*/ 	.byte	0x04
	.zero		1


	//   ....[66]....
        /*0710*/ 	.word	0x00009210
        /*0714*/ 	.word	0x000000ff
        /*0718*/ 	.word	0x00000000
        /*071c*/ 	.short	0x0101
        /*071e*/ 	.byte	0x07
	.zero		1


	//   ....[67]....
        /*0720*/ 	.word	0x00009230
        /*0724*/ 	.word	0x00000000
        /*0728*/ 	.word	0x00000000
        /*072c*/ 	.short	0x0101
        /*072e*/ 	.byte	0x30
	.zero		1


	//   ....[68]....
        /*0730*/ 	.word	0x000099c0
        /*0734*/ 	.word	0x000000ff
        /*0738*/ 	.word	0x000344f8
        /*073c*/ 	.short	0x010a
        /*073e*/ 	.byte	0x06
	.zero		1


	//   ....[69]....
        /*0740*/ 	.word	0x00009ae0
        /*0744*/ 	.word	0x000000ff
        /*0748*/ 	.word	0x00034400
        /*074c*/ 	.short	0x010a
        /*074e*/ 	.byte	0x07
	.zero		1


	//   ....[70]....
        /*0750*/ 	.word	0x00009c00
        /*0754*/ 	.word	0x000000ff
        /*0758*/ 	.word	0x00000000
        /*075c*/ 	.short	0x0101
        /*075e*/ 	.byte	0x07
	.zero		1


	//   ....[71]....
        /*0760*/ 	.word	0x00009df0
        /*0764*/ 	.word	0x000000ff
        /*0768*/ 	.word	0x000344d0
        /*076c*/ 	.short	0x010a
        /*076e*/ 	.byte	0x06
	.zero		1


	//   ....[72]....
        /*0770*/ 	.word	0x00009eb0
        /*0774*/ 	.word	0x000000ff
        /*0778*/ 	.word	0x000344b0
        /*077c*/ 	.short	0x010b
        /*077e*/ 	.byte	0x06
	.zero		1


	//   ....[73]....
        /*0780*/ 	.word	0x00009f10
        /*0784*/ 	.word	0x000000ff
        /*0788*/ 	.word	0x00000000
        /*078c*/ 	.short	0x0101
        /*078e*/ 	.byte	0x07
	.zero		1


	//   ....[74]....
        /*0790*/ 	.word	0x00009f40
        /*0794*/ 	.word	0x000000ff
        /*0798*/ 	.word	0x000344d8
        /*079c*/ 	.short	0x010a
        /*079e*/ 	.byte	0x06
	.zero		1


	//   ....[75]....
        /*07a0*/ 	.word	0x0000a020
        /*07a4*/ 	.word	0x000000ff
        /*07a8*/ 	.word	0x000344b8
        /*07ac*/ 	.short	0x010b
        /*07ae*/ 	.byte	0x06
	.zero		1


	//   ....[76]....
        /*07b0*/ 	.word	0x0000a090
        /*07b4*/ 	.word	0x000000ff
        /*07b8*/ 	.word	0x00000000
        /*07bc*/ 	.short	0x0101
        /*07be*/ 	.byte	0x10
	.zero		1


	//   ....[77]....
        /*07c0*/ 	.word	0x0000a0c0
        /*07c4*/ 	.word	0x000000ff
        /*07c8*/ 	.word	0x000344e0
        /*07cc*/ 	.short	0x010a
        /*07ce*/ 	.byte	0x06
	.zero		1


	//   ....[78]....
        /*07d0*/ 	.word	0x0000a190
        /*07d4*/ 	.word	0x000000ff
        /*07d8*/ 	.word	0x000344c0
        /*07dc*/ 	.short	0x010b
        /*07de*/ 	.byte	0x06
	.zero		1


	//   ....[79]....
        /*07e0*/ 	.word	0x0000a1f0
        /*07e4*/ 	.word	0x000000ff
        /*07e8*/ 	.word	0x00000000
        /*07ec*/ 	.short	0x0101
        /*07ee*/ 	.byte	0x21
	.zero		1


	//   ....[80]....
        /*07f0*/ 	.word	0x0000a220
        /*07f4*/ 	.word	0x000000ff
        /*07f8*/ 	.word	0x000344e8
        /*07fc*/ 	.short	0x010a
        /*07fe*/ 	.byte	0x06
	.zero		1


	//   ....[81]....
        /*0800*/ 	.word	0x0000a2f0
        /*0804*/ 	.word	0x000000ff
        /*0808*/ 	.word	0x000344c8
        /*080c*/ 	.short	0x010b
        /*080e*/ 	.byte	0x06
	.zero		1


	//   ....[82]....
        /*0810*/ 	.word	0x0000a360
        /*0814*/ 	.word	0x000000ff
        /*0818*/ 	.word	0x00000000
        /*081c*/ 	.short	0x0101
        /*081e*/ 	.byte	0x22
	.zero		1


	//   ....[83]....
        /*0820*/ 	.word	0x0000a3a0
        /*0824*/ 	.word	0x000000ff
        /*0828*/ 	.word	0x000344d0
        /*082c*/ 	.short	0x010a
        /*082e*/ 	.byte	0x06
	.zero		1


	//   ....[84]....
        /*0830*/ 	.word	0x0000a460
        /*0834*/ 	.word	0x000000ff
        /*0838*/ 	.word	0x000344b0
        /*083c*/ 	.short	0x010b
        /*083e*/ 	.byte	0x06
	.zero		1


	//   ....[85]....
        /*0840*/ 	.word	0x0000a4a0
        /*0844*/ 	.word	0x000000ff
        /*0848*/ 	.word	0x00000000
        /*084c*/ 	.short	0x0101
        /*084e*/ 	.byte	0x07
	.zero		1


	//   ....[86]....
        /*0850*/ 	.word	0x0000a4d0
        /*0854*/ 	.word	0x000000ff
        /*0858*/ 	.word	0x000344d8
        /*085c*/ 	.short	0x010a
        /*085e*/ 	.byte	0x06
	.zero		1


	//   ....[87]....
        /*0860*/ 	.word	0x0000a5a0
        /*0864*/ 	.word	0x000000ff
        /*0868*/ 	.word	0x000344b8
        /*086c*/ 	.short	0x010b
        /*086e*/ 	.byte	0x06
	.zero		1


	//   ....[88]....
        /*0870*/ 	.word	0x0000a5e0
        /*0874*/ 	.word	0x000000ff
        /*0878*/ 	.word	0x00000000
        /*087c*/ 	.short	0x0101
        /*087e*/ 	.byte	0x10
	.zero		1


	//   ....[89]....
        /*0880*/ 	.word	0x0000a620
        /*0884*/ 	.word	0x000000ff
        /*0888*/ 	.word	0x000344e0
        /*088c*/ 	.short	0x010a
        /*088e*/ 	.byte	0x06
	.zero		1


	//   ....[90]....
        /*0890*/ 	.word	0x0000a6d0
        /*0894*/ 	.word	0x000000ff
        /*0898*/ 	.word	0x000344c0
        /*089c*/ 	.short	0x010b
        /*089e*/ 	.byte	0x06
	.zero		1


	//   ....[91]....
        /*08a0*/ 	.word	0x0000a710
        /*08a4*/ 	.word	0x000000ff
        /*08a8*/ 	.word	0x00000000
        /*08ac*/ 	.short	0x0101
        /*08ae*/ 	.byte	0x21
	.zero		1


	//   ....[92]....
        /*08b0*/ 	.word	0x0000a740
        /*08b4*/ 	.word	0x000000ff
        /*08b8*/ 	.word	0x000344e8
        /*08bc*/ 	.short	0x010a
        /*08be*/ 	.byte	0x06
	.zero		1


	//   ....[93]....
        /*08c0*/ 	.word	0x0000a810
        /*08c4*/ 	.word	0x000000ff
        /*08c8*/ 	.word	0x000344c8
        /*08cc*/ 	.short	0x010b
        /*08ce*/ 	.byte	0x06
	.zero		1


	//   ....[94]....
        /*08d0*/ 	.word	0x0000a860
        /*08d4*/ 	.word	0x000000ff
        /*08d8*/ 	.word	0x00000000
        /*08dc*/ 	.short	0x0101
        /*08de*/ 	.byte	0x22
	.zero		1


	//   ....[95]....
        /*08e0*/ 	.word	0x0000adb0
        /*08e4*/ 	.word	0x000000ff
        /*08e8*/ 	.word	0x000344d0
        /*08ec*/ 	.short	0x010a
        /*08ee*/ 	.byte	0x06
	.zero		1


	//   ....[96]....
        /*08f0*/ 	.word	0x0000adf0
        /*08f4*/ 	.word	0x000000ff
        /*08f8*/ 	.word	0x000344d8
        /*08fc*/ 	.short	0x010a
        /*08fe*/ 	.byte	0x06
	.zero		1


	//   ....[97]....
        /*0900*/ 	.word	0x0000ae30
        /*0904*/ 	.word	0x000000ff
        /*0908*/ 	.word	0x000344e0
        /*090c*/ 	.short	0x010a
        /*090e*/ 	.byte	0x06
	.zero		1


	//   ....[98]....
        /*0910*/ 	.word	0x0000aea0
        /*0914*/ 	.word	0x00000003
        /*0918*/ 	.word	0x000344e8
        /*091c*/ 	.short	0x010a
        /*091e*/ 	.byte	0x3f
	.zero		1


	//   ....[99]....
        /*0920*/ 	.word	0x0000bbc0
        /*0924*/ 	.word	0x0000000a
        /*0928*/ 	.word	0x00034498
        /*092c*/ 	.short	0x010a
        /*092e*/ 	.byte	0x3f
	.zero		1


	//   ....[100]....
        /*0930*/ 	.word	0x0000bf20
        /*0934*/ 	.word	0x000000ff
        /*0938*/ 	.word	0x000344f8
        /*093c*/ 	.short	0x0101
        /*093e*/ 	.byte	0x16
	.zero		1


	//   ....[101]....
        /*0940*/ 	.word	0x0000bfe0
        /*0944*/ 	.word	0x00000008
        /*0948*/ 	.word	0x00034400
        /*094c*/ 	.short	0x010a
        /*094e*/ 	.byte	0x3f
	.zero		1


	//   ....[102]....
        /*0950*/ 	.word	0x0000c120
        /*0954*/ 	.word	0x00000004
        /*0958*/ 	.word	0x00000000
        /*095c*/ 	.short	0x0101
        /*095e*/ 	.byte	0x3f
	.zero		1


	//   ....[103]....
        /*0960*/ 	.word	0x0000c960
        /*0964*/ 	.word	0x00000007
        /*0968*/ 	.word	0x00000000
        /*096c*/ 	.short	0x010a
        /*096e*/ 	.byte	0x3f
	.zero		1


	//   ....[104]....
        /*0970*/ 	.word	0x0000c9e0
        /*0974*/ 	.word	0x00000006
        /*0978*/ 	.word	0x00000000
        /*097c*/ 	.short	0x010a
        /*097e*/ 	.byte	0x3f
	.zero		1


	//   ....[105]....
        /*0980*/ 	.word	0x0000ca70
        /*0984*/ 	.word	0x00000005
        /*0988*/ 	.word	0x00000000
        /*098c*/ 	.short	0x010a
        /*098e*/ 	.byte	0x3f
	.zero		1


	//   ....[106]....
        /*0990*/ 	.word	0x0000e6f0
        /*0994*/ 	.word	0x00000011
        /*0998*/ 	.word	0x00034440
        /*099c*/ 	.short	0x010a
        /*099e*/ 	.byte	0x3f
	.zero		1


	//   ....[107]....
        /*09a0*/ 	.word	0x0000e810
        /*09a4*/ 	.word	0x00000011
        /*09a8*/ 	.word	0x00034400
        /*09ac*/ 	.short	0x0101
        /*09ae*/ 	.byte	0x3f
	.zero		1


	//   ....[108]....
        /*09b0*/ 	.word	0x0000e8e0
        /*09b4*/ 	.word	0x00000005
        /*09b8*/ 	.word	0x00034440
        /*09bc*/ 	.short	0x010a
        /*09be*/ 	.byte	0x3f
	.zero		1


	//   ....[109]....
        /*09c0*/ 	.word	0x0000e990
        /*09c4*/ 	.word	0x00000007
        /*09c8*/ 	.word	0x00034440
        /*09cc*/ 	.short	0x010a
        /*09ce*/ 	.byte	0x3f
	.zero		1


	//   ....[110]....
        /*09d0*/ 	.word	0x0000ea40
        /*09d4*/ 	.word	0x00000007
        /*09d8*/ 	.word	0x00034440
        /*09dc*/ 	.short	0x010a
        /*09de*/ 	.byte	0x3f
	.zero		1


	//   ....[111]....
        /*09e0*/ 	.word	0x0000eaf0
        /*09e4*/ 	.word	0x00000007
        /*09e8*/ 	.word	0x00034440
        /*09ec*/ 	.short	0x010a
        /*09ee*/ 	.byte	0x3f
	.zero		1


	//   ....[112]....
        /*09f0*/ 	.word	0x0000eba0
        /*09f4*/ 	.word	0x00000007
        /*09f8*/ 	.word	0x00034440
        /*09fc*/ 	.short	0x010a
        /*09fe*/ 	.byte	0x3f
	.zero		1


	//   ....[113]....
        /*0a00*/ 	.word	0x0000ec50
        /*0a04*/ 	.word	0x00000007
        /*0a08*/ 	.word	0x00034440
        /*0a0c*/ 	.short	0x010a
        /*0a0e*/ 	.byte	0x3f
	.zero		1


	//   ....[114]....
        /*0a10*/ 	.word	0x0000ed00
        /*0a14*/ 	.word	0x00000007
        /*0a18*/ 	.word	0x00034440
        /*0a1c*/ 	.short	0x010a
        /*0a1e*/ 	.byte	0x3f
	.zero		1


	//   ....[115]....
        /*0a20*/ 	.word	0x0000edb0
        /*0a24*/ 	.word	0x00000003
        /*0a28*/ 	.word	0x00034440
        /*0a2c*/ 	.short	0x010a
        /*0a2e*/ 	.byte	0x3f
	.zero		1


	//   ....[116]....
        /*0a30*/ 	.word	0x0000ee10
        /*0a34*/ 	.word	0x00000003
        /*0a38*/ 	.word	0x00034400
        /*0a3c*/ 	.short	0x010a
        /*0a3e*/ 	.byte	0x3f
	.zero		1


	//   ....[117]....
        /*0a40*/ 	.word	0x0000ee80
        /*0a44*/ 	.word	0x00000004
        /*0a48*/ 	.word	0x00000000
        /*0a4c*/ 	.short	0x010a
        /*0a4e*/ 	.byte	0x3f
	.zero		1


	//   ....[118]....
        /*0a50*/ 	.word	0x0000eee0
        /*0a54*/ 	.word	0x00000004
        /*0a58*/ 	.word	0x00034480
        /*0a5c*/ 	.short	0x010a
        /*0a5e*/ 	.byte	0x3f
	.zero		1


	//   ....[119]....
        /*0a60*/ 	.word	0x0000ef40
        /*0a64*/ 	.word	0x0000000c
        /*0a68*/ 	.word	0x00034480
        /*0a6c*/ 	.short	0x010a
        /*0a6e*/ 	.byte	0x3f
	.zero		1


	//   ....[120]....
        /*0a70*/ 	.word	0x0000efb0
        /*0a74*/ 	.word	0x00000004
        /*0a78*/ 	.word	0x00000010
        /*0a7c*/ 	.short	0x010a
        /*0a7e*/ 	.byte	0x3f
	.zero		1


	//   ....[121]....
        /*0a80*/ 	.word	0x0000f070
        /*0a84*/ 	.word	0x00000005
        /*0a88*/ 	.word	0x000344b0
        /*0a8c*/ 	.short	0x010a
        /*0a8e*/ 	.byte	0x3f
	.zero		1


	//   ....[122]....
        /*0a90*/ 	.word	0x0000f0d0
        /*0a94*/ 	.word	0x0000000d
        /*0a98*/ 	.word	0x000344b8
        /*0a9c*/ 	.short	0x010a
        /*0a9e*/ 	.byte	0x3f
	.zero		1


	//   ....[123]....
        /*0aa0*/ 	.word	0x0000f130
        /*0aa4*/ 	.word	0x0000000d
        /*0aa8*/ 	.word	0x000344c0
        /*0aac*/ 	.short	0x010a
        /*0aae*/ 	.byte	0x3f
	.zero		1


	//   ....[124]....
        /*0ab0*/ 	.word	0x0000f190
        /*0ab4*/ 	.word	0x0000000d
        /*0ab8*/ 	.word	0x000344c8
        /*0abc*/ 	.short	0x010a
        /*0abe*/ 	.byte	0x3f
	.zero		1


	//   ....[125]....
        /*0ac0*/ 	.word	0x0000f1f0
        /*0ac4*/ 	.word	0x0000000d
        /*0ac8*/ 	.word	0x000344b0
        /*0acc*/ 	.short	0x010a
        /*0ace*/ 	.byte	0x3f
	.zero		1


	//   ....[126]....
        /*0ad0*/ 	.word	0x0000f250
        /*0ad4*/ 	.word	0x0000000d
        /*0ad8*/ 	.word	0x000344b8
        /*0adc*/ 	.short	0x010a
        /*0ade*/ 	.byte	0x3f
	.zero		1


	//   ....[127]....
        /*0ae0*/ 	.word	0x0000f2b0
        /*0ae4*/ 	.word	0x0000000d
        /*0ae8*/ 	.word	0x000344c0
        /*0aec*/ 	.short	0x010a
        /*0aee*/ 	.byte	0x3f
	.zero		1


	//   ....[128]....
        /*0af0*/ 	.word	0x0000f310
        /*0af4*/ 	.word	0x0000000d
        /*0af8*/ 	.word	0x000344c8
        /*0afc*/ 	.short	0x010a
        /*0afe*/ 	.byte	0x3f
	.zero		1


	//   ....[129]....
        /*0b00*/ 	.word	0x0000f370
        /*0b04*/ 	.word	0x00000003
        /*0b08*/ 	.word	0x00034400
        /*0b0c*/ 	.short	0x010a
        /*0b0e*/ 	.byte	0x3f
	.zero		1


	//   ....[130]....
        /*0b10*/ 	.word	0x0000f3d0
        /*0b14*/ 	.word	0x00000004
        /*0b18*/ 	.word	0x00034400
        /*0b1c*/ 	.short	0x010a
        /*0b1e*/ 	.byte	0x3f
	.zero		1


	//   ....[131]....
        /*0b20*/ 	.word	0x0000f430
        /*0b24*/ 	.word	0x00000003
        /*0b28*/ 	.word	0x000344f8
        /*0b2c*/ 	.short	0x010a
        /*0b2e*/ 	.byte	0x3f
	.zero		1


	//   ....[132]....
        /*0b30*/ 	.word	0x0000f490
        /*0b34*/ 	.word	0x00000006
        /*0b38*/ 	.word	0x00034400
        /*0b3c*/ 	.short	0x010a
        /*0b3e*/ 	.byte	0x3f
	.zero		1


	//   ....[133]....
        /*0b40*/ 	.word	0x0000f4f0
        /*0b44*/ 	.word	0x00000004
        /*0b48*/ 	.word	0x000344d0
        /*0b4c*/ 	.short	0x010a
        /*0b4e*/ 	.byte	0x3f
	.zero		1


	//   ....[134]....
        /*0b50*/ 	.word	0x0000f550
        /*0b54*/ 	.word	0x00000004
        /*0b58*/ 	.word	0x000344d8
        /*0b5c*/ 	.short	0x010a
        /*0b5e*/ 	.byte	0x3f
	.zero		1


	//   ....[135]....
        /*0b60*/ 	.word	0x0000f5b0
        /*0b64*/ 	.word	0x00000004
        /*0b68*/ 	.word	0x000344e0
        /*0b6c*/ 	.short	0x010a
        /*0b6e*/ 	.byte	0x3f
	.zero		1


	//   ....[136]....
        /*0b70*/ 	.word	0x0000f610
        /*0b74*/ 	.word	0x00000004
        /*0b78*/ 	.word	0x000344e8
        /*0b7c*/ 	.short	0x010a
        /*0b7e*/ 	.byte	0x3f
	.zero		1


	//   ....[137]....
        /*0b80*/ 	.word	0x0000f670
        /*0b84*/ 	.word	0x00000005
        /*0b88*/ 	.word	0x000344d0
        /*0b8c*/ 	.short	0x010a
        /*0b8e*/ 	.byte	0x3f
	.zero		1


	//   ....[138]....
        /*0b90*/ 	.word	0x0000f6d0
        /*0b94*/ 	.word	0x00000005
        /*0b98*/ 	.word	0x000344d8
        /*0b9c*/ 	.short	0x010a
        /*0b9e*/ 	.byte	0x3f
	.zero		1


	//   ....[139]....
        /*0ba0*/ 	.word	0x0000f730
        /*0ba4*/ 	.word	0x00000005
        /*0ba8*/ 	.word	0x000344e0
        /*0bac*/ 	.short	0x010a
        /*0bae*/ 	.byte	0x3f
	.zero		1


	//   ....[140]....
        /*0bb0*/ 	.word	0x0000f790
        /*0bb4*/ 	.word	0x00000005
        /*0bb8*/ 	.word	0x000344e8
        /*0bbc*/ 	.short	0x010a
        /*0bbe*/ 	.byte	0x3f
	.zero		1


	//   ....[141]....
        /*0bc0*/ 	.word	0x0000f7f0
        /*0bc4*/ 	.word	0x00000000
        /*0bc8*/ 	.word	0x000344d0
        /*0bcc*/ 	.short	0x010a
        /*0bce*/ 	.byte	0x3f
	.zero		1


	//   ....[142]....
        /*0bd0*/ 	.word	0x0000f850
        /*0bd4*/ 	.word	0x00000000
        /*0bd8*/ 	.word	0x000344d8
        /*0bdc*/ 	.short	0x010a
        /*0bde*/ 	.byte	0x3f
	.zero		1


	//   ....[143]....
        /*0be0*/ 	.word	0x0000f8b0
        /*0be4*/ 	.word	0x00000000
        /*0be8*/ 	.word	0x000344e0
        /*0bec*/ 	.short	0x010a
        /*0bee*/ 	.byte	0x3f
	.zero		1


	//   ....[144]....
        /*0bf0*/ 	.word	0x0000f980
        /*0bf4*/ 	.word	0x0000000a
        /*0bf8*/ 	.word	0x00034498
        /*0bfc*/ 	.short	0x010a
        /*0bfe*/ 	.byte	0x3f
	.zero		1


	//   ....[145]....
        /*0c00*/ 	.word	0x0000f9d0
        /*0c04*/ 	.word	0x00000008
        /*0c08*/ 	.word	0x00034400
        /*0c0c*/ 	.short	0x010a
        /*0c0e*/ 	.byte	0x3f
	.zero		1


	//   ....[146]....
        /*0c10*/ 	.word	0x0000fbe0
        /*0c14*/ 	.word	0x00000007
        /*0c18*/ 	.word	0x00000000
        /*0c1c*/ 	.short	0x010a
        /*0c1e*/ 	.byte	0x3f
	.zero		1


	//   ....[147]....
        /*0c20*/ 	.word	0x0000fc30
        /*0c24*/ 	.word	0x00000006
        /*0c28*/ 	.word	0x00000000
        /*0c2c*/ 	.short	0x010a
        /*0c2e*/ 	.byte	0x3f
	.zero		1


	//   ....[148]....
        /*0c30*/ 	.word	0x0000fc80
        /*0c34*/ 	.word	0x00000011
        /*0c38*/ 	.word	0x00034440
        /*0c3c*/ 	.short	0x010a
        /*0c3e*/ 	.byte	0x3f
	.zero		1


	//   ....[149]....
        /*0c40*/ 	.word	0x0000fcd0
        /*0c44*/ 	.word	0x00000005
        /*0c48*/ 	.word	0x00034440
        /*0c4c*/ 	.short	0x010a
        /*0c4e*/ 	.byte	0x3f
	.zero		1


	//   ....[150]....
        /*0c50*/ 	.word	0x0000fd20
        /*0c54*/ 	.word	0x00000007
        /*0c58*/ 	.word	0x00034440
        /*0c5c*/ 	.short	0x010a
        /*0c5e*/ 	.byte	0x3f
	.zero		1


	//   ....[151]....
        /*0c60*/ 	.word	0x0000fd70
        /*0c64*/ 	.word	0x00000007
        /*0c68*/ 	.word	0x00034440
        /*0c6c*/ 	.short	0x010a
        /*0c6e*/ 	.byte	0x3f
	.zero		1


	//   ....[152]....
        /*0c70*/ 	.word	0x0000fdc0
        /*0c74*/ 	.word	0x00000007
        /*0c78*/ 	.word	0x00034440
        /*0c7c*/ 	.short	0x010a
        /*0c7e*/ 	.byte	0x3f
	.zero		1


	//   ....[153]....
        /*0c80*/ 	.word	0x0000fe10
        /*0c84*/ 	.word	0x00000007
        /*0c88*/ 	.word	0x00034440
        /*0c8c*/ 	.short	0x010a
        /*0c8e*/ 	.byte	0x3f
	.zero		1


	//   ....[154]....
        /*0c90*/ 	.word	0x0000fe60
        /*0c94*/ 	.word	0x00000007
        /*0c98*/ 	.word	0x00034440
        /*0c9c*/ 	.short	0x010a
        /*0c9e*/ 	.byte	0x3f
	.zero		1


	//   ....[155]....
        /*0ca0*/ 	.word	0x0000feb0
        /*0ca4*/ 	.word	0x00000007
        /*0ca8*/ 	.word	0x00034440
        /*0cac*/ 	.short	0x010a
        /*0cae*/ 	.byte	0x3f
	.zero		1


	//----- nvinfo : EIATTR_NUM_MBARRIERS
	.align		4
.L_37:
        /*0cb0*/ 	.byte	0x03, 0x38
        /*0cb2*/ 	.short	0x0024


	//----- nvinfo : EIATTR_EXIT_INSTR_OFFSETS
	.align		4
        /*0cb4*/ 	.byte	0x04, 0x1c
        /*0cb6*/ 	.short	(.L_39 - .L_38)


	//   ....[0]....
.L_38:
        /*0cb8*/ 	.word	0x00002fc0


	//   ....[1]....
        /*0cbc*/ 	.word	0x00003280


	//   ....[2]....
        /*0cc0*/ 	.word	0x000033e0


	//   ....[3]....
        /*0cc4*/ 	.word	0x00009260


	//   ....[4]....
        /*0cc8*/ 	.word	0x00009300


	//   ....[5]....
        /*0ccc*/ 	.word	0x0000aef0


	//   ....[6]....
        /*0cd0*/ 	.word	0x0000cac0


	//   ....[7]....
        /*0cd4*/ 	.word	0x0000ede0


	//----- nvinfo : EIATTR_MAX_THREADS
	.align		4
.L_39:
        /*0cd8*/ 	.byte	0x04, 0x05
        /*0cda*/ 	.short	(.L_41 - .L_40)
.L_40:
        /*0cdc*/ 	.word	0x00000180
        /*0ce0*/ 	.word	0x00000001
        /*0ce4*/ 	.word	0x00000001


	//----- nvinfo : EIATTR_CRS_STACK_SIZE
	.align		4
.L_41:
        /*0ce8*/ 	.byte	0x04, 0x1e
        /*0cea*/ 	.short	(.L_43 - .L_42)
.L_42:
        /*0cec*/ 	.word	0x00000000


	//----- nvinfo : EIATTR_CBANK_PARAM_SIZE
	.align		4
.L_43:
        /*0cf0*/ 	.byte	0x03, 0x19
        /*0cf2*/ 	.short	0x0770


	//----- nvinfo : EIATTR_PARAM_CBANK
	.align		4
        /*0cf4*/ 	.byte	0x04, 0x0a
        /*0cf6*/ 	.short	(.L_45 - .L_44)
	.align		4
.L_44:
        /*0cf8*/ 	.word	index@(.nv.constant0._ZN7cutlass13device_kernelINS_4gemm6kernel13GemmUniversalINS1_17GroupProblemShapeIN4cute5tupleIJiiiEEEEENS1_10collective13CollectiveMmaINS1_39MainloopSm90ArrayTmaGmmaWarpSpecializedILi3ENS6_IJNS5_1CILi2EEENSC_ILi1EEESE_EEENS1_40KernelPtrArrayTmaWarpSpecializedPingpongEEENS6_IJNSC_ILi128EEESI_SI_EEENS_10bfloat16_tEPNS6_IJlSE_NSC_ILi0EEEEEESK_SN_NS5_8TiledMMAINS5_8MMA_AtomIJNS5_4SM904GMMA28MMA_64x128x16_F32BF16BF16_SSILNSR_5MajorE0ELST_0ELNSR_7ScaleInE1ELSU_1EEEEEENS5_6LayoutINS6_IJSE_SE_SE_EEENS6_IJSL_SL_SL_EEEEENS6_IJNS5_10UnderscoreES11_S11_EEEEENS5_13SM90_TMA_LOADENS5_14ComposedLayoutINS5_7SwizzleILi3ELi4ELi3EEENS5_18smem_ptr_flag_bitsILi16EEENSX_INS6_IJNSC_ILi8EEENSC_ILi64EEEEEENS6_IJS1B_SE_EEEEEEEvNS5_8identityENS5_23SM90_TMA_LOAD_MULTICASTES1F_vS1G_EENS_8epilogue10collective18CollectiveEpilogueINS1J_30Sm90PtrArrayTmaWarpSpecializedILi4ELi2ELi16ELb1ELb0ELi2EEEJSJ_NS6_IJS1B_NSC_ILi32EEEEEENS_6half_tEPNS6_IJSE_lSL_EEES1Q_S1S_NS1J_6fusion15FusionCallbacksIS1N_NS1T_17LinearCombinationIS1Q_fS1Q_fLNS_15FloatRoundStyleE2EEESJ_S1P_JEEES14_NS15_IS17_S19_NSX_INS6_IJS1B_S1A_EEENS6_IJSE_S1B_EEEEEEENS5_17SM75_U16x8_LDSM_TENS5_14SM90_TMA_STOREES22_NS5_17SM90_U16x8_STSM_TENS5_9Copy_AtomIJNS5_17SM90_U32x4_STSM_NES1Q_EEEvEEEvvEEEEvNT_6ParamsE)
        /*0cfc*/ 	.short	0x0210
        /*0cfe*/ 	.short	0x0770


	//----- nvinfo : EIATTR_SW_WAR
	.align		4
.L_45:
        /*0d00*/ 	.byte	0x04, 0x36
        /*0d02*/ 	.short	(.L_47 - .L_46)
.L_46:
        /*0d04*/ 	.word	0x00000008
.L_47:


//--------------------- .nv.callgraph             --------------------------
	.section	.nv.callgraph,"",@"SHT_CUDA_CALLGRAPH"
	.align	4
	.sectionentsize	8
	.align		4
        /*0000*/ 	.word	0x00000000
	.align		4
        /*0004*/ 	.word	0xffffffff
	.align		4
        /*0008*/ 	.word	index@(_ZN7cutlass13device_kernelINS_4gemm6kernel13GemmUniversalINS1_17GroupProblemShapeIN4cute5tupleIJiiiEEEEENS1_10collective13CollectiveMmaINS1_39MainloopSm90ArrayTmaGmmaWarpSpecializedILi3ENS6_IJNS5_1CILi2EEENSC_ILi1EEESE_EEENS1_40KernelPtrArrayTmaWarpSpecializedPingpongEEENS6_IJNSC_ILi128EEESI_SI_EEENS_10bfloat16_tEPNS6_IJlSE_NSC_ILi0EEEEEESK_SN_NS5_8TiledMMAINS5_8MMA_AtomIJNS5_4SM904GMMA28MMA_64x128x16_F32BF16BF16_SSILNSR_5MajorE0ELST_0ELNSR_7ScaleInE1ELSU_1EEEEEENS5_6LayoutINS6_IJSE_SE_SE_EEENS6_IJSL_SL_SL_EEEEENS6_IJNS5_10UnderscoreES11_S11_EEEEENS5_13SM90_TMA_LOADENS5_14ComposedLayoutINS5_7SwizzleILi3ELi4ELi3EEENS5_18smem_ptr_flag_bitsILi16EEENSX_INS6_IJNSC_ILi8EEENSC_ILi64EEEEEENS6_IJS1B_SE_EEEEEEEvNS5_8identityENS5_23SM90_TMA_LOAD_MULTICASTES1F_vS1G_EENS_8epilogue10collective18CollectiveEpilogueINS1J_30Sm90PtrArrayTmaWarpSpecializedILi4ELi2ELi16ELb1ELb0ELi2EEEJSJ_NS6_IJS1B_NSC_ILi32EEEEEENS_6half_tEPNS6_IJSE_lSL_EEES1Q_S1S_NS1J_6fusion15FusionCallbacksIS1N_NS1T_17LinearCombinationIS1Q_fS1Q_fLNS_15FloatRoundStyleE2EEESJ_S1P_JEEES14_NS15_IS17_S19_NSX_INS6_IJS1B_S1A_EEENS6_IJSE_S1B_EEEEEEENS5_17SM75_U16x8_LDSM_TENS5_14SM90_TMA_STOREES22_NS5_17SM90_U16x8_STSM_TENS5_9Copy_AtomIJNS5_17SM90_U32x4_STSM_NES1Q_EEEvEEEvvEEEEvNT_6ParamsE)
	.align		4
        /*000c*/ 	.word	index@(__assertfail)
	.align		4
        /*0010*/ 	.word	0x00000000
	.align		4
        /*0014*/ 	.word	0xfffffffe
	.align		4
        /*0018*/ 	.word	0x00000000
	.align		4
        /*001c*/ 	.word	0xfffffffd
	.align		4
        /*0020*/ 	.word	0x00000000
	.align		4
        /*0024*/ 	.word	0xfffffffc


//--------------------- .nv.constant4             --------------------------
	.section	.nv.constant4,"a",@progbits
	.align	8
	.align		8
.nv.constant4:
        /*0000*/ 	.dword	__assertfail
	.align		8
        /*0008*/ 	.dword	__unnamed_1
	.align		8
        /*0010*/ 	.dword	_ZN39_INTERNAL_892c1bcf_4_k_cu_5ea1268f_27134cuda3std3__45__cpo5beginE
	.align		8
        /*0018*/ 	.dword	_ZN39_INTERNAL_892c1bcf_4_k_cu_5ea1268f_27134cuda3std3__45__cpo3endE
	.align		8
        /*0020*/ 	.dword	_ZN39_INTERNAL_892c1bcf_4_k_cu_5ea1268f_27134cuda3std3__45__cpo6cbeginE
	.align		8
        /*0028*/ 	.dword	_ZN39_INTERNAL_892c1bcf_4_k_cu_5ea1268f_27134cuda3std3__45__cpo4cendE
	.align		8
        /*0030*/ 	.dword	_ZN39_INTERNAL_892c1bcf_4_k_cu_5ea1268f_27134cuda3std3__441_GLOBAL__N__892c1bcf_4_k_cu_5ea1268f_27136ignoreE
	.align		8
        /*0038*/ 	.dword	_ZN39_INTERNAL_892c1bcf_4_k_cu_5ea1268f_27134cuda3std3__419piecewise_constructE
	.align		8
        /*0040*/ 	.dword	_ZN39_INTERNAL_892c1bcf_4_k_cu_5ea1268f_27134cuda3std3__48in_placeE
	.align		8
        /*0048*/ 	.dword	_ZN39_INTERNAL_892c1bcf_4_k_cu_5ea1268f_27134cuda3std6ranges3__45__cpo4swapE
	.align		8
        /*0050*/ 	.dword	_ZN39_INTERNAL_892c1bcf_4_k_cu_5ea1268f_27134cuda3std6ranges3__45__cpo9iter_moveE
	.align		8
        /*0058*/ 	.dword	_ZN39_INTERNAL_892c1bcf_4_k_cu_5ea1268f_27134cute7productE
	.align		8
        /*0060*/ 	.dword	_ZN39_INTERNAL_892c1bcf_4_k_cu_5ea1268f_27134cute1_E
	.align		8
        /*0068*/ 	.dword	$str$24
	.align		8
        /*0070*/ 	.dword	$str$25


//--------------------- .text._ZN7cutlass13device_kernelINS_4gemm6kernel13GemmUniversalINS1_17GroupProblemShapeIN4cute5tupleIJiiiEEEEENS1_10collective13CollectiveMmaINS1_39MainloopSm90ArrayTmaGmmaWarpSpecializedILi3ENS6_IJNS5_1CILi2EEENSC_ILi1EEESE_EEENS1_40KernelPtrArrayTmaWarpSpecializedPingpongEEENS6_IJNSC_ILi128EEESI_SI_EEENS_10bfloat16_tEPNS6_IJlSE_NSC_ILi0EEEEEESK_SN_NS5_8TiledMMAINS5_8MMA_AtomIJNS5_4SM904GMMA28MMA_64x128x16_F32BF16BF16_SSILNSR_5MajorE0ELST_0ELNSR_7ScaleInE1ELSU_1EEEEEENS5_6LayoutINS6_IJSE_SE_SE_EEENS6_IJSL_SL_SL_EEEEENS6_IJNS5_10UnderscoreES11_S11_EEEEENS5_13SM90_TMA_LOADENS5_14ComposedLayoutINS5_7SwizzleILi3ELi4ELi3EEENS5_18smem_ptr_flag_bitsILi16EEENSX_INS6_IJNSC_ILi8EEENSC_ILi64EEEEEENS6_IJS1B_SE_EEEEEEEvNS5_8identityENS5_23SM90_TMA_LOAD_MULTICASTES1F_vS1G_EENS_8epilogue10collective18CollectiveEpilogueINS1J_30Sm90PtrArrayTmaWarpSpecializedILi4ELi2ELi16ELb1ELb0ELi2EEEJSJ_NS6_IJS1B_NSC_ILi32EEEEEENS_6half_tEPNS6_IJSE_lSL_EEES1Q_S1S_NS1J_6fusion15FusionCallbacksIS1N_NS1T_17LinearCombinationIS1Q_fS1Q_fLNS_15FloatRoundStyleE2EEESJ_S1P_JEEES14_NS15_IS17_S19_NSX_INS6_IJS1B_S1A_EEENS6_IJSE_S1B_EEEEEEENS5_17SM75_U16x8_LDSM_TENS5_14SM90_TMA_STOREES22_NS5_17SM90_U16x8_STSM_TENS5_9Copy_AtomIJNS5_17SM90_U32x4_STSM_NES1Q_EEEvEEEvvEEEEvNT_6ParamsE --------------------------
	.section	.text._ZN7cutlass13device_kernelINS_4gemm6kernel13GemmUniversalINS1_17GroupProblemShapeIN4cute5tupleIJiiiEEEEENS1_10collective13CollectiveMmaINS1_39MainloopSm90ArrayTmaGmmaWarpSpecializedILi3ENS6_IJNS5_1CILi2EEENSC_ILi1EEESE_EEENS1_40KernelPtrArrayTmaWarpSpecializedPingpongEEENS6_IJNSC_ILi128EEESI_SI_EEENS_10bfloat16_tEPNS6_IJlSE_NSC_ILi0EEEEEESK_SN_NS5_8TiledMMAINS5_8MMA_AtomIJNS5_4SM904GMMA28MMA_64x128x16_F32BF16BF16_SSILNSR_5MajorE0ELST_0ELNSR_7ScaleInE1ELSU_1EEEEEENS5_6LayoutINS6_IJSE_SE_SE_EEENS6_IJSL_SL_SL_EEEEENS6_IJNS5_10UnderscoreES11_S11_EEEEENS5_13SM90_TMA_LOADENS5_14ComposedLayoutINS5_7SwizzleILi3ELi4ELi3EEENS5_18smem_ptr_flag_bitsILi16EEENSX_INS6_IJNSC_ILi8EEENSC_ILi64EEEEEENS6_IJS1B_SE_EEEEEEEvNS5_8identityENS5_23SM90_TMA_LOAD_MULTICASTES1F_vS1G_EENS_8epilogue10collective18CollectiveEpilogueINS1J_30Sm90PtrArrayTmaWarpSpecializedILi4ELi2ELi16ELb1ELb0ELi2EEEJSJ_NS6_IJS1B_NSC_ILi32EEEEEENS_6half_tEPNS6_IJSE_lSL_EEES1Q_S1S_NS1J_6fusion15FusionCallbacksIS1N_NS1T_17LinearCombinationIS1Q_fS1Q_fLNS_15FloatRoundStyleE2EEESJ_S1P_JEEES14_NS15_IS17_S19_NSX_INS6_IJS1B_S1A_EEENS6_IJSE_S1B_EEEEEEENS5_17SM75_U16x8_LDSM_TENS5_14SM90_TMA_STOREES22_NS5_17SM90_U16x8_STSM_TENS5_9Copy_AtomIJNS5_17SM90_U32x4_STSM_NES1Q_EEEvEEEvvEEEEvNT_6ParamsE,"ax",@progbits
	.align	128
.text._ZN7cutlass13device_kernelINS_4gemm6kernel13GemmUniversalINS1_17GroupProblemShapeIN4cute5tupleIJiiiEEEEENS1_10collective13CollectiveMmaINS1_39MainloopSm90ArrayTmaGmmaWarpSpecializedILi3ENS6_IJNS5_1CILi2EEENSC_ILi1EEESE_EEENS1_40KernelPtrArrayTmaWarpSpecializedPingpongEEENS6_IJNSC_ILi128EEESI_SI_EEENS_10bfloat16_tEPNS6_IJlSE_NSC_ILi0EEEEEESK_SN_NS5_8TiledMMAINS5_8MMA_AtomIJNS5_4SM904GMMA28MMA_64x128x16_F32BF16BF16_SSILNSR_5MajorE0ELST_0ELNSR_7ScaleInE1ELSU_1EEEEEENS5_6LayoutINS6_IJSE_SE_SE_EEENS6_IJSL_SL_SL_EEEEENS6_IJNS5_10UnderscoreES11_S11_EEEEENS5_13SM90_TMA_LOADENS5_14ComposedLayoutINS5_7SwizzleILi3ELi4ELi3EEENS5_18smem_ptr_flag_bitsILi16EEENSX_INS6_IJNSC_ILi8EEENSC_ILi64EEEEEENS6_IJS1B_SE_EEEEEEEvNS5_8identityENS5_23SM90_TMA_LOAD_MULTICASTES1F_vS1G_EENS_8epilogue10collective18CollectiveEpilogueINS1J_30Sm90PtrArrayTmaWarpSpecializedILi4ELi2ELi16ELb1ELb0ELi2EEEJSJ_NS6_IJS1B_NSC_ILi32EEEEEENS_6half_tEPNS6_IJSE_lSL_EEES1Q_S1S_NS1J_6fusion15FusionCallbacksIS1N_NS1T_17LinearCombinationIS1Q_fS1Q_fLNS_15FloatRoundStyleE2EEESJ_S1P_JEEES14_NS15_IS17_S19_NSX_INS6_IJS1B_S1A_EEENS6_IJSE_S1B_EEEEEEENS5_17SM75_U16x8_LDSM_TENS5_14SM90_TMA_STOREES22_NS5_17SM90_U16x8_STSM_TENS5_9Copy_AtomIJNS5_17SM90_U32x4_STSM_NES1Q_EEEvEEEvvEEEEvNT_6ParamsE:
        .type           _ZN7cutlass13device_kernelINS_4gemm6kernel13GemmUniversalINS1_17GroupProblemShapeIN4cute5tupleIJiiiEEEEENS1_10collective13CollectiveMmaINS1_39MainloopSm90ArrayTmaGmmaWarpSpecializedILi3ENS6_IJNS5_1CILi2EEENSC_ILi1EEESE_EEENS1_40KernelPtrArrayTmaWarpSpecializedPingpongEEENS6_IJNSC_ILi128EEESI_SI_EEENS_10bfloat16_tEPNS6_IJlSE_NSC_ILi0EEEEEESK_SN_NS5_8TiledMMAINS5_8MMA_AtomIJNS5_4SM904GMMA28MMA_64x128x16_F32BF16BF16_SSILNSR_5MajorE0ELST_0ELNSR_7ScaleInE1ELSU_1EEEEEENS5_6LayoutINS6_IJSE_SE_SE_EEENS6_IJSL_SL_SL_EEEEENS6_IJNS5_10UnderscoreES11_S11_EEEEENS5_13SM90_TMA_LOADENS5_14ComposedLayoutINS5_7SwizzleILi3ELi4ELi3EEENS5_18smem_ptr_flag_bitsILi16EEENSX_INS6_IJNSC_ILi8EEENSC_ILi64EEEEEENS6_IJS1B_SE_EEEEEEEvNS5_8identityENS5_23SM90_TMA_LOAD_MULTICASTES1F_vS1G_EENS_8epilogue10collective18CollectiveEpilogueINS1J_30Sm90PtrArrayTmaWarpSpecializedILi4ELi2ELi16ELb1ELb0ELi2EEEJSJ_NS6_IJS1B_NSC_ILi32EEEEEENS_6half_tEPNS6_IJSE_lSL_EEES1Q_S1S_NS1J_6fusion15FusionCallbacksIS1N_NS1T_17LinearCombinationIS1Q_fS1Q_fLNS_15FloatRoundStyleE2EEESJ_S1P_JEEES14_NS15_IS17_S19_NSX_INS6_IJS1B_S1A_EEENS6_IJSE_S1B_EEEEEEENS5_17SM75_U16x8_LDSM_TENS5_14SM90_TMA_STOREES22_NS5_17SM90_U16x8_STSM_TENS5_9Copy_AtomIJNS5_17SM90_U32x4_STSM_NES1Q_EEEvEEEvvEEEEvNT_6ParamsE,@function
        .size           _ZN7cutlass13device_kernelINS_4gemm6kernel13GemmUniversalINS1_17GroupProblemShapeIN4cute5tupleIJiiiEEEEENS1_10collective13CollectiveMmaINS1_39MainloopSm90ArrayTmaGmmaWarpSpecializedILi3ENS6_IJNS5_1CILi2EEENSC_ILi1EEESE_EEENS1_40KernelPtrArrayTmaWarpSpecializedPingpongEEENS6_IJNSC_ILi128EEESI_SI_EEENS_10bfloat16_tEPNS6_IJlSE_NSC_ILi0EEEEEESK_SN_NS5_8TiledMMAINS5_8MMA_AtomIJNS5_4SM904GMMA28MMA_64x128x16_F32BF16BF16_SSILNSR_5MajorE0ELST_0ELNSR_7ScaleInE1ELSU_1EEEEEENS5_6LayoutINS6_IJSE_SE_SE_EEENS6_IJSL_SL_SL_EEEEENS6_IJNS5_10UnderscoreES11_S11_EEEEENS5_13SM90_TMA_LOADENS5_14ComposedLayoutINS5_7SwizzleILi3ELi4ELi3EEENS5_18smem_ptr_flag_bitsILi16EEENSX_INS6_IJNSC_ILi8EEENSC_ILi64EEEEEENS6_IJS1B_SE_EEEEEEEvNS5_8identityENS5_23SM90_TMA_LOAD_MULTICASTES1F_vS1G_EENS_8epilogue10collective18CollectiveEpilogueINS1J_30Sm90PtrArrayTmaWarpSpecializedILi4ELi2ELi16ELb1ELb0ELi2EEEJSJ_NS6_IJS1B_NSC_ILi32EEEEEENS_6half_tEPNS6_IJSE_lSL_EEES1Q_S1S_NS1J_6fusion15FusionCallbacksIS1N_NS1T_17LinearCombinationIS1Q_fS1Q_fLNS_15FloatRoundStyleE2EEESJ_S1P_JEEES14_NS15_IS17_S19_NSX_INS6_IJS1B_S1A_EEENS6_IJSE_S1B_EEEEEEENS5_17SM75_U16x8_LDSM_TENS5_14SM90_TMA_STOREES22_NS5_17SM90_U16x8_STSM_TENS5_9Copy_AtomIJNS5_17SM90_U32x4_STSM_NES1Q_EEEvEEEvvEEEEvNT_6ParamsE,(.L_x_326 - _ZN7cutlass13device_kernelINS_4gemm6kernel13GemmUniversalINS1_17GroupProblemShapeIN4cute5tupleIJiiiEEEEENS1_10collective13CollectiveMmaINS1_39MainloopSm90ArrayTmaGmmaWarpSpecializedILi3ENS6_IJNS5_1CILi2EEENSC_ILi1EEESE_EEENS1_40KernelPtrArrayTmaWarpSpecializedPingpongEEENS6_IJNSC_ILi128EEESI_SI_EEENS_10bfloat16_tEPNS6_IJlSE_NSC_ILi0EEEEEESK_SN_NS5_8TiledMMAINS5_8MMA_AtomIJNS5_4SM904GMMA28MMA_64x128x16_F32BF16BF16_SSILNSR_5MajorE0ELST_0ELNSR_7ScaleInE1ELSU_1EEEEEENS5_6LayoutINS6_IJSE_SE_SE_EEENS6_IJSL_SL_SL_EEEEENS6_IJNS5_10UnderscoreES11_S11_EEEEENS5_13SM90_TMA_LOADENS5_14ComposedLayoutINS5_7SwizzleILi3ELi4ELi3EEENS5_18smem_ptr_flag_bitsILi16EEENSX_INS6_IJNSC_ILi8EEENSC_ILi64EEEEEENS6_IJS1B_SE_EEEEEEEvNS5_8identityENS5_23SM90_TMA_LOAD_MULTICASTES1F_vS1G_EENS_8epilogue10collective18CollectiveEpilogueINS1J_30Sm90PtrArrayTmaWarpSpecializedILi4ELi2ELi16ELb1ELb0ELi2EEEJSJ_NS6_IJS1B_NSC_ILi32EEEEEENS_6half_tEPNS6_IJSE_lSL_EEES1Q_S1S_NS1J_6fusion15FusionCallbacksIS1N_NS1T_17LinearCombinationIS1Q_fS1Q_fLNS_15FloatRoundStyleE2EEESJ_S1P_JEEES14_NS15_IS17_S19_NSX_INS6_IJS1B_S1A_EEENS6_IJSE_S1B_EEEEEEENS5_17SM75_U16x8_LDSM_TENS5_14SM90_TMA_STOREES22_NS5_17SM90_U16x8_STSM_TENS5_9Copy_AtomIJNS5_17SM90_U32x4_STSM_NES1Q_EEEvEEEvvEEEEvNT_6ParamsE)
        .other          _ZN7cutlass13device_kernelINS_4gemm6kernel13GemmUniversalINS1_17GroupProblemShapeIN4cute5tupleIJiiiEEEEENS1_10collective13CollectiveMmaINS1_39MainloopSm90ArrayTmaGmmaWarpSpecializedILi3ENS6_IJNS5_1CILi2EEENSC_ILi1EEESE_EEENS1_40KernelPtrArrayTmaWarpSpecializedPingpongEEENS6_IJNSC_ILi128EEESI_SI_EEENS_10bfloat16_tEPNS6_IJlSE_NSC_ILi0EEEEEESK_SN_NS5_8TiledMMAINS5_8MMA_AtomIJNS5_4SM904GMMA28MMA_64x128x16_F32BF16BF16_SSILNSR_5MajorE0ELST_0ELNSR_7ScaleInE1ELSU_1EEEEEENS5_6LayoutINS6_IJSE_SE_SE_EEENS6_IJSL_SL_SL_EEEEENS6_IJNS5_10UnderscoreES11_S11_EEEEENS5_13SM90_TMA_LOADENS5_14ComposedLayoutINS5_7SwizzleILi3ELi4ELi3EEENS5_18smem_ptr_flag_bitsILi16EEENSX_INS6_IJNSC_ILi8EEENSC_ILi64EEEEEENS6_IJS1B_SE_EEEEEEEvNS5_8identityENS5_23SM90_TMA_LOAD_MULTICASTES1F_vS1G_EENS_8epilogue10collective18CollectiveEpilogueINS1J_30Sm90PtrArrayTmaWarpSpecializedILi4ELi2ELi16ELb1ELb0ELi2EEEJSJ_NS6_IJS1B_NSC_ILi32EEEEEENS_6half_tEPNS6_IJSE_lSL_EEES1Q_S1S_NS1J_6fusion15FusionCallbacksIS1N_NS1T_17LinearCombinationIS1Q_fS1Q_fLNS_15FloatRoundStyleE2EEESJ_S1P_JEEES14_NS15_IS17_S19_NSX_INS6_IJS1B_S1A_EEENS6_IJSE_S1B_EEEEEEENS5_17SM75_U16x8_LDSM_TENS5_14SM90_TMA_STOREES22_NS5_17SM90_U16x8_STSM_TENS5_9Copy_AtomIJNS5_17SM90_U32x4_STSM_NES1Q_EEEvEEEvvEEEEvNT_6ParamsE,@"STO_CUDA_ENTRY STV_DEFAULT"
_ZN7cutlass13device_kernelINS_4gemm6kernel13GemmUniversalINS1_17GroupProblemShapeIN4cute5tupleIJiiiEEEEENS1_10collective13CollectiveMmaINS1_39MainloopSm90ArrayTmaGmmaWarpSpecializedILi3ENS6_IJNS5_1CILi2EEENSC_ILi1EEESE_EEENS1_40KernelPtrArrayTmaWarpSpecializedPingpongEEENS6_IJNSC_ILi128EEESI_SI_EEENS_10bfloat16_tEPNS6_IJlSE_NSC_ILi0EEEEEESK_SN_NS5_8TiledMMAINS5_8MMA_AtomIJNS5_4SM904GMMA28MMA_64x128x16_F32BF16BF16_SSILNSR_5MajorE0ELST_0ELNSR_7ScaleInE1ELSU_1EEEEEENS5_6LayoutINS6_IJSE_SE_SE_EEENS6_IJSL_SL_SL_EEEEENS6_IJNS5_10UnderscoreES11_S11_EEEEENS5_13SM90_TMA_LOADENS5_14ComposedLayoutINS5_7SwizzleILi3ELi4ELi3EEENS5_18smem_ptr_flag_bitsILi16EEENSX_INS6_IJNSC_ILi8EEENSC_ILi64EEEEEENS6_IJS1B_SE_EEEEEEEvNS5_8identityENS5_23SM90_TMA_LOAD_MULTICASTES1F_vS1G_EENS_8epilogue10collective18CollectiveEpilogueINS1J_30Sm90PtrArrayTmaWarpSpecializedILi4ELi2ELi16ELb1ELb0ELi2EEEJSJ_NS6_IJS1B_NSC_ILi32EEEEEENS_6half_tEPNS6_IJSE_lSL_EEES1Q_S1S_NS1J_6fusion15FusionCallbacksIS1N_NS1T_17LinearCombinationIS1Q_fS1Q_fLNS_15FloatRoundStyleE2EEESJ_S1P_JEEES14_NS15_IS17_S19_NSX_INS6_IJS1B_S1A_EEENS6_IJSE_S1B_EEEEEEENS5_17SM75_U16x8_LDSM_TENS5_14SM90_TMA_STOREES22_NS5_17SM90_U16x8_STSM_TENS5_9Copy_AtomIJNS5_17SM90_U32x4_STSM_NES1Q_EEEvEEEvvEEEEvNT_6ParamsE:
[----:B------:R-:W1:Y:S08]  /*0000*/  LDC R1, c[0x0][0x28] ;  /* 0x00000a00ff017b82 */ /* 0x000e700000000800 */
[----:B------:R-:W2:Y:S01]  /*0010*/  LDC.64 R4, c[0x0][0x918] ;  /* 0x00024600ff047b82 */ /* 0x000ea20000000a00 */
[----:B------:R-:W-:Y:S01]  /*0020*/  ULDC.64 UR38, c[0x0][0x208] ;  /* 0x0000820000267ab9 */ /* 0x000fe20000000a00 */
[----:B------:R-:W3:Y:S01]  /*0030*/  S2R R19, SR_TID.X ;  /* 0x0000000000137919 */ /* 0x000ee20000002100 */
[----:B------:R-:W-:Y:S01]  /*0040*/  ULDC UR4, c[0x0][0x910] ;  /* 0x0002440000047ab9 */ /* 0x000fe20000000800 */
[----:B------:R-:W-:Y:S01]  /*0050*/  ULDC.64 UR20, c[0x0][0x8d0] ;  /* 0x0002340000147ab9 */ /* 0x000fe20000000a00 */
[----:B------:R-:W-:Y:S01]  /*0060*/  ULDC.64 UR14, c[0x0][0x8c8] ;  /* 0x00023200000e7ab9 */ /* 0x000fe20000000a00 */
[----:B------:R-:W-:Y:S01]  /*0070*/  IMAD.MOV.U32 R8, RZ, RZ, RZ ;  /* 0x000000ffff087224 */ /* 0x000fe200078e00ff */
[----:B------:R-:W-:Y:S01]  /*0080*/  ULDC.64 UR16, c[0x0][0x8e0] ;  /* 0x0002380000107ab9 */ /* 0x000fe20000000a00 */
[----:B------:R-:W4:Y:S01]  /*0090*/  S2UR UR24, SR_CTAID.Y ;  /* 0x00000000001879c3 */ /* 0x000f220000002600 */
[----:B------:R-:W-:Y:S01]  /*00a0*/  IMAD.MOV.U32 R10, RZ, RZ, RZ ;  /* 0x000000ffff0a7224 */ /* 0x000fe200078e00ff */
[----:B------:R-:W-:Y:S01]  /*00b0*/  ULDC.64 UR22, c[0x0][0x8e8] ;  /* 0x00023a0000167ab9 */ /* 0x000fe20000000a00 */
[----:B--2---:R-:W2:Y:S01]  /*00c0*/  LDG.E R7, desc[UR38][R4.64] ;  /* 0x0000002604077981 */ /* 0x004ea2000c1e1900 */
[----:B------:R-:W-:-:S03]  /*00d0*/  IMAD.U32 R0, RZ, RZ, UR4 ;  /* 0x00000004ff007e24 */ /* 0x000fc6000f8e00ff */
[----:B------:R-:W2:Y:S01]  /*00e0*/  LDG.E R6, desc[UR38][R4.64+0x4] ;  /* 0x0000042604067981 */ /* 0x000ea2000c1e1900 */
[----:B---3--:R-:W-:Y:S01]  /*00f0*/  LOP3.LUT R9, R19, 0x1f, RZ, 0xc0, !PT ;  /* 0x0000001f13097812 */ /* 0x008fe200078ec0ff */
[----:B------:R-:W-:Y:S01]  /*0100*/  UISETP.NE.U32.AND UP0, UPT, UR20, URZ, UPT ;  /* 0x0000003f1400728c */ /* 0x000fe2000bf05070 */
[----:B------:R-:W3:Y:S01]  /*0110*/  S2UR UR51, SR_CTAID.X ;  /* 0x00000000003379c3 */ /* 0x000ee20000002500 */
[----:B------:R-:W-:Y:S01]  /*0120*/  ULDC UR4, c[0x0][0x908] ;  /* 0x0002420000047ab9 */ /* 0x000fe20000000800 */
[----:B------:R-:W-:Y:S01]  /*0130*/  ISETP.GE.AND P0, PT, R9, R0, PT ;  /* 0x000000000900720c */ /* 0x000fe20003f06270 */
[----:B------:R-:W-:Y:S02]  /*0140*/  UISETP.NE.AND.EX UP0, UPT, UR21, URZ, UPT, UP0 ;  /* 0x0000003f1500728c */ /* 0x000fe4000bf05300 */
[----:B------:R-:W-:-:S09]  /*0150*/  UISETP.NE.AND UP3, UPT, UR4, 0x1, UPT ;  /* 0x000000010400788c */ /* 0x000fd2000bf65270 */
[----:B------:R-:W-:Y:S01]  /*0160*/  @UP0 ULDC UR26, c[0x0][0x8dc] ;  /* 0x00023700001a0ab9 */ /* 0x000fe20000000800 */
[----:B------:R-:W1:Y:S01]  /*0170*/  @!P0 LDC.64 R2, c[0x0][0x918] ;  /* 0x00024600ff028b82 */ /* 0x000e620000000a00 */
[----:B----4-:R-:W-:Y:S02]  /*0180*/  @UP3 UMOV UR6, UR24 ;  /* 0x0000001800063c82 */ /* 0x010fe40008000000 */
[----:B------:R-:W-:Y:S01]  /*0190*/  @UP3 UMOV UR4, UR6 ;  /* 0x0000000600043c82 */ /* 0x000fe20008000000 */
[----:B------:R-:W-:Y:S01]  /*01a0*/  @!UP3 UMOV UR6, UR24 ;  /* 0x000000180006bc82 */ /* 0x000fe20008000000 */
[----:B------:R-:W-:Y:S01]  /*01b0*/  @UP3 ULDC UR8, c[0x0][0x10] ;  /* 0x0000040000083ab9 */ /* 0x000fe20000000800 */
[----:B------:R-:W-:Y:S01]  /*01c0*/  @UP3 UMOV UR5, URZ ;  /* 0x0000003f00053c82 */ /* 0x000fe20008000000 */
[----:B------:R-:W-:Y:S01]  /*01d0*/  @UP3 UMOV UR7, URZ ;  /* 0x0000003f00073c82 */ /* 0x000fe20008000000 */
[----:B---3--:R-:W-:Y:S01]  /*01e0*/  @UP3 UIMAD.WIDE.U32 UR8, UR51, UR8, UR4 ;  /* 0x00000008330832a5 */ /* 0x008fe2000f8e0004 */
[----:B------:R-:W-:Y:S01]  /*01f0*/  @!UP3 ULDC UR10, c[0x0][0xc] ;  /* 0x00000300000abab9 */ /* 0x000fe20000000800 */
[----:B-1----:R-:W-:-:S05]  /*0200*/  @!P0 IMAD.WIDE.U32 R2, R9, 0xc, R2 ;  /* 0x0000000c09028825 */ /* 0x002fca00078e0002 */
[----:B------:R1:W5:Y:S04]  /*0210*/  @!P0 LDG.E R8, desc[UR38][R2.64] ;  /* 0x0000002602088981 */ /* 0x000368000c1e1900 */
[----:B------:R1:W5:Y:S01]  /*0220*/  @!P0 LDG.E R10, desc[UR38][R2.64+0x4] ;  /* 0x00000426020a8981 */ /* 0x000362000c1e1900 */
[----:B------:R-:W-:Y:S01]  /*0230*/  ISETP.NE.U32.AND P0, PT, RZ, UR22, PT ;  /* 0x00000016ff007c0c */ /* 0x000fe2000bf05070 */
[----:B------:R-:W-:-:S03]  /*0240*/  UMOV UR4, UR51 ;  /* 0x0000003300047c82 */ /* 0x000fc60008000000 */
[----:B------:R-:W-:Y:S01]  /*0250*/  ISETP.NE.AND.EX P0, PT, RZ, UR23, PT, P0 ;  /* 0x00000017ff007c0c */ /* 0x000fe2000bf05300 */
[----:B------:R-:W-:Y:S01]  /*0260*/  UMOV UR5, URZ ;  /* 0x0000003f00057c82 */ /* 0x000fe20008000000 */
[----:B------:R-:W-:Y:S02]  /*0270*/  @UP3 UIADD3 UR7, UR9, UR7, URZ ;  /* 0x0000000709073290 */ /* 0x000fe4000fffe03f */
[----:B------:R-:W-:-:S07]  /*0280*/  @!UP3 UIMAD.WIDE.U32 UR4, UR10, UR6, UR4 ;  /* 0x000000060a04b2a5 */ /* 0x000fce000f8e0004 */
[----:B------:R-:W-:Y:S01]  /*0290*/  @!UP3 UMOV UR8, UR4 ;  /* 0x000000040008bc82 */ /* 0x000fe20008000000 */
[----:B------:R-:W-:Y:S01]  /*02a0*/  @!UP3 UMOV UR7, UR5 ;  /* 0x000000050007bc82 */ /* 0x000fe20008000000 */
[----:B--2---:R-:W-:Y:S02]  /*02b0*/  R2UR UR12, R7 ;  /* 0x00000000070c72ca */ /* 0x004fe400000e0000 */
[----:B------:R-:W-:-:S11]  /*02c0*/  R2UR UR28, R6 ;  /* 0x00000000061c72ca */ /* 0x000fd600000e0000 */
[----:B------:R-:W-:-:S04]  /*02d0*/  UIADD3 UR11, UP1, UR12, UR14, URZ ;  /* 0x0000000e0c0b7290 */ /* 0x000fc8000ff3e03f */
[----:B------:R-:W-:Y:S02]  /*02e0*/  ULEA.HI.X.SX32 UR12, UR12, UR15, 0x1, UP1 ;  /* 0x0000000f0c0c7291 */ /* 0x000fe400088f0e3f */
[----:B------:R-:W-:-:S04]  /*02f0*/  UIADD3 UR11, UP1, UR11, -0x1, URZ ;  /* 0xffffffff0b0b7890 */ /* 0x000fc8000ff3e03f */
[----:B------:R-:W-:Y:S02]  /*0300*/  UIADD3.X UR12, UR12, -0x1, URZ, UP1, !UPT ;  /* 0xffffffff0c0c7890 */ /* 0x000fe40008ffe43f */
[----:B------:R-:W-:-:S04]  /*0310*/  @UP0 UIADD3 UR26, UP1, UR11, UR26, URZ ;  /* 0x0000001a0b1a0290 */ /* 0x000fc8000ff3e03f */
[----:B------:R-:W-:Y:S02]  /*0320*/  @UP0 UIADD3.X UR29, URZ, UR12, URZ, UP1, !UPT ;  /* 0x0000000c3f1d0290 */ /* 0x000fe40008ffe43f */
[----:B------:R-:W-:Y:S02]  /*0330*/  UIADD3 UR13, UP1, UR28, UR16, URZ ;  /* 0x000000101c0d7290 */ /* 0x000fe4000ff3e03f */
[----:B------:R-:W-:Y:S02]  /*0340*/  @UP0 UIMAD.WIDE.U32 UR18, UR29, UR20, URZ ;  /* 0x000000141d1202a5 */ /* 0x000fe4000f8e003f */
[----:B------:R-:W-:Y:S02]  /*0350*/  ULEA.HI.X.SX32 UR28, UR28, UR17, 0x1, UP1 ;  /* 0x000000111c1c7291 */ /* 0x000fe400088f0e3f */
[----:B------:R-:W-:Y:S02]  /*0360*/  @UP0 UIMAD.WIDE.U32 UR24, UP1, UR26, UR21, UR18 ;  /* 0x000000151a1802a5 */ /* 0x000fe4000f820012 */
[----:B------:R-:W-:-:S02]  /*0370*/  @UP0 UIMAD.WIDE.U32 UR18, UR26, UR20, URZ ;  /* 0x000000141a1202a5 */ /* 0x000fc4000f8e003f */
[----:B------:R-:W-:Y:S02]  /*0380*/  @UP0 UIADD3.X UR27, URZ, URZ, URZ, UP1, !UPT ;  /* 0x0000003f3f1b0290 */ /* 0x000fe40008ffe43f */
[----:B------:R-:W-:Y:S01]  /*0390*/  @UP0 UIADD3 URZ, UP1, UR19, UR24, URZ ;  /* 0x00000018133f0290 */ /* 0x000fe2000ff3e03f */
[----:B------:R-:W-:-:S03]  /*03a0*/  @UP0 UMOV UR26, UR25 ;  /* 0x00000019001a0c82 */ /* 0x000fc60008000000 */
[----:B------:R-:W-:Y:S02]  /*03b0*/  @UP0 UIMAD.WIDE.U32.X UR18, UR29, UR21, UR26, UP1 ;  /* 0x000000151d1202a5 */ /* 0x000fe400088e041a */
[----:B------:R-:W-:-:S04]  /*03c0*/  UIADD3 UR13, UP2, UR13, -0x1, URZ ;  /* 0xffffffff0d0d7890 */ /* 0x000fc8000ff5e03f */
[----:B------:R-:W-:Y:S01]  /*03d0*/  UIADD3.X UR24, UR28, -0x1, URZ, UP2, !UPT ;  /* 0xffffffff1c187890 */ /* 0x000fe200097fe43f */
[----:B------:R-:W-:Y:S01]  /*03e0*/  @UP0 UMOV UR11, UR18 ;  /* 0x00000012000b0c82 */ /* 0x000fe20008000000 */
[----:B------:R-:W-:Y:S01]  /*03f0*/  @UP0 UMOV UR12, UR19 ;  /* 0x00000013000c0c82 */ /* 0x000fe20008000000 */
[----:B-1----:R-:W-:Y:S09]  /*0400*/  @!P0 BRA `(.L_x_0) ;  /* 0x0000000000308947 */ /* 0x002ff20003800000 */
[----:B------:R-:W-:Y:S02]  /*0410*/  ULDC UR9, c[0x0][0x8f4] ;  /* 0x00023d0000097ab9 */ /* 0x000fe40000000800 */
[----:B------:R-:W-:-:S04]  /*0420*/  UIADD3 UR9, UP1, UR13, UR9, URZ ;  /* 0x000000090d097290 */ /* 0x000fc8000ff3e03f */
[----:B------:R-:W-:-:S04]  /*0430*/  UIADD3.X UR10, URZ, UR24, URZ, UP1, !UPT ;  /* 0x000000183f0a7290 */ /* 0x000fc80008ffe43f */
[----:B------:R-:W-:-:S04]  /*0440*/  UIMAD.WIDE.U32 UR4, UR10, UR22, URZ ;  /* 0x000000160a0472a5 */ /* 0x000fc8000f8e003f */
[----:B------:R-:W-:Y:S02]  /*0450*/  UIMAD.WIDE.U32 UR18, UP1, UR9, UR23, UR4 ;  /* 0x00000017091272a5 */ /* 0x000fe4000f820004 */
[----:B------:R-:W-:Y:S02]  /*0460*/  UIMAD.WIDE.U32 UR4, UR9, UR22, URZ ;  /* 0x00000016090472a5 */ /* 0x000fe4000f8e003f */
[----:B------:R-:W-:Y:S02]  /*0470*/  UIADD3.X UR25, URZ, URZ, URZ, UP1, !UPT ;  /* 0x0000003f3f197290 */ /* 0x000fe40008ffe43f */
[----:B------:R-:W-:Y:S01]  /*0480*/  UIADD3 URZ, UP1, UR5, UR18, URZ ;  /* 0x00000012053f7290 */ /* 0x000fe2000ff3e03f */
[----:B------:R-:W-:-:S03]  /*0490*/  UMOV UR24, UR19 ;  /* 0x0000001300187c82 */ /* 0x000fc60008000000 */
[----:B------:R-:W-:-:S07]  /*04a0*/  UIMAD.WIDE.U32.X UR4, UR10, UR23, UR24, UP1 ;  /* 0x000000170a0472a5 */ /* 0x000fce00088e0418 */
[----:B------:R-:W-:Y:S01]  /*04b0*/  UMOV UR13, UR4 ;  /* 0x00000004000d7c82 */ /* 0x000fe20008000000 */
[----:B------:R-:W-:-:S05]  /*04c0*/  UMOV UR24, UR5 ;  /* 0x0000000500187c82 */ /* 0x000fca0008000000 */
.L_x_0:
[----:B------:R-:W-:Y:S01]  /*04d0*/  ULDC UR9, c[0x0][0x934] ;  /* 0x00024d0000097ab9 */ /* 0x000fe20000000800 */
[----:B------:R-:W-:Y:S01]  /*04e0*/  ULDC UR10, c[0x0][0x904] ;  /* 0x00024100000a7ab9 */ /* 0x000fe20000000800 */
[----:B------:R-:W-:Y:S01]  /*04f0*/  ULDC UR4, c[0x0][0x938] ;  /* 0x00024e0000047ab9 */ /* 0x000fe20000000800 */
[----:B------:R-:W-:Y:S01]  /*0500*/  USHF.L.U32 UR9, UR9, UR10, URZ ;  /* 0x0000000a09097299 */ /* 0x000fe2000800063f */
[----:B------:R-:W-:Y:S01]  /*0510*/  SHF.R.U32.HI R24, RZ, 0x5, R19 ;  /* 0x00000005ff187819 */ /* 0x000fe20000011613 */
[----:B------:R-:W-:Y:S01]  /*0520*/  USHF.L.U32 UR10, UR4, UR10, URZ ;  /* 0x0000000a040a7299 */ /* 0x000fe2000800063f */
[----:B------:R-:W-:Y:S01]  /*0530*/  ULDC UR27, c[0x0][0x8d8] ;  /* 0x00023600001b7ab9 */ /* 0x000fe20000000800 */
[----:B------:R-:W-:Y:S02]  /*0540*/  ULDC UR31, c[0x0][0x8f0] ;  /* 0x00023c00001f7ab9 */ /* 0x000fe40000000800 */
[----:B------:R-:W-:Y:S01]  /*0550*/  IMAD.U32 R11, RZ, RZ, UR9 ;  /* 0x00000009ff0b7e24 */ /* 0x000fe2000f8e00ff */
[----:B------:R-:W-:Y:S01]  /*0560*/  USHF.R.U64 UR18, UR11, UR27, UR12 ;  /* 0x0000001b0b127299 */ /* 0x000fe2000800120c */
[----:B------:R-:W-:Y:S01]  /*0570*/  IMAD.U32 R20, RZ, RZ, UR10 ;  /* 0x0000000aff147e24 */ /* 0x000fe2000f8e00ff */
[----:B------:R-:W-:-:S02]  /*0580*/  USHF.R.U64 UR11, UR13, UR31, UR24 ;  /* 0x0000001f0d0b7299 */ /* 0x000fc40008001218 */
[----:B------:R-:W-:Y:S01]  /*0590*/  IABS R2, R11 ;  /* 0x0000000b00027213 */ /* 0x000fe20000000000 */
[----:B------:R-:W-:Y:S01]  /*05a0*/  UIADD3 UR18, UR18, -0x1, UR9 ;  /* 0xffffffff12127890 */ /* 0x000fe2000fffe009 */
[----:B------:R-:W-:Y:S01]  /*05b0*/  IABS R3, R20 ;  /* 0x0000001400037213 */ /* 0x000fe20000000000 */
[----:B------:R-:W-:Y:S01]  /*05c0*/  UIADD3 UR11, UR11, -0x1, UR10 ;  /* 0xffffffff0b0b7890 */ /* 0x000fe2000fffe00a */
[----:B------:R-:W-:Y:S01]  /*05d0*/  R2UR UR29, R2 ;  /* 0x00000000021d72ca */ /* 0x000fe200000e0000 */
[----:B------:R-:W-:Y:S01]  /*05e0*/  UMOV UR12, URZ ;  /* 0x0000003f000c7c82 */ /* 0x000fe20008000000 */
[----:B------:R-:W-:Y:S01]  /*05f0*/  UMOV UR4, URZ ;  /* 0x0000003f00047c82 */ /* 0x000fe20008000000 */
[----:B------:R-:W-:Y:S01]  /*0600*/  IMAD.MOV.U32 R2, RZ, RZ, R3 ;  /* 0x000000ffff027224 */ /* 0x000fe200078e0003 */
[----:B------:R-:W-:Y:S02]  /*0610*/  UISETP.GE.AND UP5, UPT, UR18, URZ, UPT ;  /* 0x0000003f1200728c */ /* 0x000fe4000bfa6270 */
[----:B------:R-:W-:-:S02]  /*0620*/  UISETP.NE.AND UP4, UPT, UR9, URZ, UPT ;  /* 0x0000003f0900728c */ /* 0x000fc4000bf85270 */
[----:B------:R-:W-:Y:S01]  /*0630*/  R2UR UR28, R2 ;  /* 0x00000000021c72ca */ /* 0x000fe200000e0000 */
[----:B------:R-:W-:-:S04]  /*0640*/  UMOV UR59, 0x1 ;  /* 0x00000001003b7882 */ /* 0x000fc80000000000 */
[----:B------:R-:W1:Y:S08]  /*0650*/  I2F.RP R2, UR29 ;  /* 0x0000001d00027d06 */ /* 0x000e700008209400 */
[----:B------:R-:W2:Y:S08]  /*0660*/  I2F.RP R4, UR28 ;  /* 0x0000001c00047d06 */ /* 0x000eb00008209400 */
[----:B-1----:R-:W1:Y:S08]  /*0670*/  MUFU.RCP R2, R2 ;  /* 0x0000000200027308 */ /* 0x002e700000001000 */
[----:B--2---:R-:W2:Y:S01]  /*0680*/  MUFU.RCP R4, R4 ;  /* 0x0000000400047308 */ /* 0x004ea20000001000 */
[----:B-1----:R-:W-:-:S02]  /*0690*/  VIADD R3, R2, 0xffffffe ;  /* 0x0ffffffe02037836 */ /* 0x002fc40000000000 */
[----:B------:R-:W-:-:S05]  /*06a0*/  IMAD.U32 R2, RZ, RZ, UR18 ;  /* 0x00000012ff027e24 */ /* 0x000fca000f8e00ff */
[----:B------:R-:W1:Y:S01]  /*06b0*/  F2I.FTZ.U32.TRUNC.NTZ R3, R3 ;  /* 0x0000000300037305 */ /* 0x000e62000021f000 */
[----:B------:R-:W-:Y:S01]  /*06c0*/  IABS R2, R2 ;  /* 0x0000000200027213 */ /* 0x000fe20000000000 */
[----:B--2---:R-:W-:Y:S01]  /*06d0*/  VIADD R5, R4, 0xffffffe ;  /* 0x0ffffffe04057836 */ /* 0x004fe20000000000 */
[----:B------:R-:W-:Y:S02]  /*06e0*/  IABS R4, R11 ;  /* 0x0000000b00047213 */ /* 0x000fe40000000000 */
[----:B------:R-:W-:-:S03]  /*06f0*/  R2UR UR26, R2 ;  /* 0x00000000021a72ca */ /* 0x000fc600000e0000 */
[----:B------:R-:W2:Y:S01]  /*0700*/  F2I.FTZ.U32.TRUNC.NTZ R5, R5 ;  /* 0x0000000500057305 */ /* 0x000ea2000021f000 */
[----:B------:R-:W-:Y:S01]  /*0710*/  IMAD.MOV R4, RZ, RZ, -R4 ;  /* 0x000000ffff047224 */ /* 0x000fe200078e0a04 */
[----:B-1----:R-:W-:Y:S02]  /*0720*/  R2UR UR13, R3 ;  /* 0x00000000030d72ca */ /* 0x002fe400000e0000 */
[----:B------:R-:W-:Y:S02]  /*0730*/  MOV R3, UR11 ;  /* 0x0000000b00037c02 */ /* 0x000fe40008000f00 */
[----:B--2---:R-:W-:Y:S02]  /*0740*/  R2UR UR5, R5 ;  /* 0x00000000050572ca */ /* 0x004fe400000e0000 */
[----:B------:R-:W-:Y:S01]  /*0750*/  IABS R5, R3 ;  /* 0x0000000300057213 */ /* 0x000fe20000000000 */
[----:B------:R-:W-:Y:S01]  /*0760*/  IMAD.MOV.U32 R3, RZ, RZ, R4 ;  /* 0x000000ffff037224 */ /* 0x000fe200078e0004 */
[----:B------:R-:W-:-:S05]  /*0770*/  IABS R4, R20 ;  /* 0x0000001400047213 */ /* 0x000fca0000000000 */
[----:B------:R-:W-:Y:S01]  /*0780*/  UIADD3 UR24, URZ, -UR13, URZ ;  /* 0x8000000d3f187290 */ /* 0x000fe2000fffe03f */
[----:B------:R-:W-:Y:S01]  /*0790*/  IMAD.MOV.U32 R2, RZ, RZ, R5 ;  /* 0x000000ffff027224 */ /* 0x000fe200078e0005 */
[----:B------:R-:W-:Y:S02]  /*07a0*/  R2UR UR30, R3 ;  /* 0x00000000031e72ca */ /* 0x000fe400000e0000 */
[----:B------:R-:W-:Y:S01]  /*07b0*/  UIMAD UR24, UR24, UR29, URZ ;  /* 0x0000001d181872a4 */ /* 0x000fe2000f8e023f */
[----:B------:R-:W-:Y:S01]  /*07c0*/  IMAD.MOV R4, RZ, RZ, -R4 ;  /* 0x000000ffff047224 */ /* 0x000fe200078e0a04 */
[----:B------:R-:W1:Y:S01]  /*07d0*/  SHFL.IDX PT, R3, R24, RZ, 0x1f ;  /* 0x00001fff18037589 */ /* 0x000e6200000e0000 */
[----:B------:R-:W-:Y:S01]  /*07e0*/  R2UR UR34, R2 ;  /* 0x00000000022272ca */ /* 0x000fe200000e0000 */
[----:B------:R-:W-:Y:S01]  /*07f0*/  UIADD3 UR32, URZ, -UR5, URZ ;  /* 0x800000053f207290 */ /* 0x000fe2000fffe03f */
[----:B------:R-:W-:Y:S01]  /*0800*/  IMAD.MOV.U32 R2, RZ, RZ, R4 ;  /* 0x000000ffff027224 */ /* 0x000fe200078e0004 */
[----:B------:R-:W-:-:S02]  /*0810*/  UIMAD.WIDE.U32 UR24, UR13, UR24, UR12 ;  /* 0x000000180d1872a5 */ /* 0x000fc4000f8e000c */
[----:B------:R-:W-:Y:S02]  /*0820*/  UIMAD UR32, UR32, UR28, URZ ;  /* 0x0000001c202072a4 */ /* 0x000fe4000f8e023f */
[----:B------:R-:W-:Y:S02]  /*0830*/  R2UR UR12, R2 ;  /* 0x00000000020c72ca */ /* 0x000fe400000e0000 */
[----:B------:R-:W-:Y:S01]  /*0840*/  UIMAD.WIDE.U32 UR32, UR5, UR32, UR4 ;  /* 0x00000020052072a5 */ /* 0x000fe2000f8e0004 */
[----:B------:R-:W-:Y:S01]  /*0850*/  SHF.R.U32.HI R2, RZ, 0x7, R19 ;  /* 0x00000007ff027819 */ /* 0x000fe20000011613 */
[----:B------:R-:W-:Y:S01]  /*0860*/  UMOV UR13, UR25 ;  /* 0x00000019000d7c82 */ /* 0x000fe20008000000 */
[----:B------:R-:W-:Y:S02]  /*0870*/  ULOP3.LUT UR32, URZ, UR9, URZ, 0x33, !UPT ;  /* 0x000000093f207292 */ /* 0x000fe4000f8e333f */
[----:B------:R-:W-:Y:S02]  /*0880*/  UIMAD.WIDE.U32 UR4, UR13, UR26, URZ ;  /* 0x0000001a0d0472a5 */ /* 0x000fe4000f8e003f */
[----:B------:R-:W-:Y:S01]  /*0890*/  UMOV UR19, UR33 ;  /* 0x0000002100137c82 */ /* 0x000fe20008000000 */
[----:B------:R-:W2:Y:S01]  /*08a0*/  SHFL.IDX PT, R2, R2, RZ, 0x1f ;  /* 0x00001fff02027589 */ /* 0x000ea200000e0000 */
[----:B------:R-:W-:-:S02]  /*08b0*/  UIMAD UR5, UR5, UR30, UR26 ;  /* 0x0000001e050572a4 */ /* 0x000fc4000f8e021a */
[----:B------:R-:W-:Y:S02]  /*08c0*/  UIMAD.WIDE.U32 UR24, UR19, UR34, URZ ;  /* 0x00000022131872a5 */ /* 0x000fe4000f8e003f */
[----:B------:R-:W-:Y:S02]  /*08d0*/  UISETP.GT.U32.AND UP1, UPT, UR29, UR5, UPT ;  /* 0x000000051d00728c */ /* 0x000fe4000bf24070 */
[----:B------:R-:W-:Y:S01]  /*08e0*/  UIMAD UR25, UR25, UR12, UR34 ;  /* 0x0000000c191972a4 */ /* 0x000fe2000f8e0222 */
[----:B-1----:R-:W-:Y:S01]  /*08f0*/  R2UR UR34, R3 ;  /* 0x00000000032272ca */ /* 0x002fe200000e0000 */
[----:B------:R-:W-:Y:S02]  /*0900*/  ULOP3.LUT UR33, URZ, UR10, URZ, 0x33, !UPT ;  /* 0x0000000a3f217292 */ /* 0x000fe4000f8e333f */
[----:B------:R-:W-:-:S05]  /*0910*/  UISETP.GT.U32.AND UP2, UPT, UR28, UR25, UPT ;  /* 0x000000191c00728c */ /* 0x000fca000bf44070 */
[----:B------:R-:W-:-:S04]  /*0920*/  @!UP1 UIADD3 UR5, UR5, -UR29, URZ ;  /* 0x8000001d05059290 */ /* 0x000fc8000fffe03f */
[----:B------:R-:W-:Y:S01]  /*0930*/  UISETP.GT.U32.AND UP6, UPT, UR29, UR5, UPT ;  /* 0x000000051d00728c */ /* 0x000fe2000bfc4070 */
[----:B------:R-:W-:Y:S01]  /*0940*/  ISETP.NE.AND P1, PT, RZ, UR34, PT ;  /* 0x00000022ff007c0c */ /* 0x000fe2000bf25270 */
[----:B------:R-:W-:Y:S02]  /*0950*/  @!UP2 UIADD3 UR25, UR25, -UR28, URZ ;  /* 0x8000001c1919a290 */ /* 0x000fe4000fffe03f */
[----:B------:R-:W-:Y:S01]  /*0960*/  USHF.R.S32.HI UR4, URZ, 0x1f, UR34 ;  /* 0x0000001f3f047899 */ /* 0x000fe20008011422 */
[----:B--2---:R-:W-:Y:S01]  /*0970*/  R2UR UR26, R2 ;  /* 0x00000000021a72ca */ /* 0x004fe200000e0000 */
[----:B------:R-:W-:Y:S02]  /*0980*/  UISETP.GT.U32.AND UP1, UPT, UR28, UR25, UPT ;  /* 0x000000191c00728c */ /* 0x000fe4000bf24070 */
[----:B------:R-:W-:Y:S02]  /*0990*/  UISETP.NE.AND UP2, UPT, UR10, URZ, UPT ;  /* 0x0000003f0a00728c */ /* 0x000fe4000bf45270 */
[----:B------:R-:W-:-:S02]  /*09a0*/  ULEA.HI UR4, UR4, UR34, URZ, 0x2 ;  /* 0x0000002204047291 */ /* 0x000fc4000f8f103f */
[----:B------:R-:W-:Y:S02]  /*09b0*/  @!UP6 UIADD3 UR5, UR5, -UR29, URZ ;  /* 0x8000001d0505e290 */ /* 0x000fe4000fffe03f */
[----:B------:R-:W-:Y:S02]  /*09c0*/  UISETP.GE.AND UP6, UPT, UR11, URZ, UPT ;  /* 0x0000003f0b00728c */ /* 0x000fe4000bfc6270 */
[----:B------:R-:W-:Y:S02]  /*09d0*/  @!UP5 UIADD3 UR5, -UR5, URZ, URZ ;  /* 0x0000003f0505d290 */ /* 0x000fe4000fffe13f */
[----:B------:R-:W-:Y:S02]  /*09e0*/  @!UP1 UIADD3 UR25, UR25, -UR28, URZ ;  /* 0x8000001c19199290 */ /* 0x000fe4000fffe03f */
[----:B------:R-:W-:Y:S02]  /*09f0*/  USEL UR5, UR32, UR5, !UP4 ;  /* 0x0000000520057287 */ /* 0x000fe4000e000000 */
[----:B------:R-:W-:-:S02]  /*0a00*/  ULOP3.LUT UR4, UR4, 0xfffffffc, URZ, 0xc0, !UPT ;  /* 0xfffffffc04047892 */ /* 0x000fc4000f8ec03f */
[----:B------:R-:W-:Y:S02]  /*0a10*/  UIADD3 UR5, UR18, -UR5, URZ ;  /* 0x8000000512057290 */ /* 0x000fe4000fffe03f */
[----:B------:R-:W-:Y:S02]  /*0a20*/  @!UP6 UIADD3 UR25, -UR25, URZ, URZ ;  /* 0x0000003f1919e290 */ /* 0x000fe4000fffe13f */
[----:B------:R-:W-:Y:S02]  /*0a30*/  UIADD3 UR52, UR34, -UR4, URZ ;  /* 0x8000000422347290 */ /* 0x000fe4000fffe03f */
[----:B------:R-:W-:Y:S02]  /*0a40*/  USEL UR25, UR33, UR25, !UP2 ;  /* 0x0000001921197287 */ /* 0x000fe4000d000000 */
[----:B------:R-:W-:Y:S02]  /*0a50*/  UISETP.NE.AND UP1, UPT, UR26, URZ, UPT ;  /* 0x0000003f1a00728c */ /* 0x000fe4000bf25270 */
[----:B------:R-:W-:-:S02]  /*0a60*/  UIADD3 UR25, UR11, -UR25, URZ ;  /* 0x800000190b197290 */ /* 0x000fc4000fffe03f */
[----:B------:R-:W-:Y:S02]  /*0a70*/  UISETP.EQ.AND UP5, UPT, UR52, 0x3, !UP1 ;  /* 0x000000033400788c */ /* 0x000fe4000cfa2270 */
[----:B------:R-:W-:Y:S02]  /*0a80*/  UIMAD UR24, UR5, UR25, URZ ;  /* 0x00000019051872a4 */ /* 0x000fe4000f8e023f */
[----:B------:R-:W-:Y:S02]  /*0a90*/  USEL UR4, UR25, UR5, !UP3 ;  /* 0x0000000519047287 */ /* 0x000fe4000d800000 */
[----:B------:R-:W-:Y:S02]  /*0aa0*/  USHF.R.S32.HI UR25, URZ, 0x1f, UR24 ;  /* 0x0000001f3f197899 */ /* 0x000fe40008011418 */
[----:B------:R-:W-:Y:S01]  /*0ab0*/  USHF.R.S32.HI UR5, URZ, 0x1f, UR4 ;  /* 0x0000001f3f057899 */ /* 0x000fe20008011404 */
[----:B------:R-:W-:Y:S01]  /*0ac0*/  IMAD.U32 R6, RZ, RZ, UR24 ;  /* 0x00000018ff067e24 */ /* 0x000fe2000f8e00ff */
[----:B------:R-:W-:Y:S01]  /*0ad0*/  USEL UR59, UR59, 0x2, UP5 ;  /* 0x000000023b3b7887 */ /* 0x000fe2000a800000 */
[----:B------:R-:W-:-:S02]  /*0ae0*/  IMAD.U32 R4, RZ, RZ, UR4 ;  /* 0x00000004ff047e24 */ /* 0x000fc4000f8e00ff */
[----:B------:R-:W-:Y:S01]  /*0af0*/  IMAD.U32 R7, RZ, RZ, UR25 ;  /* 0x00000019ff077e24 */ /* 0x000fe2000f8e00ff */
[----:B------:R-:W-:Y:S01]  /*0b00*/  MOV R5, UR5 ;  /* 0x0000000500057c02 */ /* 0x000fe20008000f00 */
[----:B------:R-:W-:Y:S07]  /*0b10*/  @P1 BRA `(.L_x_1) ;  /* 0x0000000000841947 */ /* 0x000fee0003800000 */
[----:B------:R-:W-:Y:S01]  /*0b20*/  ELECT P1, URZ, PT ;  /* 0x00000000003f782f */ /* 0x000fe20003820000 */
[----:B------:R-:W-:-:S12]  /*0b30*/  BSSY B0, `(.L_x_1) ;  /* 0x000001f000007945 */ /* 0x000fd80003800000 */
[----:B------:R-:W-:Y:S05]  /*0b40*/  @!P1 BRA `(.L_x_2) ;  /* 0x0000000000749947 */ /* 0x000fea0003800000 */
[----:B------:R-:W1:Y:S01]  /*0b50*/  S2UR UR11, SR_CgaCtaId ;  /* 0x00000000000b79c3 */ /* 0x000e620000008800 */
[----:B------:R-:W-:Y:S01]  /*0b60*/  UMOV UR4, 0x400 ;  /* 0x0000040000047882 */ /* 0x000fe20000000000 */
[----:B------:R-:W-:Y:S01]  /*0b70*/  UMOV UR5, 0x1 ;  /* 0x0000000100057882 */ /* 0x000fe20000000000 */
[----:B------:R-:W-:Y:S02]  /*0b80*/  UMOV UR24, 0x140 ;  /* 0x0000014000187882 */ /* 0x000fe40000000000 */
[----:B------:R-:W-:-:S04]  /*0b90*/  UIADD3 UR24, -UR24, 0x100000, URZ ;  /* 0x0010000018187890 */ /* 0x000fc8000fffe13f */
[----:B------:R-:W-:Y:S02]  /*0ba0*/  USHF.L.U32 UR25, UR24, 0xb, URZ ;  /* 0x0000000b18197899 */ /* 0x000fe4000800063f */
[----:B------:R-:W-:Y:S02]  /*0bb0*/  USHF.L.U32 UR24, UR24, 0x1, URZ ;  /* 0x0000000118187899 */ /* 0x000fe4000800063f */
[----:B-1----:R-:W-:Y:S02]  /*0bc0*/  ULEA UR11, UR11, UR4, 0x18 ;  /* 0x000000040b0b7291 */ /* 0x002fe4000f8ec03f */
[----:B------:R-:W-:-:S04]  /*0bd0*/  UIADD3 UR4, -UR5, 0x100000, URZ ;  /* 0x0010000005047890 */ /* 0x000fc8000fffe13f */
[----:B------:R-:W-:Y:S02]  /*0be0*/  USHF.L.U32 UR5, UR4, 0xb, URZ ;  /* 0x0000000b04057899 */ /* 0x000fe4000800063f */
[----:B------:R-:W-:Y:S01]  /*0bf0*/  USHF.L.U32 UR4, UR4, 0x1, URZ ;  /* 0x0000000104047899 */ /* 0x000fe2000800063f */
[----:B------:R-:W1:Y:S11]  /*0c00*/  FENCE.VIEW.ASYNC.S ;  /* 0x00000000000073c6 */ /* 0x000e760000000000 */
[----:B-1----:R1:W2:Y:S01]  /*0c10*/  SYNCS.EXCH.64 URZ, [UR11+0x34400], UR4 ;  /* 0x034400040b3f75b2 */ /* 0x0022a20008000100 */
[----:B------:R1:W3:Y:S01]  /*0c20*/  SYNCS.EXCH.64 URZ, [UR11+0x34440], UR24 ;  /* 0x034440180b3f75b2 */ /* 0x0002e20008000100 */
[----:B------:R1:W4:Y:S01]  /*0c30*/  SYNCS.EXCH.64 URZ, [UR11+0x34408], UR4 ;  /* 0x034408040b3f75b2 */ /* 0x0003220008000100 */
[----:B------:R1:W1:Y:S01]  /*0c40*/  SYNCS.EXCH.64 URZ, [UR11+0x34448], UR24 ;  /* 0x034448180b3f75b2 */ /* 0x0002620008000100 */
        /* <DEDUP_REMOVED lines=12> */
[----:B------:R-:W-:Y:S01]  /*0d10*/  NOP ;  /* 0x0000000000007918 */ /* 0x000fe20000000000 */
.L_x_2:
[----:B-1----:R-:W-:Y:S05]  /*0d20*/  BSYNC B0 ;  /* 0x0000000000007941 */ /* 0x002fea0003800000 */
.L_x_1:
[----:B------:R-:W1:Y:S01]  /*0d30*/  SHFL.IDX PT, R3, R24, RZ, 0x1f ;  /* 0x00001fff18037589 */ /* 0x000e6200000e0000 */
[----:B------:R-:W-:Y:S01]  /*0d40*/  UIADD3 UR18, UR26, -0x1, URZ ;  /* 0xffffffff1a127890 */ /* 0x000fe2000fffe03f */
[----:B------:R-:W-:Y:S01]  /*0d50*/  I2FP.F32.U32 R2, UR6 ;  /* 0x0000000600027c45 */ /* 0x000fe20008201000 */
[----:B------:R-:W-:Y:S01]  /*0d60*/  UISETP.LT.U32.AND UP6, UPT, UR52, 0x2, !UP1 ;  /* 0x000000023400788c */ /* 0x000fe2000cfc1070 */
[----:B------:R-:W-:Y:S01]  /*0d70*/  NOP ;  /* 0x0000000000007918 */ /* 0x000fe20000000000 */
[----:B------:R-:W-:Y:S02]  /*0d80*/  UISETP.GE.U32.AND UP5, UPT, UR18, 0x2, UPT ;  /* 0x000000021200788c */ /* 0x000fe4000bfa6070 */
[----:B------:R-:W-:-:S04]  /*0d90*/  USEL UR42, URZ, 0x1, !UP6 ;  /* 0x000000013f2a7887 */ /* 0x000fc8000f000000 */
[----:B------:R-:W-:Y:S01]  /*0da0*/  USEL UR42, UR42, 0x2, UP5 ;  /* 0x000000022a2a7887 */ /* 0x000fe2000a800000 */
[----:B-1----:R-:W-:-:S13]  /*0db0*/  ISETP.NE.AND P1, PT, R3, RZ, PT ;  /* 0x000000ff0300720c */ /* 0x002fda0003f25270 */
[----:B------:R-:W-:Y:S05]  /*0dc0*/  @P1 BRA `(.L_x_3) ;  /* 0x0000000000501947 */ /* 0x000fea0003800000 */
[----:B------:R-:W1:Y:S01]  /*0dd0*/  S2UR UR5, SR_CgaCtaId ;  /* 0x00000000000579c3 */ /* 0x000e620000008800 */
[----:B------:R-:W-:Y:S01]  /*0de0*/  UMOV UR4, 0x400 ;  /* 0x0000040000047882 */ /* 0x000fe20000000000 */
[----:B------:R-:W-:Y:S01]  /*0df0*/  UMOV UR24, 0x1 ;  /* 0x0000000100187882 */ /* 0x000fe20000000000 */
[----:B------:R-:W-:Y:S01]  /*0e00*/  UMOV UR25, 0x2 ;  /* 0x0000000200197882 */ /* 0x000fe20000000000 */
[----:B------:R-:W-:Y:S01]  /*0e10*/  ELECT P1, URZ, PT ;  /* 0x00000000003f782f */ /* 0x000fe20003820000 */
[----:B-1----:R-:W-:Y:S02]  /*0e20*/  ULEA UR11, UR5, UR4, 0x18 ;  /* 0x00000004050b7291 */ /* 0x002fe4000f8ec03f */
[----:B------:R-:W-:-:S04]  /*0e30*/  UIADD3 UR4, -UR24, 0x100000, URZ ;  /* 0x0010000018047890 */ /* 0x000fc8000fffe13f */
[----:B------:R-:W-:Y:S02]  /*0e40*/  USHF.L.U32 UR5, UR4, 0xb, URZ ;  /* 0x0000000b04057899 */ /* 0x000fe4000800063f */
[----:B------:R-:W-:Y:S02]  /*0e50*/  USHF.L.U32 UR4, UR4, 0x1, URZ ;  /* 0x0000000104047899 */ /* 0x000fe4000800063f */
[----:B------:R-:W-:-:S04]  /*0e60*/  UIADD3 UR24, -UR25, 0x100000, URZ ;  /* 0x0010000019187890 */ /* 0x000fc8000fffe13f */
[----:B------:R-:W-:Y:S02]  /*0e70*/  USHF.L.U32 UR25, UR24, 0xb, URZ ;  /* 0x0000000b18197899 */ /* 0x000fe4000800063f */
[----:B------:R-:W-:Y:S01]  /*0e80*/  USHF.L.U32 UR24, UR24, 0x1, URZ ;  /* 0x0000000118187899 */ /* 0x000fe2000800063f */
[----:B------:R-:W1:Y:S03]  /*0e90*/  FENCE.VIEW.ASYNC.S ;  /* 0x00000000000073c6 */ /* 0x000e660000000000 */
[----:B-1----:R1:W1:Y:S08]  /*0ea0*/  SYNCS.EXCH.64 URZ, [UR11+0x34480], UR4 ;  /* 0x034480040b3f75b2 */ /* 0x0022700008000100 */
[----:B------:R1:W1:Y:S01]  /*0eb0*/  SYNCS.EXCH.64 URZ, [UR11+0x34498], UR24 ;  /* 0x034498180b3f75b2 */ /* 0x0002620008000100 */
[----:B------:R1:W1:Y:S01]  /*0ec0*/  SYNCS.EXCH.64 URZ, [UR11+0x34488], UR4 ;  /* 0x034488040b3f75b2 */ /* 0x0002620008000100 */
[----:B------:R1:W1:Y:S01]  /*0ed0*/  SYNCS.EXCH.64 URZ, [UR11+0x344a0], UR24 ;  /* 0x0344a0180b3f75b2 */ /* 0x0002620008000100 */
[----:B------:R1:W1:Y:S01]  /*0ee0*/  SYNCS.EXCH.64 URZ, [UR11+0x34490], UR4 ;  /* 0x034490040b3f75b2 */ /* 0x0002620008000100 */
[----:B------:R1:W1:Y:S01]  /*0ef0*/  SYNCS.EXCH.64 URZ, [UR11+0x344a8], UR24 ;  /* 0x0344a8180b3f75b2 */ /* 0x0002620008000100 */
[----:B------:R-:W-:Y:S01]  /*0f00*/  NOP ;  /* 0x0000000000007918 */ /* 0x000fe20000000000 */
.L_x_3:
[----:B------:R-:W2:Y:S01]  /*0f10*/  SHFL.IDX PT, R15, R24, RZ, 0x1f ;  /* 0x00001fff180f7589 */ /* 0x000ea200000e0000 */
[----:B-1----:R-:W-:Y:S01]  /*0f20*/  ULDC UR4, c[0x0][0x154] ;  /* 0x0000550000047ab9 */ /* 0x002fe20000000800 */
[----:B------:R-:W1:Y:S01]  /*0f30*/  LDC R13, c[0x0][0x148] ;  /* 0x00005200ff0d7b82 */ /* 0x000e620000000800 */
[----:B------:R-:W-:Y:S01]  /*0f40*/  FMUL R12, R2, UR4 ;  /* 0x00000004020c7c20 */ /* 0x000fe20008400000 */
[----:B------:R-:W-:Y:S01]  /*0f50*/  UISETP.EQ.AND UP6, UPT, UR52, 0x2, !UP1 ;  /* 0x000000023400788c */ /* 0x000fe2000cfc2270 */
[----:B------:R-:W-:Y:S01]  /*0f60*/  I2FP.F32.U32 R2, UR51 ;  /* 0x0000003300027c45 */ /* 0x000fe20008201000 */
[----:B------:R-:W-:Y:S01]  /*0f70*/  ULDC UR4, c[0x0][0x150] ;  /* 0x0000540000047ab9 */ /* 0x000fe20000000800 */
[----:B------:R-:W-:Y:S01]  /*0f80*/  NOP ;  /* 0x0000000000007918 */ /* 0x000fe20000000000 */
[----:B------:R-:W-:Y:S01]  /*0f90*/  USEL UR61, URZ, 0x1, !UP6 ;  /* 0x000000013f3d7887 */ /* 0x000fe2000f000000 */
[----:B------:R-:W3:Y:S01]  /*0fa0*/  F2I.U32.TRUNC.NTZ R12, R12 ;  /* 0x0000000c000c7305 */ /* 0x000ee2000020f000 */
[----:B------:R-:W-:-:S02]  /*0fb0*/  FMUL R16, R2, UR4 ;  /* 0x0000000402107c20 */ /* 0x000fc40008400000 */
[----:B------:R-:W-:Y:S01]  /*0fc0*/  USEL UR61, UR61, 0x2, UP5 ;  /* 0x000000023d3d7887 */ /* 0x000fe2000a800000 */
[----:B--2---:R-:W-:Y:S01]  /*0fd0*/  ISETP.NE.AND P1, PT, R15, RZ, PT ;  /* 0x000000ff0f00720c */ /* 0x004fe20003f25270 */
[----:B---3--:R-:W-:-:S04]  /*0fe0*/  IMAD.MOV R14, RZ, RZ, -R12 ;  /* 0x000000ffff0e7224 */ /* 0x008fc800078e0a0c */
[----:B-1----:R-:W-:-:S08]  /*0ff0*/  IMAD R21, R13, R14, UR6 ;  /* 0x000000060d157e24 */ /* 0x002fd0000f8e020e */
[----:B------:R-:W-:Y:S05]  /*1000*/  @P1 BRA `(.L_x_4) ;  /* 0x0000000000581947 */ /* 0x000fea0003800000 */
[----:B------:R-:W1:Y:S01]  /*1010*/  S2UR UR5, SR_CgaCtaId ;  /* 0x00000000000579c3 */ /* 0x000e620000008800 */
[----:B------:R-:W-:Y:S01]  /*1020*/  UMOV UR4, 0x400 ;  /* 0x0000040000047882 */ /* 0x000fe20000000000 */
[----:B------:R-:W-:Y:S01]  /*1030*/  UMOV UR11, 0x20 ;  /* 0x00000020000b7882 */ /* 0x000fe20000000000 */
[----:B------:R-:W-:Y:S01]  /*1040*/  UMOV UR24, 0x80 ;  /* 0x0000008000187882 */ /* 0x000fe20000000000 */
[----:B------:R-:W-:Y:S01]  /*1050*/  ELECT P1, URZ, PT ;  /* 0x00000000003f782f */ /* 0x000fe20003820000 */
        /* <DEDUP_REMOVED lines=10> */
[----:B------:R1:W1:Y:S01]  /*1100*/  SYNCS.EXCH.64 URZ, [UR6+0x344b8], UR4 ;  /* 0x0344b804063f75b2 */ /* 0x0002620008000100 */
[----:B------:R1:W1:Y:S01]  /*1110*/  SYNCS.EXCH.64 URZ, [UR6+0x344d8], UR24 ;  /* 0x0344d818063f75b2 */ /* 0x0002620008000100 */
[----:B------:R1:W1:Y:S01]  /*1120*/  SYNCS.EXCH.64 URZ, [UR6+0x344c0], UR4 ;  /* 0x0344c004063f75b2 */ /* 0x0002620008000100 */
[----:B------:R1:W1:Y:S01]  /*1130*/  SYNCS.EXCH.64 URZ, [UR6+0x344e0], UR24 ;  /* 0x0344e018063f75b2 */ /* 0x0002620008000100 */
[----:B------:R1:W1:Y:S01]  /*1140*/  SYNCS.EXCH.64 URZ, [UR6+0x344c8], UR4 ;  /* 0x0344c804063f75b2 */ /* 0x0002620008000100 */
[----:B------:R1:W1:Y:S01]  /*1150*/  SYNCS.EXCH.64 URZ, [UR6+0x344e8], UR24 ;  /* 0x0344e818063f75b2 */ /* 0x0002620008000100 */
[----:B------:R-:W-:Y:S01]  /*1160*/  NOP ;  /* 0x0000000000007918 */ /* 0x000fe20000000000 */
.L_x_4:
[----:B------:R-:W4:Y:S01]  /*1170*/  SHFL.IDX PT, R14, R24, RZ, 0x1f ;  /* 0x00001fff180e7589 */ /* 0x000f2200000e0000 */
[----:B------:R-:W-:Y:S02]  /*1180*/  SHF.R.S32.HI R2, RZ, 0x1f, R19 ;  /* 0x0000001fff027819 */ /* 0x000fe40000011413 */
[----:B------:R-:W-:Y:S01]  /*1190*/  ELECT P1, URZ, PT ;  /* 0x00000000003f782f */ /* 0x000fe20003820000 */
[----:B------:R-:W2:Y:S01]  /*11a0*/  LDC R17, c[0x0][0x144] ;  /* 0x00005100ff117b82 */ /* 0x000ea20000000800 */
[----:B------:R-:W3:Y:S01]  /*11b0*/  SHFL.IDX PT, R12, R24, RZ, 0x1f ;  /* 0x00001fff180c7589 */ /* 0x000ee200000e0000 */
[----:B------:R-:W-:Y:S02]  /*11c0*/  LEA.HI R2, R2, R19, RZ, 0x7 ;  /* 0x0000001302027211 */ /* 0x000fe400078f38ff */
[----:B------:R-:W-:Y:S01]  /*11d0*/  ELECT P2, URZ, PT ;  /* 0x00000000003f782f */ /* 0x000fe20003840000 */
[----:B------:R-:W3:Y:S01]  /*11e0*/  F2I.U32.TRUNC.NTZ R16, R16 ;  /* 0x0000001000107305 */ /* 0x000ee2000020f000 */
[----:B------:R-:W-:Y:S01]  /*11f0*/  UMOV UR11, 0x20 ;  /* 0x00000020000b7882 */ /* 0x000fe20000000000 */
[----:B------:R-:W-:Y:S01]  /*1200*/  LOP3.LUT R2, R2, 0xffffff80, RZ, 0xc0, !PT ;  /* 0xffffff8002027812 */ /* 0x000fe200078ec0ff */
[----:B-1----:R-:W-:Y:S01]  /*1210*/  UMOV UR25, 0x80 ;  /* 0x0000008000197882 */ /* 0x002fe20000000000 */
[----:B------:R-:W-:Y:S01]  /*1220*/  NOP ;  /* 0x0000000000007918 */ /* 0x000fe20000000000 */
[----:B------:R-:W-:Y:S01]  /*1230*/  MOV R23, 0x1 ;  /* 0x0000000100177802 */ /* 0x000fe20000000f00 */
[----:B------:R-:W-:Y:S01]  /*1240*/  ULDC UR60, c[0x0][0xc] ;  /* 0x00000300003c7ab9 */ /* 0x000fe20000000800 */
[----:B------:R-:W-:Y:S01]  /*1250*/  IMAD.IADD R13, R19, 0x1, -R2 ;  /* 0x00000001130d7824 */ /* 0x000fe200078e0a02 */
[----:B----4-:R-:W-:-:S04]  /*1260*/  ISETP.NE.OR P1, PT, R14, RZ, !P1 ;  /* 0x000000ff0e00720c */ /* 0x010fc80004f25670 */
[----:B------:R-:W-:Y:S02]  /*1270*/  SHF.R.S32.HI R14, RZ, 0x1f, R13 ;  /* 0x0000001fff0e7819 */ /* 0x000fe4000001140d */
[----:B---3--:R-:W-:Y:S02]  /*1280*/  ISETP.NE.OR P2, PT, R12, RZ, !P2 ;  /* 0x000000ff0c00720c */ /* 0x008fe40005745670 */
[----:B------:R-:W-:Y:S02]  /*1290*/  LEA.HI R2, R14, R13, RZ, 0x3 ;  /* 0x0000000d0e027211 */ /* 0x000fe400078f18ff */
[----:B------:R-:W-:Y:S02]  /*12a0*/  SHF.R.S32.HI R12, RZ, 0x1f, R3 ;  /* 0x0000001fff0c7819 */ /* 0x000fe40000011403 */
[--C-:B------:R-:W-:Y:S02]  /*12b0*/  SHF.R.S32.HI R15, RZ, 0x3, R2.reuse ;  /* 0x00000003ff0f7819 */ /* 0x100fe40000011402 */
[----:B------:R-:W-:Y:S01]  /*12c0*/  SHF.R.S32.HI R2, RZ, 0x1f, R2 ;  /* 0x0000001fff027819 */ /* 0x000fe20000011402 */
[----:B------:R-:W-:Y:S01]  /*12d0*/  VOTEU.ALL UP6, P1 ;  /* 0x00000000003f7886 */ /* 0x000fe200008c0000 */
[----:B------:R-:W-:-:S02]  /*12e0*/  LEA.HI R12, R12, R3, RZ, 0x2 ;  /* 0x000000030c0c7211 */ /* 0x000fc400078f10ff */
[----:B------:R-:W-:Y:S01]  /*12f0*/  LEA.HI R2, R2, R15, RZ, 0x2 ;  /* 0x0000000f02027211 */ /* 0x000fe200078f10ff */
[----:B------:R-:W-:Y:S01]  /*1300*/  VOTEU.ALL UP5, P2 ;  /* 0x00000000003f7886 */ /* 0x000fe200010a0000 */
[----:B------:R-:W-:Y:S01]  /*1310*/  LOP3.LUT R12, R12, 0x3ffffffc, RZ, 0xc0, !PT ;  /* 0x3ffffffc0c0c7812 */ /* 0x000fe200078ec0ff */
[----:B------:R-:W1:Y:S01]  /*1320*/  @!UP6 S2UR UR5, SR_CgaCtaId ;  /* 0x000000000005e9c3 */ /* 0x000e620000008800 */
[----:B------:R-:W-:Y:S01]  /*1330*/  LOP3.LUT R2, R2, 0xfffffffc, RZ, 0xc0, !PT ;  /* 0xfffffffc02027812 */ /* 0x000fe200078ec0ff */
[----:B------:R-:W-:Y:S02]  /*1340*/  @!UP6 UMOV UR4, 0x400 ;  /* 0x000004000004e882 */ /* 0x000fe40000000000 */
[----:B------:R-:W-:Y:S02]  /*1350*/  IMAD.IADD R3, R3, 0x1, -R12 ;  /* 0x0000000103037824 */ /* 0x000fe400078e0a0c */
[----:B------:R-:W-:Y:S02]  /*1360*/  IMAD.IADD R2, R15, 0x1, -R2 ;  /* 0x000000010f027824 */ /* 0x000fe400078e0a02 */
[----:B------:R-:W3:Y:S01]  /*1370*/  @!UP5 S2UR UR24, SR_CgaCtaId ;  /* 0x000000000018d9c3 */ /* 0x000ee20000008800 */
[----:B------:R-:W-:-:S02]  /*1380*/  IMAD.MOV R12, RZ, RZ, -R16 ;  /* 0x000000ffff0c7224 */ /* 0x000fc400078e0a10 */
[----:B------:R-:W-:Y:S02]  /*1390*/  IMAD R2, R3, 0x4, R2 ;  /* 0x0000000403027824 */ /* 0x000fe400078e0202 */
[----:B--2---:R-:W-:Y:S02]  /*13a0*/  IMAD R12, R17, R12, UR51 ;  /* 0x00000033110c7e24 */ /* 0x004fe4000f8e020c */
[----:B------:R-:W-:Y:S01]  /*13b0*/  IMAD.MOV.U32 R16, RZ, RZ, -0x1 ;  /* 0xffffffffff107424 */ /* 0x000fe200078e00ff */
[----:B------:R-:W-:-:S04]  /*13c0*/  LEA.HI R3, R2, R2, RZ, 0x1 ;  /* 0x0000000202037211 */ /* 0x000fc800078f08ff */
[----:B------:R-:W-:Y:S01]  /*13d0*/  LOP3.LUT R3, R3, 0xfffffffe, RZ, 0xc0, !PT ;  /* 0xfffffffe03037812 */ /* 0x000fe200078ec0ff */
[----:B-1----:R-:W-:-:S04]  /*13e0*/  @!UP6 ULEA UR6, UR5, UR4, 0x18 ;  /* 0x000000040506e291 */ /* 0x002fc8000f8ec03f */
[----:B------:R-:W-:Y:S01]  /*13f0*/  IMAD.IADD R3, R2, 0x1, -R3 ;  /* 0x0000000102037824 */ /* 0x000fe200078e0a03 */
[----:B------:R-:W-:-:S04]  /*1400*/  @!UP6 UIADD3 UR4, -UR11, 0x100000, URZ ;  /* 0x001000000b04e890 */ /* 0x000fc8000fffe13f */
[----:B------:R-:W-:Y:S02]  /*1410*/  @!UP6 USHF.L.U32 UR5, UR4, 0xb, URZ ;  /* 0x0000000b0405e899 */ /* 0x000fe4000800063f */
[----:B------:R-:W-:Y:S01]  /*1420*/  @!UP6 USHF.L.U32 UR4, UR4, 0x1, URZ ;  /* 0x000000010404e899 */ /* 0x000fe2000800063f */
[----:B------:R-:W-:Y:S01]  /*1430*/  VOTEU.ALL UP6, P1 ;  /* 0x00000000003f7886 */ /* 0x000fe200008c0000 */
[----:B------:R-:W-:Y:S01]  /*1440*/  @!UP5 UMOV UR11, 0x400 ;  /* 0x00000400000bd882 */ /* 0x000fe20000000000 */
[----:B------:R-:W-:Y:S01]  /*1450*/  ISETP.NE.AND P3, PT, R3, R12, PT ;  /* 0x0000000c0300720c */ /* 0x000fe20003f65270 */
[----:B------:R-:W-:Y:S01]  /*1460*/  IMAD.SHL.U32 R3, R2, 0x4, RZ ;  /* 0x0000000402037824 */ /* 0x000fe200078e00ff */
[----:B---3--:R-:W-:Y:S02]  /*1470*/  @!UP5 ULEA UR11, UR24, UR11, 0x18 ;  /* 0x0000000b180bd291 */ /* 0x008fe4000f8ec03f */
[----:B------:R-:W-:-:S04]  /*1480*/  @!UP5 UIADD3 UR24, -UR25, 0x100000, URZ ;  /* 0x001000001918d890 */ /* 0x000fc8000fffe13f */
[----:B------:R-:W-:Y:S02]  /*1490*/  @!UP5 USHF.L.U32 UR25, UR24, 0xb, URZ ;  /* 0x0000000b1819d899 */ /* 0x000fe4000800063f */
[----:B------:R-:W-:Y:S01]  /*14a0*/  @!UP5 USHF.L.U32 UR24, UR24, 0x1, URZ ;  /* 0x000000011818d899 */ /* 0x000fe2000800063f */
[----:B------:R-:W-:Y:S01]  /*14b0*/  LOP3.LUT R22, R2, 0xc, R3, 0x78, !PT ;  /* 0x0000000c02167812 */ /* 0x000fe200078e7803 */
[----:B------:R-:W-:Y:S01]  /*14c0*/  VOTEU.ALL UP5, P1 ;  /* 0x00000000003f7886 */ /* 0x000fe200008a0000 */
[----:B------:R-:W1:Y:S01]  /*14d0*/  LDC R3, c[0x0][0x140] ;  /* 0x00005000ff037b82 */ /* 0x000e620000000800 */
[----:B------:R-:W-:Y:S02]  /*14e0*/  LOP3.LUT P1, RZ, R13, 0x7, RZ, 0xc0, !PT ;  /* 0x000000070dff7812 */ /* 0x000fe4000782c0ff */
[C---:B------:R-:W-:Y:S02]  /*14f0*/  @P3 LEA.HI R2, R22.reuse, R22, RZ, 0x1 ;  /* 0x0000001616023211 */ /* 0x040fe400078f08ff */
[----:B------:R-:W-:Y:S01]  /*1500*/  ISETP.LT.U32.AND P1, PT, R22, 0x2, !P1 ;  /* 0x000000021600780c */ /* 0x000fe20004f21070 */
[----:B------:R-:W2:Y:S02]  /*1510*/  FENCE.VIEW.ASYNC.S ;  /* 0x00000000000073c6 */ /* 0x000ea40000000000 */
[----:B--2---:R-:W2:Y:S01]  /*1520*/  @!UP6 SYNCS.EXCH.64 URZ, [UR6+0x344f0], UR4 ;  /* 0x0344f004063fe5b2 */ /* 0x004ea20008000100 */
[----:B------:R-:W-:Y:S01]  /*1530*/  VOTEU.ALL UP6, P2 ;  /* 0x00000000003f7886 */ /* 0x000fe200010c0000 */
[----:B------:R-:W-:Y:S01]  /*1540*/  @P3 SHF.R.S32.HI R2, RZ, 0x1, R2 ;  /* 0x00000001ff023819 */ /* 0x000fe20000011402 */
[----:B------:R3:W4:Y:S01]  /*1550*/  @!UP5 SYNCS.EXCH.64 URZ, [UR6+0x344f8], UR4 ;  /* 0x0344f804063fd5b2 */ /* 0x0007220008000100 */
[----:B------:R-:W-:Y:S01]  /*1560*/  VOTEU.ALL UP5, P2 ;  /* 0x00000000003f7886 */ /* 0x000fe200010a0000 */
[----:B------:R-:W-:Y:S01]  /*1570*/  NOP ;  /* 0x0000000000007918 */ /* 0x000fe20000000000 */
[----:B---3--:R-:W-:Y:S01]  /*1580*/  UMOV UR4, URZ ;  /* 0x0000003f00047c82 */ /* 0x008fe20008000000 */
[----:B------:R-:W-:Y:S01]  /*1590*/  ULDC.U8 UR5, c[0x0][0x900] ;  /* 0x0002400000057ab9 */ /* 0x000fe20000000000 */
[----:B------:R3:W1:Y:S01]  /*15a0*/  @!UP6 SYNCS.EXCH.64 URZ, [UR11+0x34500], UR24 ;  /* 0x034500180b3fe5b2 */ /* 0x0006620008000100 */
[----:B------:R-:W-:Y:S01]  /*15b0*/  VOTEU.ALL UP6, P2 ;  /* 0x00000000003f7886 */ /* 0x000fe200010c0000 */
[----:B------:R3:W1:Y:S01]  /*15c0*/  @!UP5 SYNCS.EXCH.64 URZ, [UR11+0x34508], UR24 ;  /* 0x034508180b3fd5b2 */ /* 0x0006620008000100 */
[----:B------:R-:W-:Y:S01]  /*15d0*/  VOTEU.ALL UP5, P2 ;  /* 0x00000000003f7886 */ /* 0x000fe200010a0000 */
[----:B------:R-:W-:-:S02]  /*15e0*/  @P3 ISETP.NE.AND P2, PT, R2, R21, PT ;  /* 0x000000150200320c */ /* 0x000fc40003f45270 */
[----:B------:R-:W-:Y:S02]  /*15f0*/  SEL R2, RZ, 0x1, !P1 ;  /* 0x00000001ff027807 */ /* 0x000fe40004800000 */
[----:B-1----:R-:W-:Y:S02]  /*1600*/  ISETP.EQ.U32.AND P1, PT, R3, 0x1, PT ;  /* 0x000000010300780c */ /* 0x002fe40003f22070 */
[----:B------:R-:W-:-:S04]  /*1610*/  @P3 SEL R23, RZ, 0x1, P2 ;  /* 0x00000001ff173807 */ /* 0x000fc80001000000 */
[----:B------:R-:W-:Y:S01]  /*1620*/  LOP3.LUT R23, R23, R2, RZ, 0xc0, !PT ;  /* 0x0000000217177212 */ /* 0x000fe200078ec0ff */
[----:B------:R3:W1:Y:S01]  /*1630*/  @!UP6 SYNCS.EXCH.64 URZ, [UR11+0x34510], UR24 ;  /* 0x034510180b3fe5b2 */ /* 0x0006620008000100 */
[----:B------:R3:W1:Y:S01]  /*1640*/  @!UP5 SYNCS.EXCH.64 URZ, [UR11+0x34518], UR24 ;  /* 0x034518180b3fd5b2 */ /* 0x0006620008000100 */
[----:B------:R-:W-:-:S04]  /*1650*/  NOP ;  /* 0x0000000000007918 */ /* 0x000fc80000000000 */
[----:B--234-:R-:W-:Y:S05]  /*1660*/  @!P1 BRA `(.L_x_5) ;  /* 0x0000000000089947 */ /* 0x01cfea0003800000 */
[----:B-1----:R-:W-:Y:S01]  /*1670*/  UCGABAR_ARV ;  /* 0x00000000000079c7 */ /* 0x002fe20008000000 */
[----:B------:R-:W-:Y:S05]  /*1680*/  BRA `(.L_x_6) ;  /* 0x0000000000047947 */ /* 0x000fea0003800000 */
.L_x_5:
[----:B-1----:R-:W-:Y:S01]  /*1690*/  NOP ;  /* 0x0000000000007918 */ /* 0x002fe20000000000 */
.L_x_6:
[----:B------:R-:W-:Y:S05]  /*16a0*/  @!P1 BRA `(.L_x_7) ;  /* 0x00000000000c9947 */ /* 0x000fea0003800000 */
[----:B------:R-:W-:Y:S01]  /*16b0*/  UCGABAR_WAIT ;  /* 0x0000000000007dc7 */ /* 0x000fe20008000000 */
[----:B------:R-:W-:Y:S01]  /*16c0*/  CCTL.IVALL ;  /* 0x00000000ff00798f */ /* 0x000fe20002000000 */
[----:B------:R-:W-:Y:S05]  /*16d0*/  BRA `(.L_x_8) ;  /* 0x0000000000047947 */ /* 0x000fea0003800000 */
.L_x_7:
[----:B------:R-:W-:Y:S06]  /*16e0*/  BAR.SYNC.DEFER_BLOCKING 0x0 ;  /* 0x0000000000007b1d */ /* 0x000fec0000010000 */
.L_x_8:
[----:B------:R-:W1:Y:S01]  /*16f0*/  LDC.64 R26, c[0x0][0x8f8] ;  /* 0x00023e00ff1a7b82 */ /* 0x000e620000000a00 */
[----:B------:R-:W-:Y:S01]  /*1700*/  IMAD.U32 R2, RZ, RZ, UR7 ;  /* 0x00000007ff027e24 */ /* 0x000fe2000f8e00ff */
[----:B------:R-:W-:Y:S01]  /*1710*/  ISETP.NE.AND P2, PT, RZ, UR5, PT ;  /* 0x00000005ff007c0c */ /* 0x000fe2000bf45270 */
[----:B------:R-:W-:Y:S01]  /*1720*/  UMOV UR5, URZ ;  /* 0x0000003f00057c82 */ /* 0x000fe20008000000 */
[----:B------:R-:W-:Y:S01]  /*1730*/  UMOV UR6, URZ ;  /* 0x0000003f00067c82 */ /* 0x000fe20008000000 */
[----:B------:R-:W-:Y:S01]  /*1740*/  UMOV UR11, URZ ;  /* 0x0000003f000b7c82 */ /* 0x000fe20008000000 */
[----:B------:R-:W-:Y:S01]  /*1750*/  IMAD.MOV.U32 R17, RZ, RZ, -0x1 ;  /* 0xffffffffff117424 */ /* 0x000fe200078e00ff */
[----:B------:R-:W-:Y:S01]  /*1760*/  P2R R21, PR, RZ, 0x4 ;  /* 0x00000004ff157803 */ /* 0x000fe20000000000 */
[----:B------:R-:W-:Y:S01]  /*1770*/  IMAD.MOV.U32 R18, RZ, RZ, -0x1 ;  /* 0xffffffffff127424 */ /* 0x000fe200078e00ff */
[----:B-1----:R-:W-:-:S04]  /*1780*/  ISETP.LE.U32.AND P1, PT, R26, UR8, PT ;  /* 0x000000081a007c0c */ /* 0x002fc8000bf23070 */
[----:B------:R-:W-:-:S13]  /*1790*/  ISETP.GE.U32.AND.EX P1, PT, R2, R27, PT, P1 ;  /* 0x0000001b0200720c */ /* 0x000fda0003f26110 */
[----:B------:R-:W-:Y:S05]  /*17a0*/  @P2 BRA P1, `(.L_x_9) ;  /* 0x0000001800002947 */ /* 0x000fea0000800000 */
[----:B------:R-:W-:Y:S01]  /*17b0*/  IMAD.U32 R3, RZ, RZ, UR7 ;  /* 0x00000007ff037e24 */ /* 0x000fe2000f8e00ff */
[----:B------:R-:W-:Y:S01]  /*17c0*/  ISETP.LE.U32.AND P1, PT, R6, UR8, PT ;  /* 0x0000000806007c0c */ /* 0x000fe2000bf23070 */
[----:B------:R-:W-:Y:S01]  /*17d0*/  UMOV UR5, URZ ;  /* 0x0000003f00057c82 */ /* 0x000fe20008000000 */
[----:B------:R-:W-:Y:S01]  /*17e0*/  UMOV UR6, URZ ;  /* 0x0000003f00067c82 */ /* 0x000fe20008000000 */
[----:B------:R-:W-:Y:S01]  /*17f0*/  UMOV UR11, URZ ;  /* 0x0000003f000b7c82 */ /* 0x000fe20008000000 */
[----:B------:R-:W-:Y:S01]  /*1800*/  ISETP.GE.U32.AND.EX P1, PT, R3, R7, PT, P1 ;  /* 0x000000070300720c */ /* 0x000fe20003f26110 */
[----:B------:R-:W-:-:S12]  /*1810*/  UMOV UR4, URZ ;  /* 0x0000003f00047c82 */ /* 0x000fd80008000000 */
[----:B------:R-:W-:Y:S05]  /*1820*/  @!P1 BRA `(.L_x_10) ;  /* 0x0000001000cc9947 */ /* 0x000fea0003800000 */
[----:B------:R-:W-:Y:S01]  /*1830*/  VIADD R7, R9, 0x20 ;  /* 0x0000002009077836 */ /* 0x000fe20000000000 */
[----:B-----5:R-:W-:Y:S01]  /*1840*/  MOV R12, R8 ;  /* 0x00000008000c7202 */ /* 0x020fe20000000f00 */
[----:B------:R-:W-:-:S03]  /*1850*/  IMAD.MOV.U32 R3, RZ, RZ, R9 ;  /* 0x000000ffff037224 */ /* 0x000fc600078e0009 */
[----:B------:R-:W-:-:S13]  /*1860*/  ISETP.GE.AND P1, PT, R7, R0, PT ;  /* 0x000000000700720c */ /* 0x000fda0003f26270 */
[----:B------:R-:W1:Y:S01]  /*1870*/  @!P1 LDC.64 R26, c[0x0][0x918] ;  /* 0x00024600ff1a9b82 */ /* 0x000e620000000a00 */
[----:B------:R-:W-:Y:S01]  /*1880*/  @!P1 VIADD R17, R3, 0x20 ;  /* 0x0000002003119836 */ /* 0x000fe20000000000 */
[----:B------:R-:W-:Y:S02]  /*1890*/  UIADD3 UR16, UP5, UR16, -0x1, URZ ;  /* 0xffffffff10107890 */ /* 0x000fe4000ffbe03f */
[----:B------:R-:W-:Y:S01]  /*18a0*/  UIADD3 UR14, UP6, UR14, -0x1, URZ ;  /* 0xffffffff0e0e7890 */ /* 0x000fe2000ffde03f */
[----:B------:R-:W-:Y:S01]  /*18b0*/  BSSY B0, `(.L_x_11) ;  /* 0x0000051000007945 */ /* 0x000fe20003800000 */
[----:B------:R-:W-:Y:S01]  /*18c0*/  UIADD3.X UR17, UR17, -0x1, URZ, UP5, !UPT ;  /* 0xffffffff11117890 */ /* 0x000fe2000affe43f */
[----:B-1----:R-:W-:-:S04]  /*18d0*/  @!P1 IMAD.WIDE R26, R17, 0xc, R26 ;  /* 0x0000000c111a9825 */ /* 0x002fc800078e021a */
[----:B------:R-:W-:Y:S01]  /*18e0*/  IMAD.MOV.U32 R17, RZ, RZ, R10 ;  /* 0x000000ffff117224 */ /* 0x000fe200078e000a */
[----:B------:R1:W5:Y:S04]  /*18f0*/  @!P1 LDG.E R8, desc[UR38][R26.64] ;  /* 0x000000261a089981 */ /* 0x000368000c1e1900 */
[----:B------:R1:W5:Y:S01]  /*1900*/  @!P1 LDG.E R10, desc[UR38][R26.64+0x4] ;  /* 0x000004261a0a9981 */ /* 0x000362000c1e1900 */
[----:B------:R-:W-:Y:S01]  /*1910*/  ISETP.GE.AND P1, PT, R3, R0, PT ;  /* 0x000000000300720c */ /* 0x000fe20003f26270 */
[----:B------:R-:W-:Y:S01]  /*1920*/  UIADD3.X UR15, UR15, -0x1, URZ, UP6, !UPT ;  /* 0xffffffff0f0f7890 */ /* 0x000fe2000b7fe43f */
[----:B------:R-:W-:Y:S01]  /*1930*/  IMAD.MOV.U32 R6, RZ, RZ, RZ ;  /* 0x000000ffff067224 */ /* 0x000fe200078e00ff */
[----:B------:R-:W-:Y:S01]  /*1940*/  UIADD3 UR4, UR9, -0x1, URZ ;  /* 0xffffffff09047890 */ /* 0x000fe2000fffe03f */
[----:B------:R-:W-:Y:S01]  /*1950*/  IMAD.MOV.U32 R2, RZ, RZ, RZ ;  /* 0x000000ffff027224 */ /* 0x000fe200078e00ff */
[----:B------:R-:W-:Y:S01]  /*1960*/  UIADD3 UR5, UR10, -0x1, URZ ;  /* 0xffffffff0a057890 */ /* 0x000fe2000fffe03f */
[----:B------:R-:W-:-:S02]  /*1970*/  IMAD.MOV.U32 R30, RZ, RZ, 0x7fffffff ;  /* 0x7fffffffff1e7424 */ /* 0x000fc400078e00ff */
[----:B------:R-:W-:-:S05]  /*1980*/  IMAD.MOV.U32 R31, RZ, RZ, RZ ;  /* 0x000000ffff1f7224 */ /* 0x000fca00078e00ff */
[----:B-1----:R-:W-:Y:S05]  /*1990*/  @P1 BRA `(.L_x_12) ;  /* 0x0000000400081947 */ /* 0x002fea0003800000 */
[----:B------:R-:W-:Y:S02]  /*19a0*/  PLOP3.LUT P3, PT, PT, PT, UP0, 0x80, 0x0 ;  /* 0x000000000000781c */ /* 0x000fe40003f6f008 */
[C---:B------:R-:W-:Y:S02]  /*19b0*/  IADD3 R18, P2, R17.reuse, UR16, RZ ;  /* 0x0000001011127c10 */ /* 0x040fe4000ff5e0ff */
[C---:B------:R-:W-:Y:S02]  /*19c0*/  IADD3 R30, P1, R12.reuse, UR14, RZ ;  /* 0x0000000e0c1e7c10 */ /* 0x040fe4000ff3e0ff */
[----:B------:R-:W-:Y:S02]  /*19d0*/  LEA.HI.X.SX32 R25, R17, UR17, 0x1, P2 ;  /* 0x0000001111197c11 */ /* 0x000fe400090f0eff */
[----:B------:R-:W-:-:S05]  /*19e0*/  LEA.HI.X.SX32 R31, R12, UR15, 0x1, P1 ;  /* 0x0000000f0c1f7c11 */ /* 0x000fca00088f0eff */
[----:B------:R-:W-:Y:S05]  /*19f0*/  @!P3 BRA `(.L_x_13) ;  /* 0x000000000030b947 */ /* 0x000fea0003800000 */
[----:B------:R-:W-:Y:S02]  /*1a00*/  ULDC UR6, c[0x0][0x8dc] ;  /* 0x0002370000067ab9 */ /* 0x000fe40000000800 */
[----:B------:R-:W-:-:S05]  /*1a10*/  IADD3 R17, P1, R30, UR6, RZ ;  /* 0x000000061e117c10 */ /* 0x000fca000ff3e0ff */
[----:B------:R-:W-:-:S04]  /*1a20*/  IMAD.X R31, RZ, RZ, R31, P1 ;  /* 0x000000ffff1f7224 */ /* 0x000fc800008e061f */
[----:B------:R-:W-:-:S04]  /*1a30*/  IMAD.WIDE.U32 R4, R31, UR20, RZ ;  /* 0x000000141f047c25 */ /* 0x000fc8000f8e00ff */
[----:B------:R-:W-:-:S04]  /*1a40*/  IMAD.WIDE.U32 R26, P1, R17, UR21, R4 ;  /* 0x00000015111a7c25 */ /* 0x000fc8000f820004 */
[----:B------:R-:W-:-:S04]  /*1a50*/  IMAD.WIDE.U32 R4, R17, UR20, RZ ;  /* 0x0000001411047c25 */ /* 0x000fc8000f8e00ff */
[----:B------:R-:W-:Y:S01]  /*1a60*/  IMAD.X R29, RZ, RZ, RZ, P1 ;  /* 0x000000ffff1d7224 */ /* 0x000fe200008e06ff */
[----:B------:R-:W-:Y:S01]  /*1a70*/  IADD3 RZ, P1, R5, R26, RZ ;  /* 0x0000001a05ff7210 */ /* 0x000fe20007f3e0ff */
[----:B------:R-:W-:-:S04]  /*1a80*/  IMAD.MOV.U32 R28, RZ, RZ, R27 ;  /* 0x000000ffff1c7224 */ /* 0x000fc800078e001b */
[----:B------:R-:W-:-:S04]  /*1a90*/  IMAD.WIDE.U32.X R4, R31, UR21, R28, P1 ;  /* 0x000000151f047c25 */ /* 0x000fc800088e041c */
[----:B------:R-:W-:Y:S01]  /*1aa0*/  IMAD.MOV.U32 R31, RZ, RZ, R5 ;  /* 0x000000ffff1f7224 */ /* 0x000fe200078e0005 */
[----:B------:R-:W-:-:S07]  /*1ab0*/  MOV R30, R4 ;  /* 0x00000004001e7202 */ /* 0x000fce0000000f00 */
.L_x_13:
        /* <DEDUP_REMOVED lines=11> */
[----:B------:R-:W-:Y:S02]  /*1b70*/  IMAD.MOV.U32 R18, RZ, RZ, R4 ;  /* 0x000000ffff127224 */ /* 0x000fe400078e0004 */
[----:B------:R-:W-:-:S07]  /*1b80*/  IMAD.MOV.U32 R25, RZ, RZ, R5 ;  /* 0x000000ffff197224 */ /* 0x000fce00078e0005 */
.L_x_14:
[----:B------:R-:W-:Y:S02]  /*1b90*/  SHF.R.U64 R5, R30, UR27, R31 ;  /* 0x0000001b1e057c19 */ /* 0x000fe4000800121f */
[----:B------:R-:W-:-:S03]  /*1ba0*/  SHF.R.U64 R4, R18, UR31, R25 ;  /* 0x0000001f12047c19 */ /* 0x000fc60008001219 */
[----:B------:R-:W-:Y:S02]  /*1bb0*/  VIADD R25, R5, UR4 ;  /* 0x0000000405197c36 */ /* 0x000fe40008000000 */
[----:B------:R-:W-:-:S03]  /*1bc0*/  VIADD R18, R4, UR5 ;  /* 0x0000000504127c36 */ /* 0x000fc60008000000 */
[----:B------:R-:W-:Y:S02]  /*1bd0*/  IABS R17, R25 ;  /* 0x0000001900117213 */ /* 0x000fe40000000000 */
[----:B------:R-:W-:-:S03]  /*1be0*/  IABS R12, R18 ;  /* 0x00000012000c7213 */ /* 0x000fc60000000000 */
[----:B------:R-:W-:-:S04]  /*1bf0*/  IMAD.HI.U32 R4, R17, UR13, RZ ;  /* 0x0000000d11047c27 */ /* 0x000fc8000f8e00ff */
[----:B------:R-:W-:-:S04]  /*1c00*/  IMAD.HI.U32 R5, R12, UR19, RZ ;  /* 0x000000130c057c27 */ /* 0x000fc8000f8e00ff */
[----:B------:R-:W-:Y:S02]  /*1c10*/  IMAD R4, R4, UR30, R17 ;  /* 0x0000001e04047c24 */ /* 0x000fe4000f8e0211 */
[----:B------:R-:W-:Y:S02]  /*1c20*/  IMAD R5, R5, UR12, R12 ;  /* 0x0000000c05057c24 */ /* 0x000fe4000f8e020c */
[----:B------:R-:W-:Y:S01]  /*1c30*/  IMAD.U32 R17, RZ, RZ, UR32 ;  /* 0x00000020ff117e24 */ /* 0x000fe2000f8e00ff */
[----:B------:R-:W-:Y:S01]  /*1c40*/  ISETP.LT.U32.AND P1, PT, R4, UR29, PT ;  /* 0x0000001d04007c0c */ /* 0x000fe2000bf21070 */
[----:B------:R-:W-:Y:S01]  /*1c50*/  IMAD.U32 R12, RZ, RZ, UR33 ;  /* 0x00000021ff0c7e24 */ /* 0x000fe2000f8e00ff */
[----:B------:R-:W-:-:S11]  /*1c60*/  ISETP.LT.U32.AND P2, PT, R5, UR28, PT ;  /* 0x0000001c05007c0c */ /* 0x000fd6000bf41070 */
[----:B------:R-:W-:Y:S02]  /*1c70*/  @!P1 IADD3 R4, R4, -UR29, RZ ;  /* 0x8000001d04049c10 */ /* 0x000fe4000fffe0ff */
[----:B------:R-:W-:Y:S01]  /*1c80*/  @!P2 VIADD R5, R5, -UR28 ;  /* 0x8000001c0505ac36 */ /* 0x000fe20008000000 */
[----:B------:R-:W-:Y:S02]  /*1c90*/  ISETP.GE.AND P2, PT, R25, RZ, PT ;  /* 0x000000ff1900720c */ /* 0x000fe40003f46270 */
[----:B------:R-:W-:Y:S02]  /*1ca0*/  ISETP.LT.U32.AND P3, PT, R4, UR29, PT ;  /* 0x0000001d04007c0c */ /* 0x000fe4000bf61070 */
[----:B------:R-:W-:Y:S02]  /*1cb0*/  ISETP.LT.U32.AND P4, PT, R5, UR28, PT ;  /* 0x0000001c05007c0c */ /* 0x000fe4000bf81070 */
[----:B------:R-:W-:-:S09]  /*1cc0*/  ISETP.GE.AND P1, PT, R18, RZ, PT ;  /* 0x000000ff1200720c */ /* 0x000fd20003f26270 */
[----:B------:R-:W-:Y:S01]  /*1cd0*/  @!P3 VIADD R4, R4, -UR29 ;  /* 0x8000001d0404bc36 */ /* 0x000fe20008000000 */
[----:B------:R-:W-:Y:S01]  /*1ce0*/  PLOP3.LUT P3, PT, PT, PT, UP4, 0x80, 0x0 ;  /* 0x000000000000781c */ /* 0x000fe20003f6f048 */
[----:B------:R-:W-:Y:S01]  /*1cf0*/  @!P4 VIADD R5, R5, -UR28 ;  /* 0x8000001c0505cc36 */ /* 0x000fe20008000000 */
[----:B------:R-:W-:Y:S01]  /*1d00*/  PLOP3.LUT P4, PT, PT, PT, UP2, 0x80, 0x0 ;  /* 0x000000000000781c */ /* 0x000fe20003f8f028 */
[----:B------:R-:W-:Y:S02]  /*1d10*/  @!P2 IMAD.MOV R4, RZ, RZ, -R4 ;  /* 0x000000ffff04a224 */ /* 0x000fe400078e0a04 */
[----:B------:R-:W-:Y:S01]  /*1d20*/  @!P1 IMAD.MOV R5, RZ, RZ, -R5 ;  /* 0x000000ffff059224 */ /* 0x000fe200078e0a05 */
[----:B------:R-:W-:Y:S02]  /*1d30*/  PLOP3.LUT P1, PT, PT, PT, UP3, 0x80, 0x0 ;  /* 0x000000000000781c */ /* 0x000fe40003f2f038 */
[----:B------:R-:W-:Y:S02]  /*1d40*/  SEL R4, R17, R4, !P3 ;  /* 0x0000000411047207 */ /* 0x000fe40005800000 */
[----:B------:R-:W-:-:S03]  /*1d50*/  SEL R5, R12, R5, !P4 ;  /* 0x000000050c057207 */ /* 0x000fc60006000000 */
[----:B------:R-:W-:Y:S01]  /*1d60*/  IMAD.IADD R30, R25, 0x1, -R4 ;  /* 0x00000001191e7824 */ /* 0x000fe200078e0a04 */
[----:B------:R-:W-:-:S04]  /*1d70*/  IADD3 R5, R18, -R5, RZ ;  /* 0x8000000512057210 */ /* 0x000fc80007ffe0ff */
[----:B------:R-:W-:Y:S01]  /*1d80*/  SEL R4, R5, R30, !P1 ;  /* 0x0000001e05047207 */ /* 0x000fe20004800000 */
[----:B------:R-:W-:-:S03]  /*1d90*/  IMAD R30, R30, R5, RZ ;  /* 0x000000051e1e7224 */ /* 0x000fc600078e02ff */
[----:B------:R-:W-:Y:S02]  /*1da0*/  SHF.R.S32.HI R5, RZ, 0x1f, R4 ;  /* 0x0000001fff057819 */ /* 0x000fe40000011404 */
[----:B------:R-:W-:-:S07]  /*1db0*/  SHF.R.S32.HI R31, RZ, 0x1f, R30 ;  /* 0x0000001fff1f7819 */ /* 0x000fce000001141e */
.L_x_12:
[----:B------:R-:W-:Y:S05]  /*1dc0*/  BSYNC B0 ;  /* 0x0000000000007941 */ /* 0x000fea0003800000 */
.L_x_11:
[----:B------:R-:W1:Y:S01]  /*1dd0*/  SHFL.UP PT, R17, R30, 0x1, RZ ;  /* 0x042000001e117989 */ /* 0x000e6200000e00ff */
[C---:B------:R-:W-:Y:S02]  /*1de0*/  ISETP.NE.AND P2, PT, R9.reuse, RZ, PT ;  /* 0x000000ff0900720c */ /* 0x040fe40003f45270 */
[C---:B------:R-:W-:Y:S01]  /*1df0*/  ISETP.GE.U32.AND P3, PT, R9.reuse, 0x2, PT ;  /* 0x000000020900780c */ /* 0x040fe20003f66070 */
[----:B------:R-:W2:Y:S01]  /*1e00*/  SHFL.UP PT, R12, R31, 0x1, RZ ;  /* 0x042000001f0c7989 */ /* 0x000ea200000e00ff */
[C---:B------:R-:W-:Y:S02]  /*1e10*/  ISETP.GE.U32.AND P4, PT, R9.reuse, 0x4, PT ;  /* 0x000000040900780c */ /* 0x040fe40003f86070 */
[C---:B------:R-:W-:Y:S02]  /*1e20*/  ISETP.GE.U32.AND P5, PT, R9.reuse, 0x8, PT ;  /* 0x000000080900780c */ /* 0x040fe40003fa6070 */
[----:B------:R-:W-:Y:S02]  /*1e30*/  ISETP.GE.U32.AND P6, PT, R9, 0x10, PT ;  /* 0x000000100900780c */ /* 0x000fe40003fc6070 */
[----:B-1----:R-:W-:-:S02]  /*1e40*/  SEL R17, R17, RZ, P2 ;  /* 0x000000ff11117207 */ /* 0x002fc40001000000 */
[----:B--2---:R-:W-:Y:S02]  /*1e50*/  SEL R12, R12, RZ, P2 ;  /* 0x000000ff0c0c7207 */ /* 0x004fe40001000000 */
[----:B------:R-:W-:-:S05]  /*1e60*/  IADD3 R26, P1, R17, R30, RZ ;  /* 0x0000001e111a7210 */ /* 0x000fca0007f3e0ff */
[----:B------:R-:W-:Y:S01]  /*1e70*/  IMAD.X R25, R12, 0x1, R31, P1 ;  /* 0x000000010c197824 */ /* 0x000fe200008e061f */
[----:B------:R-:W1:Y:S04]  /*1e80*/  SHFL.UP PT, R17, R26, 0x2, RZ ;  /* 0x044000001a117989 */ /* 0x000e6800000e00ff */
[----:B------:R-:W2:Y:S01]  /*1e90*/  SHFL.UP PT, R12, R25, 0x2, RZ ;  /* 0x04400000190c7989 */ /* 0x000ea200000e00ff */
[----:B-1----:R-:W-:-:S04]  /*1ea0*/  SEL R17, R17, RZ, P3 ;  /* 0x000000ff11117207 */ /* 0x002fc80001800000 */
[----:B------:R-:W-:Y:S02]  /*1eb0*/  IADD3 R18, P1, R17, R26, RZ ;  /* 0x0000001a11127210 */ /* 0x000fe40007f3e0ff */
[----:B--2---:R-:W-:-:S03]  /*1ec0*/  SEL R12, R12, RZ, P3 ;  /* 0x000000ff0c0c7207 */ /* 0x004fc60001800000 */
[----:B------:R-:W1:Y:S02]  /*1ed0*/  SHFL.UP PT, R17, R18, 0x4, RZ ;  /* 0x0480000012117989 */ /* 0x000e6400000e00ff */
[----:B------:R-:W-:-:S05]  /*1ee0*/  IMAD.X R27, R12, 0x1, R25, P1 ;  /* 0x000000010c1b7824 */ /* 0x000fca00008e0619 */
        /* <DEDUP_REMOVED lines=15> */
[----:B--2---:R-:W-:-:S05]  /*1fe0*/  SEL R12, R12, RZ, P6 ;  /* 0x000000ff0c0c7207 */ /* 0x004fca0003000000 */
[----:B------:R-:W-:Y:S01]  /*1ff0*/  IMAD.X R25, R12, 0x1, R27, P1 ;  /* 0x000000010c197824 */ /* 0x000fe200008e061b */
[----:B------:R-:W-:-:S04]  /*2000*/  ISETP.GT.U32.AND P1, PT, R17, UR8, PT ;  /* 0x0000000811007c0c */ /* 0x000fc8000bf24070 */
[----:B------:R-:W-:-:S13]  /*2010*/  ISETP.GT.U32.AND.EX P1, PT, R25, UR7, PT, P1 ;  /* 0x0000000719007c0c */ /* 0x000fda000bf24110 */
[----:B------:R-:W-:-:S04]  /*2020*/  VOTE.ANY R12, PT, P1 ;  /* 0x00000000000c7806 */ /* 0x000fc800008e0100 */
[----:B------:R-:W-:-:S13]  /*2030*/  ISETP.NE.AND P1, PT, R12, RZ, PT ;  /* 0x000000ff0c00720c */ /* 0x000fda0003f25270 */
[----:B------:R-:W-:Y:S05]  /*2040*/  @P1 BRA `(.L_x_15) ;  /* 0x0000000800701947 */ /* 0x000fea0003800000 */
[----:B------:R-:W1:Y:S01]  /*2050*/  LDC R0, c[0x0][0x910] ;  /* 0x00024400ff007b82 */ /* 0x000e620000000800 */
[----:B------:R-:W-:Y:S01]  /*2060*/  IMAD.MOV.U32 R28, RZ, RZ, R17 ;  /* 0x000000ffff1c7224 */ /* 0x000fe200078e0011 */
[----:B------:R-:W-:Y:S01]  /*2070*/  ULDC UR19, c[0x0][0x8f4] ;  /* 0x00023d0000137ab9 */ /* 0x000fe20000000800 */
[----:B------:R-:W-:Y:S01]  /*2080*/  IMAD.MOV.U32 R29, RZ, RZ, R25 ;  /* 0x000000ffff1d7224 */ /* 0x000fe200078e0019 */
[----:B------:R-:W-:Y:S01]  /*2090*/  ULDC UR6, c[0x0][0x8dc] ;  /* 0x0002370000067ab9 */ /* 0x000fe20000000800 */
[----:B------:R-:W-:Y:S01]  /*20a0*/  ULDC UR22, c[0x0][0x8d8] ;  /* 0x0002360000167ab9 */ /* 0x000fe20000000800 */
[----:B------:R-:W-:Y:S01]  /*20b0*/  ULDC UR23, c[0x0][0x8f0] ;  /* 0x00023c0000177ab9 */ /* 0x000fe20000000800 */
[----:B------:R-:W-:Y:S01]  /*20c0*/  ULDC.64 UR12, c[0x0][0x8d0] ;  /* 0x00023400000c7ab9 */ /* 0x000fe20000000a00 */
[----:B------:R-:W-:-:S05]  /*20d0*/  ULDC.64 UR20, c[0x0][0x8e8] ;  /* 0x00023a0000147ab9 */ /* 0x000fca0000000a00 */
.L_x_20:
[----:B------:R-:W-:Y:S01]  /*20e0*/  IMAD.MOV.U32 R3, RZ, RZ, R7 ;  /* 0x000000ffff037224 */ /* 0x000fe200078e0007 */
[----:B------:R-:W-:Y:S01]  /*20f0*/  IADD3 R7, R7, 0x20, RZ ;  /* 0x0000002007077810 */ /* 0x000fe20007ffe0ff */
[----:B-----5:R-:W-:-:S03]  /*2100*/  IMAD.MOV.U32 R12, RZ, RZ, R8 ;  /* 0x000000ffff0c7224 */ /* 0x020fc600078e0008 */
[----:B-1----:R-:W-:-:S13]  /*2110*/  ISETP.GE.AND P1, PT, R7, R0, PT ;  /* 0x000000000700720c */ /* 0x002fda0003f26270 */
[----:B------:R-:W1:Y:S01]  /*2120*/  @!P1 LDC.64 R26, c[0x0][0x918] ;  /* 0x00024600ff1a9b82 */ /* 0x000e620000000a00 */
[----:B------:R-:W-:Y:S01]  /*2130*/  @!P1 VIADD R17, R3, 0x20 ;  /* 0x0000002003119836 */ /* 0x000fe20000000000 */
[----:B------:R2:W3:Y:S01]  /*2140*/  SHFL.IDX PT, R2, R29, 0x1f, 0x1f ;  /* 0x03e01f001d027f89 */ /* 0x0004e200000e0000 */
[----:B------:R-:W-:Y:S03]  /*2150*/  BSSY B0, `(.L_x_16) ;  /* 0x0000066000007945 */ /* 0x000fe60003800000 */
[----:B------:R2:W4:Y:S01]  /*2160*/  SHFL.IDX PT, R6, R28, 0x1f, 0x1f ;  /* 0x03e01f001c067f89 */ /* 0x00052200000e0000 */
[----:B-1----:R-:W-:-:S04]  /*2170*/  @!P1 IMAD.WIDE R26, R17, 0xc, R26 ;  /* 0x0000000c111a9825 */ /* 0x002fc800078e021a */
[----:B------:R-:W-:Y:S01]  /*2180*/  IMAD.MOV.U32 R17, RZ, RZ, R10 ;  /* 0x000000ffff117224 */ /* 0x000fe200078e000a */
[----:B------:R2:W5:Y:S04]  /*2190*/  @!P1 LDG.E R8, desc[UR38][R26.64] ;  /* 0x000000261a089981 */ /* 0x000568000c1e1900 */
[----:B------:R2:W5:Y:S01]  /*21a0*/  @!P1 LDG.E R10, desc[UR38][R26.64+0x4] ;  /* 0x000004261a0a9981 */ /* 0x000562000c1e1900 */
[----:B------:R-:W-:Y:S01]  /*21b0*/  ISETP.GE.AND P1, PT, R3, R0, PT ;  /* 0x000000000300720c */ /* 0x000fe20003f26270 */
[----:B------:R-:W-:Y:S02]  /*21c0*/  IMAD.MOV.U32 R30, RZ, RZ, 0x7fffffff ;  /* 0x7fffffffff1e7424 */ /* 0x000fe400078e00ff */
[----:B------:R-:W-:-:S10]  /*21d0*/  IMAD.MOV.U32 R31, RZ, RZ, RZ ;  /* 0x000000ffff1f7224 */ /* 0x000fd400078e00ff */
[----:B--234-:R-:W-:Y:S05]  /*21e0*/  @P1 BRA `(.L_x_17) ;  /* 0x0000000400701947 */ /* 0x01cfea0003800000 */
[----:B------:R-:W-:Y:S02]  /*21f0*/  IABS R33, R20 ;  /* 0x0000001400217213 */ /* 0x000fe40000000000 */
[C---:B------:R-:W-:Y:S02]  /*2200*/  IADD3 R18, P1, R12.reuse, UR14, RZ ;  /* 0x0000000e0c127c10 */ /* 0x040fe4000ff3e0ff */
[----:B------:R-:W1:Y:S02]  /*2210*/  I2F.RP R4, R33 ;  /* 0x0000002100047306 */ /* 0x000e640000209400 */
[----:B------:R-:W-:Y:S02]  /*2220*/  LEA.HI.X.SX32 R25, R12, UR15, 0x1, P1 ;  /* 0x0000000f0c197c11 */ /* 0x000fe400088f0eff */
[----:B------:R-:W-:-:S04]  /*2230*/  IADD3 R12, P1, R17, UR16, RZ ;  /* 0x00000010110c7c10 */ /* 0x000fc8000ff3e0ff */
[----:B------:R-:W-:Y:S02]  /*2240*/  LEA.HI.X.SX32 R17, R17, UR17, 0x1, P1 ;  /* 0x0000001111117c11 */ /* 0x000fe400088f0eff */
[----:B------:R-:W-:Y:S01]  /*2250*/  PLOP3.LUT P1, PT, PT, PT, UP0, 0x80, 0x0 ;  /* 0x000000000000781c */ /* 0x000fe20003f2f008 */
[----:B-1----:R-:W1:Y:S02]  /*2260*/  MUFU.RCP R4, R4 ;  /* 0x0000000400047308 */ /* 0x002e640000001000 */
[----:B-1----:R-:W-:-:S06]  /*2270*/  VIADD R5, R4, 0xffffffe ;  /* 0x0ffffffe04057836 */ /* 0x002fcc0000000000 */
[----:B------:R-:W1:Y:S02]  /*2280*/  F2I.FTZ.U32.TRUNC.NTZ R35, R5 ;  /* 0x0000000500237305 */ /* 0x000e64000021f000 */
[----:B-1----:R-:W-:Y:S02]  /*2290*/  IMAD.MOV R30, RZ, RZ, -R35 ;  /* 0x000000ffff1e7224 */ /* 0x002fe400078e0a23 */
[----:B------:R-:W-:Y:S05]  /*22a0*/  @!P1 BRA `(.L_x_18) ;  /* 0x00000000002c9947 */ /* 0x000fea0003800000 */
[----:B------:R-:W-:-:S05]  /*22b0*/  IADD3 R31, P1, R18, UR6, RZ ;  /* 0x00000006121f7c10 */ /* 0x000fca000ff3e0ff */
[----:B------:R-:W-:-:S04]  /*22c0*/  IMAD.X R25, RZ, RZ, R25, P1 ;  /* 0x000000ffff197224 */ /* 0x000fc800008e0619 */
[----:B------:R-:W-:-:S04]  /*22d0*/  IMAD.WIDE.U32 R4, R25, UR12, RZ ;  /* 0x0000000c19047c25 */ /* 0x000fc8000f8e00ff */
[----:B------:R-:W-:-:S04]  /*22e0*/  IMAD.WIDE.U32 R26, P1, R31, UR13, R4 ;  /* 0x0000000d1f1a7c25 */ /* 0x000fc8000f820004 */
[----:B------:R-:W-:Y:S01]  /*22f0*/  IMAD.WIDE.U32 R4, R31, UR12, RZ ;  /* 0x0000000c1f047c25 */ /* 0x000fe2000f8e00ff */
[----:B------:R-:W-:-:S03]  /*2300*/  IADD3.X R29, RZ, RZ, RZ, P1, !PT ;  /* 0x000000ffff1d7210 */ /* 0x000fc60000ffe4ff */
[----:B------:R-:W-:Y:S01]  /*2310*/  IMAD.MOV.U32 R28, RZ, RZ, R27 ;  /* 0x000000ffff1c7224 */ /* 0x000fe200078e001b */
[----:B------:R-:W-:-:S05]  /*2320*/  IADD3 RZ, P1, R5, R26, RZ ;  /* 0x0000001a05ff7210 */ /* 0x000fca0007f3e0ff */
[----:B------:R-:W-:-:S04]  /*2330*/  IMAD.WIDE.U32.X R4, R25, UR13, R28, P1 ;  /* 0x0000000d19047c25 */ /* 0x000fc800088e041c */
[----:B------:R-:W-:Y:S02]  /*2340*/  IMAD.MOV.U32 R18, RZ, RZ, R4 ;  /* 0x000000ffff127224 */ /* 0x000fe400078e0004 */
[----:B------:R-:W-:-:S07]  /*2350*/  IMAD.MOV.U32 R25, RZ, RZ, R5 ;  /* 0x000000ffff197224 */ /* 0x000fce00078e0005 */
.L_x_18:
[----:B------:R-:W-:Y:S05]  /*2360*/  @!P0 BRA `(.L_x_19) ;  /* 0x00000000002c8947 */ /* 0x000fea0003800000 */
        /* <DEDUP_REMOVED lines=11> */
.L_x_19:
[----:B------:R-:W-:Y:S02]  /*2420*/  SHF.R.U64 R12, R12, UR23, R17 ;  /* 0x000000170c0c7c19 */ /* 0x000fe40008001211 */
[----:B------:R-:W-:Y:S02]  /*2430*/  MOV R4, R30 ;  /* 0x0000001e00047202 */ /* 0x000fe40000000f00 */
[----:B------:R-:W-:Y:S01]  /*2440*/  IABS R5, R20 ;  /* 0x0000001400057213 */ /* 0x000fe20000000000 */
[----:B------:R-:W-:Y:S01]  /*2450*/  VIADD R17, R12, UR5 ;  /* 0x000000050c117c36 */ /* 0x000fe20008000000 */
[----:B------:R-:W-:Y:S01]  /*2460*/  SHF.R.U64 R18, R18, UR22, R25 ;  /* 0x0000001612127c19 */ /* 0x000fe20008001219 */
[----:B------:R-:W-:Y:S01]  /*2470*/  IMAD R12, R4, R33, RZ ;  /* 0x00000021040c7224 */ /* 0x000fe200078e02ff */
[----:B------:R-:W-:Y:S01]  /*2480*/  IABS R30, R11 ;  /* 0x0000000b001e7213 */ /* 0x000fe20000000000 */
[----:B------:R-:W-:Y:S01]  /*2490*/  IMAD.MOV R27, RZ, RZ, -R5 ;  /* 0x000000ffff1b7224 */ /* 0x000fe200078e0a05 */
[----:B------:R-:W-:Y:S01]  /*24a0*/  IABS R26, R17 ;  /* 0x00000011001a7213 */ /* 0x000fe20000000000 */
[----:B------:R-:W-:-:S02]  /*24b0*/  IMAD.MOV.U32 R4, RZ, RZ, RZ ;  /* 0x000000ffff047224 */ /* 0x000fc400078e00ff */
[----:B------:R-:W-:Y:S02]  /*24c0*/  IMAD.MOV.U32 R5, RZ, RZ, R35 ;  /* 0x000000ffff057224 */ /* 0x000fe400078e0023 */
[----:B------:R-:W-:Y:S02]  /*24d0*/  VIADD R18, R18, UR4 ;  /* 0x0000000412127c36 */ /* 0x000fe40008000000 */
[----:B------:R-:W-:-:S03]  /*24e0*/  IMAD.HI.U32 R4, R35, R12, R4 ;  /* 0x0000000c23047227 */ /* 0x000fc600078e0004 */
[----:B------:R-:W-:Y:S01]  /*24f0*/  IABS R29, R18 ;  /* 0x00000012001d7213 */ /* 0x000fe20000000000 */
[----:B------:R-:W-:Y:S01]  /*2500*/  IMAD.MOV.U32 R5, RZ, RZ, R26 ;  /* 0x000000ffff057224 */ /* 0x000fe200078e001a */
[----:B------:R-:W-:Y:S01]  /*2510*/  IABS R26, R11 ;  /* 0x0000000b001a7213 */ /* 0x000fe20000000000 */
[----:B------:R-:W-:Y:S02]  /*2520*/  IMAD.MOV.U32 R12, RZ, RZ, R27 ;  /* 0x000000ffff0c7224 */ /* 0x000fe400078e001b */
[----:B------:R-:W-:Y:S01]  /*2530*/  IMAD.HI.U32 R4, R4, R5, RZ ;  /* 0x0000000504047227 */ /* 0x000fe200078e00ff */
[----:B------:R-:W1:Y:S03]  /*2540*/  I2F.RP R27, R26 ;  /* 0x0000001a001b7306 */ /* 0x000e660000209400 */
[----:B------:R-:W-:-:S05]  /*2550*/  IMAD R12, R4, R12, R5 ;  /* 0x0000000c040c7224 */ /* 0x000fca00078e0205 */
[----:B------:R-:W-:Y:S01]  /*2560*/  ISETP.GT.U32.AND P1, PT, R33, R12, PT ;  /* 0x0000000c2100720c */ /* 0x000fe20003f24070 */
[----:B-1----:R-:W1:-:S12]  /*2570*/  MUFU.RCP R27, R27 ;  /* 0x0000001b001b7308 */ /* 0x002e580000001000 */
[----:B------:R-:W-:Y:S02]  /*2580*/  @!P1 IMAD.IADD R12, R12, 0x1, -R33 ;  /* 0x000000010c0c9824 */ /* 0x000fe400078e0a21 */
[----:B-1----:R-:W-:-:S04]  /*2590*/  VIADD R4, R27, 0xffffffe ;  /* 0x0ffffffe1b047836 */ /* 0x002fc80000000000 */
[----:B------:R1:W2:Y:S02]  /*25a0*/  F2I.FTZ.U32.TRUNC.NTZ R5, R4 ;  /* 0x0000000400057305 */ /* 0x0002a4000021f000 */
[----:B-1----:R-:W-:Y:S01]  /*25b0*/  IMAD.MOV.U32 R4, RZ, RZ, RZ ;  /* 0x000000ffff047224 */ /* 0x002fe200078e00ff */
[----:B--2---:R-:W-:-:S05]  /*25c0*/  IADD3 R28, RZ, -R5, RZ ;  /* 0x80000005ff1c7210 */ /* 0x004fca0007ffe0ff */
[----:B------:R-:W-:-:S04]  /*25d0*/  IMAD.MOV.U32 R25, RZ, RZ, R28 ;  /* 0x000000ffff197224 */ /* 0x000fc800078e001c */
[----:B------:R-:W-:-:S04]  /*25e0*/  IMAD R25, R25, R26, RZ ;  /* 0x0000001a19197224 */ /* 0x000fc800078e02ff */
[----:B------:R-:W-:-:S04]  /*25f0*/  IMAD.HI.U32 R28, R5, R25, R4 ;  /* 0x00000019051c7227 */ /* 0x000fc800078e0004 */
[----:B------:R-:W-:Y:S02]  /*2600*/  IMAD.MOV.U32 R5, RZ, RZ, R29 ;  /* 0x000000ffff057224 */ /* 0x000fe400078e001d */
[----:B------:R-:W-:Y:S02]  /*2610*/  IMAD.MOV R25, RZ, RZ, -R30 ;  /* 0x000000ffff197224 */ /* 0x000fe400078e0a1e */
[----:B------:R-:W-:-:S04]  /*2620*/  IMAD.HI.U32 R4, R28, R5, RZ ;  /* 0x000000051c047227 */ /* 0x000fc800078e00ff */
[----:B------:R-:W-:-:S05]  /*2630*/  IMAD R5, R4, R25, R5 ;  /* 0x0000001904057224 */ /* 0x000fca00078e0205 */
[----:B------:R-:W-:-:S13]  /*2640*/  ISETP.GT.U32.AND P1, PT, R26, R5, PT ;  /* 0x000000051a00720c */ /* 0x000fda0003f24070 */
[----:B------:R-:W-:Y:S01]  /*2650*/  @!P1 IMAD.IADD R5, R5, 0x1, -R26 ;  /* 0x0000000105059824 */ /* 0x000fe200078e0a1a */
[----:B------:R-:W-:-:S13]  /*2660*/  ISETP.GT.U32.AND P1, PT, R33, R12, PT ;  /* 0x0000000c2100720c */ /* 0x000fda0003f24070 */
[----:B------:R-:W-:Y:S01]  /*2670*/  @!P1 IMAD.IADD R12, R12, 0x1, -R33 ;  /* 0x000000010c0c9824 */ /* 0x000fe200078e0a21 */
[----:B------:R-:W-:-:S04]  /*2680*/  ISETP.GT.U32.AND P1, PT, R26, R5, PT ;  /* 0x000000051a00720c */ /* 0x000fc80003f24070 */
[----:B------:R-:W-:-:S09]  /*2690*/  MOV R4, R12 ;  /* 0x0000000c00047202 */ /* 0x000fd20000000f00 */
[----:B------:R-:W-:Y:S01]  /*26a0*/  @!P1 IMAD.IADD R5, R5, 0x1, -R26 ;  /* 0x0000000105059824 */ /* 0x000fe200078e0a1a */
[----:B------:R-:W-:-:S13]  /*26b0*/  ISETP.GE.AND P1, PT, R17, RZ, PT ;  /* 0x000000ff1100720c */ /* 0x000fda0003f26270 */
[----:B------:R-:W-:Y:S01]  /*26c0*/  @!P1 IMAD.MOV R4, RZ, RZ, -R4 ;  /* 0x000000ffff049224 */ /* 0x000fe200078e0a04 */
[----:B------:R-:W-:-:S13]  /*26d0*/  ISETP.GE.AND P1, PT, R18, RZ, PT ;  /* 0x000000ff1200720c */ /* 0x000fda0003f26270 */
[----:B------:R-:W-:Y:S01]  /*26e0*/  @!P1 IMAD.MOV R5, RZ, RZ, -R5 ;  /* 0x000000ffff059224 */ /* 0x000fe200078e0a05 */
[----:B------:R-:W-:-:S13]  /*26f0*/  ISETP.NE.AND P1, PT, RZ, UR10, PT ;  /* 0x0000000aff007c0c */ /* 0x000fda000bf25270 */
[----:B------:R-:W-:Y:S02]  /*2700*/  @!P1 LOP3.LUT R4, RZ, UR10, RZ, 0x33, !PT ;  /* 0x0000000aff049c12 */ /* 0x000fe4000f8e33ff */
[----:B------:R-:W-:-:S03]  /*2710*/  ISETP.NE.AND P1, PT, RZ, UR9, PT ;  /* 0x00000009ff007c0c */ /* 0x000fc6000bf25270 */
[----:B------:R-:W-:-:S10]  /*2720*/  IMAD.IADD R4, R17, 0x1, -R4 ;  /* 0x0000000111047824 */ /* 0x000fd400078e0a04 */
[----:B------:R-:W-:Y:S02]  /*2730*/  @!P1 LOP3.LUT R5, RZ, UR9, RZ, 0x33, !PT ;  /* 0x00000009ff059c12 */ /* 0x000fe4000f8e33ff */
[----:B------:R-:W-:-:S03]  /*2740*/  PLOP3.LUT P1, PT, PT, PT, UP3, 0x80, 0x0 ;  /* 0x000000000000781c */ /* 0x000fc60003f2f038 */
[----:B------:R-:W-:-:S04]  /*2750*/  IMAD.IADD R5, R18, 0x1, -R5 ;  /* 0x0000000112057824 */ /* 0x000fc800078e0a05 */
[CC--:B------:R-:W-:Y:S01]  /*2760*/  IMAD R30, R4.reuse, R5.reuse, RZ ;  /* 0x00000005041e7224 */ /* 0x0c0fe200078e02ff */
[----:B------:R-:W-:-:S04]  /*2770*/  SEL R17, R4, R5, !P1 ;  /* 0x0000000504117207 */ /* 0x000fc80004800000 */
[--C-:B------:R-:W-:Y:S01]  /*2780*/  SHF.R.S32.HI R5, RZ, 0x1f, R17.reuse ;  /* 0x0000001fff057819 */ /* 0x100fe20000011411 */
[----:B------:R-:W-:Y:S01]  /*2790*/  IMAD.MOV.U32 R4, RZ, RZ, R17 ;  /* 0x000000ffff047224 */ /* 0x000fe200078e0011 */
[----:B------:R-:W-:-:S07]  /*27a0*/  SHF.R.S32.HI R31, RZ, 0x1f, R30 ;  /* 0x0000001fff1f7819 */ /* 0x000fce000001141e */
.L_x_17:
[----:B------:R-:W-:Y:S05]  /*27b0*/  BSYNC B0 ;  /* 0x0000000000007941 */ /* 0x000fea0003800000 */
.L_x_16:
[----:B------:R-:W1:Y:S04]  /*27c0*/  SHFL.UP PT, R17, R30, 0x1, RZ ;  /* 0x042000001e117989 */ /* 0x000e6800000e00ff */
[----:B------:R-:W2:Y:S01]  /*27d0*/  SHFL.UP PT, R12, R31, 0x1, RZ ;  /* 0x042000001f0c7989 */ /* 0x000ea200000e00ff */
[----:B-1----:R-:W-:Y:S02]  /*27e0*/  SEL R17, R17, RZ, P2 ;  /* 0x000000ff11117207 */ /* 0x002fe40001000000 */
[----:B--2---:R-:W-:Y:S02]  /*27f0*/  SEL R12, R12, RZ, P2 ;  /* 0x000000ff0c0c7207 */ /* 0x004fe40001000000 */
[----:B------:R-:W-:-:S05]  /*2800*/  IADD3 R18, P1, R17, R30, RZ ;  /* 0x0000001e11127210 */ /* 0x000fca0007f3e0ff */
[----:B------:R-:W-:Y:S01]  /*2810*/  IMAD.X R27, R12, 0x1, R31, P1 ;  /* 0x000000010c1b7824 */ /* 0x000fe200008e061f */
        /* <DEDUP_REMOVED lines=16> */
[----:B------:R-:W-:-:S04]  /*2920*/  IADD3 R18, P1, R17, R26, RZ ;  /* 0x0000001a11127210 */ /* 0x000fc80007f3e0ff */
[----:B------:R-:W-:Y:S01]  /*2930*/  IADD3.X R27, R12, R29, RZ, P1, !PT ;  /* 0x0000001d0c1b7210 */ /* 0x000fe20000ffe4ff */
[----:B------:R-:W1:Y:S04]  /*2940*/  SHFL.UP PT, R17, R18, 0x10, RZ ;  /* 0x0600000012117989 */ /* 0x000e6800000e00ff */
[----:B------:R-:W2:Y:S01]  /*2950*/  SHFL.UP PT, R12, R27, 0x10, RZ ;  /* 0x060000001b0c7989 */ /* 0x000ea200000e00ff */
[----:B-1----:R-:W-:Y:S02]  /*2960*/  SEL R17, R17, RZ, P6 ;  /* 0x000000ff11117207 */ /* 0x002fe40003000000 */
[----:B--2---:R-:W-:Y:S02]  /*2970*/  SEL R12, R12, RZ, P6 ;  /* 0x000000ff0c0c7207 */ /* 0x004fe40003000000 */
[----:B------:R-:W-:-:S05]  /*2980*/  IADD3 R17, P1, R17, R18, RZ ;  /* 0x0000001211117210 */ /* 0x000fca0007f3e0ff */
[----:B------:R-:W-:Y:S01]  /*2990*/  IMAD.X R25, R12, 0x1, R27, P1 ;  /* 0x000000010c197824 */ /* 0x000fe200008e061b */
[----:B------:R-:W-:-:S05]  /*29a0*/  IADD3 R28, P1, R17, R6, RZ ;  /* 0x00000006111c7210 */ /* 0x000fca0007f3e0ff */
[----:B------:R-:W-:Y:S01]  /*29b0*/  IMAD.X R29, R25, 0x1, R2, P1 ;  /* 0x00000001191d7824 */ /* 0x000fe200008e0602 */
[----:B------:R-:W-:-:S04]  /*29c0*/  ISETP.GT.U32.AND P1, PT, R28, UR8, PT ;  /* 0x000000081c007c0c */ /* 0x000fc8000bf24070 */
[----:B------:R-:W-:-:S13]  /*29d0*/  ISETP.GT.U32.AND.EX P1, PT, R29, UR7, PT, P1 ;  /* 0x000000071d007c0c */ /* 0x000fda000bf24110 */
[----:B------:R-:W-:-:S04]  /*29e0*/  VOTE.ANY R12, PT, P1 ;  /* 0x00000000000c7806 */ /* 0x000fc800008e0100 */
[----:B------:R-:W-:-:S13]  /*29f0*/  ISETP.NE.AND P1, PT, R12, RZ, PT ;  /* 0x000000ff0c00720c */ /* 0x000fda0003f25270 */
[----:B------:R-:W-:Y:S05]  /*2a00*/  @!P1 BRA `(.L_x_20) ;  /* 0xfffffff400b49947 */ /* 0x000fea000383ffff */
.L_x_15:
[----:B------:R-:W1:Y:S08]  /*2a10*/  BREV R12, R12 ;  /* 0x0000000c000c7301 */ /* 0x000e700000000000 */
[----:B-1----:R-:W1:Y:S02]  /*2a20*/  FLO.U32.SH R7, R12 ;  /* 0x0000000c00077300 */ /* 0x002e6400000e0400 */
[----:B-1----:R-:W1:Y:S02]  /*2a30*/  SHFL.IDX PT, R3, R3, R7, 0x1f ;  /* 0x00001f0703037589 */ /* 0x002e6400000e0000 */
[----:B-1----:R-:W-:-:S13]  /*2a40*/  R2UR UR4, R3 ;  /* 0x00000000030472ca */ /* 0x002fda00000e0000 */
[----:B------:R-:W-:-:S05]  /*2a50*/  VIADD R29, R9, UR4 ;  /* 0x00000004091d7c36 */ /* 0x000fca0008000000 */
[----:B------:R-:W-:-:S13]  /*2a60*/  ISETP.GE.AND P1, PT, R29, R0, PT ;  /* 0x000000001d00720c */ /* 0x000fda0003f26270 */
[----:B------:R-:W1:Y:S02]  /*2a70*/  @!P1 LDC.64 R26, c[0x0][0x918] ;  /* 0x00024600ff1a9b82 */ /* 0x000e640000000a00 */
[----:B-1----:R-:W-:-:S05]  /*2a80*/  @!P1 IMAD.WIDE R26, R29, 0xc, R26 ;  /* 0x0000000c1d1a9825 */ /* 0x002fca00078e021a */
[----:B-----5:R1:W5:Y:S04]  /*2a90*/  @!P1 LDG.E R8, desc[UR38][R26.64] ;  /* 0x000000261a089981 */ /* 0x020368000c1e1900 */
[----:B------:R1:W5:Y:S01]  /*2aa0*/  @!P1 LDG.E R10, desc[UR38][R26.64+0x4] ;  /* 0x000004261a0a9981 */ /* 0x000362000c1e1900 */
[----:B------:R-:W-:-:S03]  /*2ab0*/  IADD3 R18, P1, P2, R17, R6, -R30 ;  /* 0x0000000611127210 */ /* 0x000fc60007a3e81e */
[----:B------:R-:W-:Y:S01]  /*2ac0*/  SHFL.IDX PT, R6, R30, R7, 0x1f ;  /* 0x00001f071e067589 */ /* 0x000fe200000e0000 */
[----:B------:R-:W-:-:S03]  /*2ad0*/  IADD3.X R28, R25, R2, ~R31, P1, P2 ;  /* 0x00000002191c7210 */ /* 0x000fc60000fe4c1f */
[----:B------:R-:W2:Y:S04]  /*2ae0*/  SHFL.IDX PT, R18, R18, R7, 0x1f ;  /* 0x00001f0712127589 */ /* 0x000ea800000e0000 */
[----:B------:R-:W3:Y:S04]  /*2af0*/  SHFL.IDX PT, R28, R28, R7, 0x1f ;  /* 0x00001f071c1c7589 */ /* 0x000ee800000e0000 */
[----:B------:R-:W4:Y:S04]  /*2b00*/  SHFL.IDX PT, R2, R31, R7, 0x1f ;  /* 0x00001f071f027589 */ /* 0x000f2800000e0000 */
[----:B------:R-:W1:Y:S04]  /*2b10*/  SHFL.IDX PT, R5, R5, R7, 0x1f ;  /* 0x00001f0705057589 */ /* 0x000e6800000e0000 */
[----:B------:R4:W1:Y:S01]  /*2b20*/  SHFL.IDX PT, R4, R4, R7, 0x1f ;  /* 0x00001f0704047589 */ /* 0x00086200000e0000 */
[----:B--2---:R-:W-:-:S02]  /*2b30*/  R2UR UR5, R18 ;  /* 0x00000000120572ca */ /* 0x004fc400000e0000 */
[----:B---3--:R-:W-:Y:S01]  /*2b40*/  R2UR UR6, R28 ;  /* 0x000000001c0672ca */ /* 0x008fe200000e0000 */
[----:B----4-:R-:W-:-:S14]  /*2b50*/  IMAD.MOV.U32 R7, RZ, RZ, R2 ;  /* 0x000000ffff077224 */ /* 0x010fdc00078e0002 */
.L_x_10:
[----:B------:R-:W-:Y:S01]  /*2b60*/  ISETP.LE.AND P1, PT, R0, UR4, PT ;  /* 0x0000000400007c0c */ /* 0x000fe2000bf23270 */
[----:B------:R-:W-:Y:S02]  /*2b70*/  IMAD.MOV.U32 R17, RZ, RZ, -0x1 ;  /* 0xffffffffff117424 */ /* 0x000fe400078e00ff */
[----:B------:R-:W-:-:S10]  /*2b80*/  IMAD.MOV.U32 R18, RZ, RZ, -0x1 ;  /* 0xffffffffff127424 */ /* 0x000fd400078e00ff */
[----:B------:R-:W-:Y:S05]  /*2b90*/  @P1 BRA `(.L_x_9) ;  /* 0x0000000400041947 */ /* 0x000fea0003800000 */
[----:B------:R-:W-:Y:S01]  /*2ba0*/  UIADD3 UR14, UP2, -UR5, UR8, URZ ;  /* 0x00000008050e7290 */ /* 0x000fe2000ff5e13f */
[----:B------:R-:W2:Y:S01]  /*2bb0*/  S2UR UR17, SR_CTAID.Y ;  /* 0x00000000001179c3 */ /* 0x000ea20000002600 */
[----:B------:R-:W-:Y:S01]  /*2bc0*/  ULDC UR16, c[0x0][0x8c0] ;  /* 0x0002300000107ab9 */ /* 0x000fe20000000800 */
[----:B------:R-:W-:Y:S01]  /*2bd0*/  ULDC UR20, c[0x0][0x8b0] ;  /* 0x00022c0000147ab9 */ /* 0x000fe20000000800 */
[----:B------:R-:W-:Y:S01]  /*2be0*/  UIADD3.X UR11, ~UR6, UR7, URZ, UP2, !UPT ;  /* 0x00000007060b7290 */ /* 0x000fe200097fe53f */
[--C-:B-1----:R-:W-:Y:S01]  /*2bf0*/  SHF.R.U32.HI R27, RZ, UR20, R5.reuse ;  /* 0x00000014ff1b7c19 */ /* 0x102fe20008011605 */
[----:B------:R-:W-:Y:S01]  /*2c00*/  ULDC UR19, c[0x0][0x904] ;  /* 0x0002410000137ab9 */ /* 0x000fe20000000800 */
[----:B------:R-:W-:Y:S01]  /*2c10*/  ULDC UR12, c[0x0][0x8a8] ;  /* 0x00022a00000c7ab9 */ /* 0x000fe20000000800 */
[----:B------:R-:W-:Y:S01]  /*2c20*/  USHF.R.U32.HI UR15, URZ, UR16, UR11 ;  /* 0x000000103f0f7299 */ /* 0x000fe2000801160b */
[----:B------:R-:W-:Y:S01]  /*2c30*/  SHF.R.U64 R26, R4, UR20, R5 ;  /* 0x00000014041a7c19 */ /* 0x000fe20008001205 */
[----:B------:R-:W-:-:S02]  /*2c40*/  USHF.R.U64 UR14, UR14, UR16, UR11 ;  /* 0x000000100e0e7299 */ /* 0x000fc4000800120b */
[----:B------:R-:W-:Y:S02]  /*2c50*/  USHF.R.U32.HI UR13, URZ, UR20, UR15 ;  /* 0x000000143f0d7299 */ /* 0x000fe4000801160f */
[----:B------:R-:W-:Y:S02]  /*2c60*/  UIADD3 UR12, UR12, -0x1, URZ ;  /* 0xffffffff0c0c7890 */ /* 0x000fe4000fffe03f */
[----:B------:R-:W-:Y:S02]  /*2c70*/  USHF.R.U32.HI UR21, URZ, UR19, UR13 ;  /* 0x000000133f157299 */ /* 0x000fe4000801160d */
[----:B------:R-:W-:Y:S02]  /*2c80*/  USHF.R.U64 UR15, UR14, UR20, UR15 ;  /* 0x000000140e0f7299 */ /* 0x000fe4000800120f */
[----:B------:R-:W-:Y:S02]  /*2c90*/  ULOP3.LUT UR14, UR14, UR12, URZ, 0xc0, !UPT ;  /* 0x0000000c0e0e7292 */ /* 0x000fe4000f8ec03f */
[----:B------:R-:W-:Y:S01]  /*2ca0*/  LOP3.LUT R0, R27, UR21, RZ, 0xfc, !PT ;  /* 0x000000151b007c12 */ /* 0x000fe2000f8efcff */
[----:B------:R-:W-:-:S02]  /*2cb0*/  USHF.R.U64 UR13, UR15, UR19, UR13 ;  /* 0x000000130f0d7299 */ /* 0x000fc4000800120d */
[----:B--2---:R-:W-:Y:S01]  /*2cc0*/  USEL UR11, UR51, UR17, !UP3 ;  /* 0x00000011330b7287 */ /* 0x004fe2000d800000 */
[----:B------:R-:W-:-:S13]  /*2cd0*/  ISETP.NE.U32.AND P1, PT, R0, RZ, PT ;  /* 0x000000ff0000720c */ /* 0x000fda0003f25070 */
[----:B------:R-:W-:Y:S05]  /*2ce0*/  @!P1 BRA `(.L_x_21) ;  /* 0x0000000000149947 */ /* 0x000fea0003800000 */
[----:B------:R-:W-:-:S07]  /*2cf0*/  MOV R12, 0x2d10 ;  /* 0x00002d10000c7802 */ /* 0x000fce0000000f00 */
[----:B-----5:R-:W-:Y:S05]  /*2d00*/  CALL.REL.NOINC `($__internal_0_$__cuda_sm20_div_u64) ;  /* 0x000000d0007c7944 */ /* 0x020fea0003c00000 */
[----:B------:R-:W-:-:S04]  /*2d10*/  IMAD.MOV R12, RZ, RZ, -R0 ;  /* 0x000000ffff0c7224 */ /* 0x000fc800078e0a00 */
[----:B------:R-:W-:Y:S01]  /*2d20*/  IMAD R12, R26, R12, UR13 ;  /* 0x0000000d1a0c7e24 */ /* 0x000fe2000f8e020c */
[----:B------:R-:W-:Y:S06]  /*2d30*/  BRA `(.L_x_22) ;  /* 0x0000000000507947 */ /* 0x000fec0003800000 */
.L_x_21:
[----:B------:R-:W1:Y:S01]  /*2d40*/  I2F.U32.RP R0, R26 ;  /* 0x0000001a00007306 */ /* 0x000e620000209000 */
[----:B------:R-:W-:-:S07]  /*2d50*/  ISETP.NE.U32.AND P3, PT, R26, RZ, PT ;  /* 0x000000ff1a00720c */ /* 0x000fce0003f65070 */
[----:B-1----:R-:W1:Y:S02]  /*2d60*/  MUFU.RCP R0, R0 ;  /* 0x0000000000007308 */ /* 0x002e640000001000 */
[----:B-1----:R-:W-:-:S06]  /*2d70*/  VIADD R2, R0, 0xffffffe ;  /* 0x0ffffffe00027836 */ /* 0x002fcc0000000000 */
[----:B------:R1:W2:Y:S02]  /*2d80*/  F2I.FTZ.U32.TRUNC.NTZ R3, R2 ;  /* 0x0000000200037305 */ /* 0x0002a4000021f000 */
[----:B-1----:R-:W-:Y:S01]  /*2d90*/  IMAD.MOV.U32 R2, RZ, RZ, RZ ;  /* 0x000000ffff027224 */ /* 0x002fe200078e00ff */
[----:B--2---:R-:W-:-:S05]  /*2da0*/  IADD3 R17, RZ, -R3, RZ ;  /* 0x80000003ff117210 */ /* 0x004fca0007ffe0ff */
[----:B------:R-:W-:-:S04]  /*2db0*/  IMAD R17, R17, R26, RZ ;  /* 0x0000001a11117224 */ /* 0x000fc800078e02ff */
[----:B------:R-:W-:-:S06]  /*2dc0*/  IMAD.HI.U32 R3, R3, R17, R2 ;  /* 0x0000001103037227 */ /* 0x000fcc00078e0002 */
[----:B------:R-:W-:-:S04]  /*2dd0*/  IMAD.HI.U32 R0, R3, UR13, RZ ;  /* 0x0000000d03007c27 */ /* 0x000fc8000f8e00ff */
[----:B------:R-:W-:-:S04]  /*2de0*/  IMAD.MOV R3, RZ, RZ, -R0 ;  /* 0x000000ffff037224 */ /* 0x000fc800078e0a00 */
[----:B------:R-:W-:-:S05]  /*2df0*/  IMAD R3, R26, R3, UR13 ;  /* 0x0000000d1a037e24 */ /* 0x000fca000f8e0203 */
[----:B------:R-:W-:-:S13]  /*2e00*/  ISETP.GE.U32.AND P1, PT, R3, R26, PT ;  /* 0x0000001a0300720c */ /* 0x000fda0003f26070 */
[----:B------:R-:W-:Y:S02]  /*2e10*/  @P1 IMAD.IADD R3, R3, 0x1, -R26 ;  /* 0x0000000103031824 */ /* 0x000fe400078e0a1a */
[----:B------:R-:W-:-:S03]  /*2e20*/  @P1 VIADD R0, R0, 0x1 ;  /* 0x0000000100001836 */ /* 0x000fc60000000000 */
[----:B------:R-:W-:-:S13]  /*2e30*/  ISETP.GE.U32.AND P2, PT, R3, R26, PT ;  /* 0x0000001a0300720c */ /* 0x000fda0003f46070 */
[----:B------:R-:W-:Y:S01]  /*2e40*/  @P2 VIADD R0, R0, 0x1 ;  /* 0x0000000100002836 */ /* 0x000fe20000000000 */
[----:B------:R-:W-:-:S05]  /*2e50*/  @!P3 LOP3.LUT R0, RZ, R26, RZ, 0x33, !PT ;  /* 0x0000001aff00b212 */ /* 0x000fca00078e33ff */
[----:B------:R-:W-:-:S04]  /*2e60*/  IMAD.MOV R12, RZ, RZ, -R0 ;  /* 0x000000ffff0c7224 */ /* 0x000fc800078e0a00 */
[----:B------:R-:W-:-:S07]  /*2e70*/  IMAD R12, R26, R12, UR13 ;  /* 0x0000000d1a0c7e24 */ /* 0x000fce000f8e020c */
.L_x_22:
[----:B------:R-:W1:Y:S01]  /*2e80*/  LDC R25, c[0x0][0x8a8] ;  /* 0x00022a00ff197b82 */ /* 0x000e620000000800 */
[----:B------:R-:W-:Y:S01]  /*2e90*/  ULDC UR13, c[0x0][0x904] ;  /* 0x00024100000d7ab9 */ /* 0x000fe20000000800 */
[----:B------:R-:W-:Y:S01]  /*2ea0*/  UMOV UR12, 0xffffffff ;  /* 0xffffffff000c7882 */ /* 0x000fe20000000000 */
[----:B------:R-:W-:Y:S01]  /*2eb0*/  PLOP3.LUT P1, PT, PT, PT, UP3, 0x80, 0x0 ;  /* 0x000000000000781c */ /* 0x000fe20003f2f038 */
[----:B------:R-:W-:-:S04]  /*2ec0*/  USHF.L.U32 UR12, UR12, UR13, URZ ;  /* 0x0000000d0c0c7299 */ /* 0x000fc8000800063f */
[----:B------:R-:W2:Y:S02]  /*2ed0*/  LDC R17, c[0x0][0x8b8] ;  /* 0x00022e00ff117b82 */ /* 0x000ea40000000800 */
[----:B------:R-:W-:Y:S01]  /*2ee0*/  LOP3.LUT R2, RZ, UR12, RZ, 0x33, !PT ;  /* 0x0000000cff027c12 */ /* 0x000fe2000f8e33ff */
[----:B------:R-:W-:Y:S02]  /*2ef0*/  UMOV UR12, 0x1 ;  /* 0x00000001000c7882 */ /* 0x000fe40000000000 */
[----:B------:R-:W-:Y:S01]  /*2f00*/  USHF.L.U32 UR12, UR12, UR13, URZ ;  /* 0x0000000d0c0c7299 */ /* 0x000fe2000800063f */
[----:B------:R-:W-:Y:S02]  /*2f10*/  LOP3.LUT R3, R2, UR15, RZ, 0xc0, !PT ;  /* 0x0000000f02037c12 */ /* 0x000fe4000f8ec0ff */
[----:B------:R-:W-:Y:S01]  /*2f20*/  @P1 IMAD.U32 R18, RZ, RZ, UR4 ;  /* 0x00000004ff121e24 */ /* 0x000fe2000f8e00ff */
[----:B------:R-:W-:Y:S02]  /*2f30*/  @!P1 MOV R18, UR4 ;  /* 0x0000000400129c02 */ /* 0x000fe40008000f00 */
[----:B------:R-:W-:-:S02]  /*2f40*/  IMAD R0, R0, UR12, R3 ;  /* 0x0000000c00007c24 */ /* 0x000fc4000f8e0203 */
[----:B-1----:R-:W-:-:S04]  /*2f50*/  IMAD R12, R12, R25, UR14 ;  /* 0x0000000e0c0c7e24 */ /* 0x002fc8000f8e0219 */
[----:B------:R-:W-:Y:S02]  /*2f60*/  @P1 IMAD.MOV.U32 R16, RZ, RZ, R12 ;  /* 0x000000ffff101224 */ /* 0x000fe400078e000c */
[----:B--2---:R-:W-:Y:S01]  /*2f70*/  IMAD R17, R0, R17, UR11 ;  /* 0x0000000b00117e24 */ /* 0x004fe2000f8e0211 */
[----:B------:R-:W-:-:S03]  /*2f80*/  UMOV UR11, 0x1 ;  /* 0x00000001000b7882 */ /* 0x000fc60000000000 */
[----:B------:R-:W-:Y:S02]  /*2f90*/  @!P1 IMAD.MOV.U32 R16, RZ, RZ, R17 ;  /* 0x000000ffff109224 */ /* 0x000fe400078e0011 */
[----:B------:R-:W-:-:S07]  /*2fa0*/  @!P1 IMAD.MOV.U32 R17, RZ, RZ, R12 ;  /* 0x000000ffff119224 */ /* 0x000fce00078e000c */
.L_x_9:
[----:B------:R-:W-:-:S13]  /*2fb0*/  ISETP.NE.AND P1, PT, RZ, UR11, PT ;  /* 0x0000000bff007c0c */ /* 0x000fda000bf25270 */
[----:B------:R-:W-:Y:S05]  /*2fc0*/  @!P1 EXIT ;  /* 0x000000000000994d */ /* 0x000fea0003800000 */
[----:B------:R-:W2:Y:S02]  /*2fd0*/  LDC.64 R28, c[0x0][0x290] ;  /* 0x0000a400ff1c7b82 */ /* 0x000ea40000000a00 */
[----:B--2---:R-:W-:-:S06]  /*2fe0*/  IMAD.WIDE R36, R18, 0xc, R28 ;  /* 0x0000000c12247825 */ /* 0x004fcc00078e021c */
[----:B------:R2:W5:Y:S01]  /*2ff0*/  LDG.E R36, desc[UR38][R36.64+0x8] ;  /* 0x0000082624247981 */ /* 0x000562000c1e1900 */
[----:B------:R-:W-:Y:S01]  /*3000*/  UISETP.NE.AND UP2, UPT, UR26, 0x2, UPT ;  /* 0x000000021a00788c */ /* 0x000fe2000bf45270 */
[----:B------:R-:W3:Y:S01]  /*3010*/  S2UR UR58, SR_CgaCtaId ;  /* 0x00000000003a79c3 */ /* 0x000ee20000008800 */
[----:B------:R-:W-:Y:S01]  /*3020*/  UMOV UR40, URZ ;  /* 0x0000003f00287c82 */ /* 0x000fe20008000000 */
[----:B------:R-:W-:Y:S01]  /*3030*/  UMOV UR41, URZ ;  /* 0x0000003f00297c82 */ /* 0x000fe20008000000 */
[--C-:B-1----:R-:W-:Y:S01]  /*3040*/  SHF.R.S32.HI R27, RZ, 0x1f, R18.reuse ;  /* 0x0000001fff1b7819 */ /* 0x102fe20000011412 */
[----:B------:R-:W-:Y:S01]  /*3050*/  IMAD.MOV.U32 R2, RZ, RZ, RZ ;  /* 0x000000ffff027224 */ /* 0x000fe200078e00ff */
[----:B------:R-:W-:Y:S01]  /*3060*/  PLOP3.LUT P1, PT, PT, PT, UP2, 0x80, 0x0 ;  /* 0x000000000000781c */ /* 0x000fe20003f2f028 */
[----:B------:R-:W-:-:S12]  /*3070*/  IMAD.MOV.U32 R26, RZ, RZ, R18 ;  /* 0x000000ffff1a7224 */ /* 0x000fd800078e0012 */
[----:B--2---:R-:W-:Y:S05]  /*3080*/  @P1 BRA `(.L_x_23) ;  /* 0x0000000000ac1947 */ /* 0x004fea0003800000 */
[----:B-----5:R-:W-:Y:S01]  /*3090*/  R2UR UR11, R36 ;  /* 0x00000000240b72ca */ /* 0x020fe200000e0000 */
[----:B------:R-:W-:-:S04]  /*30a0*/  ULOP3.LUT UR13, UR59, 0x1, URZ, 0xfc, !UPT ;  /* 0x000000013b0d7892 */ /* 0x000fc8000f8efc3f */
[----:B------:R-:W-:-:S06]  /*30b0*/  UISETP.NE.AND UP2, UPT, UR13, 0x3, UPT ;  /* 0x000000030d00788c */ /* 0x000fcc000bf45270 */
[----:B------:R-:W-:Y:S02]  /*30c0*/  PLOP3.LUT P2, PT, PT, PT, UP2, 0x80, 0x0 ;  /* 0x000000000000781c */ /* 0x000fe40003f4f028 */
[----:B------:R-:W-:-:S04]  /*30d0*/  UIADD3 UR11, UR11, 0x7f, URZ ;  /* 0x0000007f0b0b7890 */ /* 0x000fc8000fffe03f */
[----:B------:R-:W-:-:S04]  /*30e0*/  USHF.R.S32.HI UR12, URZ, 0x1f, UR11 ;  /* 0x0000001f3f0c7899 */ /* 0x000fc8000801140b */
[----:B------:R-:W-:-:S04]  /*30f0*/  ULEA.HI UR12, UR12, UR11, URZ, 0x7 ;  /* 0x0000000b0c0c7291 */ /* 0x000fc8000f8f383f */
[----:B------:R-:W-:Y:S01]  /*3100*/  USHF.R.S32.HI UR40, URZ, 0x7, UR12 ;  /* 0x000000073f287899 */ /* 0x000fe2000801140c */
[----:B------:R-:W-:Y:S11]  /*3110*/  @!P2 BRA `(.L_x_24) ;  /* 0x000000000004a947 */ /* 0x000ff60003800000 */
[----:B---3--:R-:W-:Y:S01]  /*3120*/  BPT.TRAP 0x1 ;  /* 0x000000040000795c */ /* 0x008fe20000300000 */
.L_x_24:
[----:B------:R-:W-:Y:S01]  /*3130*/  UMOV UR11, 0x400 ;  /* 0x00000400000b7882 */ /* 0x000fe20000000000 */
[----:B------:R-:W-:Y:S01]  /*3140*/  SHF.L.U32 R0, RZ, 0x1f, RZ ;  /* 0x0000001fff007819 */ /* 0x000fe200000006ff */
[----:B---3--:R-:W-:-:S09]  /*3150*/  ULEA UR11, UR58, UR11, 0x18 ;  /* 0x0000000b3a0b7291 */ /* 0x008fd2000f8ec03f */
[----:B------:R-:W1:Y:S02]  /*3160*/  SYNCS.PHASECHK.TRANS64.TRYWAIT P1, [UR11+0x34400], R0 ;  /* 0x03440000ff0075a7 */ /* 0x000e64000802014b */
[----:B-1----:R-:W-:Y:S05]  /*3170*/  @!P1 BRA `(.L_x_25) ;  /* 0x000000bc00209947 */ /* 0x002fea0003800000 */
.L_x_272:
[----:B------:R-:W2:Y:S01]  /*3180*/  LDS.128 R32, [UR11+0x34520] ;  /* 0x0345200bff207984 */ /* 0x000ea20008000c00 */
[----:B------:R-:W-:Y:S01]  /*3190*/  @!PT LDS RZ, [RZ] ;  /* 0x00000000fffff984 */ /* 0x000fe20000000800 */
[----:B------:R-:W-:Y:S01]  /*31a0*/  @!PT LDS RZ, [RZ] ;  /* 0x00000000fffff984 */ /* 0x000fe20000000800 */
[----:B------:R-:W-:Y:S01]  /*31b0*/  @!PT LDS RZ, [RZ] ;  /* 0x00000000fffff984 */ /* 0x000fe20000000800 */
[----:B------:R-:W-:Y:S01]  /*31c0*/  @!PT LDS RZ, [RZ] ;  /* 0x00000000fffff984 */ /* 0x000fe20000000800 */
[----:B------:R3:W-:Y:S06]  /*31d0*/  MEMBAR.ALL.CTA ;  /* 0x0000000000007992 */ /* 0x0007ec0000008000 */
[----:B---3--:R-:W3:Y:S01]  /*31e0*/  FENCE.VIEW.ASYNC.S ;  /* 0x00000000000073c6 */ /* 0x008ee20000000000 */
[----:B--2---:R-:W-:Y:S02]  /*31f0*/  IMAD.MOV.U32 R18, RZ, RZ, R34 ;  /* 0x000000ffff127224 */ /* 0x004fe400078e0022 */
[----:B------:R-:W-:-:S02]  /*3200*/  IMAD.MOV.U32 R17, RZ, RZ, R33 ;  /* 0x000000ffff117224 */ /* 0x000fc400078e0021 */
[----:B------:R-:W-:Y:S01]  /*3210*/  IMAD.MOV.U32 R16, RZ, RZ, R32 ;  /* 0x000000ffff107224 */ /* 0x000fe200078e0020 */
[----:B---3--:R-:W-:Y:S06]  /*3220*/  @!P2 BRA `(.L_x_26) ;  /* 0x000000000004a947 */ /* 0x008fec0003800000 */
[----:B------:R-:W-:Y:S01]  /*3230*/  BPT.TRAP 0x1 ;  /* 0x000000040000795c */ /* 0x000fe20000300000 */
.L_x_26:
[----:B------:R-:W-:Y:S01]  /*3240*/  UIADD3 UR11, UR11, 0x34440, URZ ;  /* 0x000344400b0b7890 */ /* 0x000fe2000fffe03f */
[----:B------:R-:W-:-:S03]  /*3250*/  ISETP.NE.AND P1, PT, R35, RZ, PT ;  /* 0x000000ff2300720c */ /* 0x000fc60003f25270 */
[----:B------:R-:W-:-:S09]  /*3260*/  UPRMT UR11, UR58, 0x654, UR11 ;  /* 0x000006543a0b7896 */ /* 0x000fd2000800000b */
[----:B------:R-:W-:Y:S01]  /*3270*/  SYNCS.ARRIVE.TRANS64.RED.A1T0 RZ, [UR11], RZ ;  /* 0x000000ffffff79a7 */ /* 0x000fe2000810040b */
[----:B------:R-:W-:Y:S05]  /*3280*/  @!P1 EXIT ;  /* 0x000000000000994d */ /* 0x000fea0003800000 */
[----:B------:R-:W-:-:S06]  /*3290*/  IMAD.WIDE R36, R18, 0xc, R28 ;  /* 0x0000000c12247825 */ /* 0x000fcc00078e021c */
[----:B------:R2:W5:Y:S01]  /*32a0*/  LDG.E R36, desc[UR38][R36.64+0x8] ;  /* 0x0000082624247981 */ /* 0x000562000c1e1900 */
[----:B------:R-:W-:Y:S01]  /*32b0*/  UISETP.GE.U32.AND UP2, UPT, UR40, 0x3, UPT ;  /* 0x000000032800788c */ /* 0x000fe2000bf46070 */
[----:B------:R-:W-:Y:S01]  /*32c0*/  SHF.R.S32.HI R27, RZ, 0x1f, R18 ;  /* 0x0000001fff1b7819 */ /* 0x000fe20000011412 */
[----:B------:R-:W-:Y:S01]  /*32d0*/  UIMAD.WIDE.U32 UR12, UR40, -0x55555555, URZ ;  /* 0xaaaaaaab280c78a5 */ /* 0x000fe2000f8e003f */
[----:B------:R-:W-:Y:S01]  /*32e0*/  IMAD.MOV.U32 R2, RZ, RZ, 0x1 ;  /* 0x00000001ff027424 */ /* 0x000fe200078e00ff */
[----:B------:R-:W-:Y:S01]  /*32f0*/  MOV R26, R18 ;  /* 0x00000012001a7202 */ /* 0x000fe20000000f00 */
[----:B------:R-:W-:Y:S01]  /*3300*/  UMOV UR41, URZ ;  /* 0x0000003f00297c82 */ /* 0x000fe20008000000 */
[----:B------:R-:W-:-:S04]  /*3310*/  USHF.R.U32.HI UR12, URZ, 0x1, UR13 ;  /* 0x000000013f0c7899 */ /* 0x000fc8000801160d */
[----:B------:R-:W-:Y:S02]  /*3320*/  UIMAD UR40, UR12, -0x3, UR40 ;  /* 0xfffffffd0c2878a4 */ /* 0x000fe4000f8e0228 */
[----:B--2---:R-:W-:-:S12]  /*3330*/  @UP2 ULOP3.LUT UR41, UR12, 0x1, URZ, 0xc0, !UPT ;  /* 0x000000010c292892 */ /* 0x004fd8000f8ec03f */
.L_x_23:
[----:B------:R-:W-:-:S04]  /*3340*/  IMAD.WIDE.U32 R28, R26, 0xc, R28 ;  /* 0x0000000c1a1c7825 */ /* 0x000fc800078e001c */
[----:B------:R-:W-:Y:S02]  /*3350*/  IMAD R27, R27, 0xc, RZ ;  /* 0x0000000c1b1b7824 */ /* 0x000fe400078e02ff */
[----:B------:R-:W-:Y:S02]  /*3360*/  IMAD.MOV.U32 R26, RZ, RZ, R28 ;  /* 0x000000ffff1a7224 */ /* 0x000fe400078e001c */
[----:B------:R-:W-:-:S05]  /*3370*/  IMAD.IADD R27, R29, 0x1, R27 ;  /* 0x000000011d1b7824 */ /* 0x000fca00078e021b */
[----:B-1----:R1:W5:Y:S04]  /*3380*/  LDG.E R3, desc[UR38][R26.64+0x4] ;  /* 0x000004261a037981 */ /* 0x002368000c1e1900 */
[----:B------:R1:W5:Y:S01]  /*3390*/  LDG.E R0, desc[UR38][R26.64] ;  /* 0x000000261a007981 */ /* 0x000362000c1e1900 */
[----:B------:R-:W-:-:S13]  /*33a0*/  PLOP3.LUT P1, PT, PT, PT, UP1, 0x80, 0x0 ;  /* 0x000000000000781c */ /* 0x000fda0003f2f018 */
[----:B-1----:R-:W-:Y:S05]  /*33b0*/  @!P1 BRA `(.L_x_27) ;  /* 0x0000005c00ac9947 */ /* 0x002fea0003800000 */
[----:B------:R-:W-:-:S06]  /*33c0*/  UISETP.GT.U32.AND UP0, UPT, UR18, 0x1, UPT ;  /* 0x000000011200788c */ /* 0x000fcc000bf04070 */
[----:B------:R-:W-:-:S13]  /*33d0*/  PLOP3.LUT P0, PT, PT, PT, UP0, 0x80, 0x0 ;  /* 0x000000000000781c */ /* 0x000fda0003f0f008 */
[----:B---3--:R-:W-:Y:S05]  /*33e0*/  @P0 EXIT ;  /* 0x000000000000094d */ /* 0x008fea0003800000 */
.L_x_28:
[----:B------:R-:W-:-:S08]  /*33f0*/  NOP ;  /* 0x0000000000007918 */ /* 0x000fd00000000000 */
[----:B------:R-:W1:Y:S02]  /*3400*/  USETMAXREG.TRY_ALLOC.CTAPOOL UP0, 0xe8 ;  /* 0x000000e8000079c8 */ /* 0x000e640008000600 */
[----:B-1----:R-:W-:-:S13]  /*3410*/  PLOP3.LUT P0, PT, PT, PT, UP0, 0x80, 0x0 ;  /* 0x000000000000781c */ /* 0x002fda0003f0f008 */
[----:B------:R-:W-:Y:S05]  /*3420*/  @!P0 BRA `(.L_x_28) ;  /* 0xfffffffc00f08947 */ /* 0x000fea000383ffff */
[----:B------:R-:W1:Y:S01]  /*3430*/  SHFL.IDX PT, R24, R24, RZ, 0x1f ;  /* 0x00001fff18187589 */ /* 0x000e6200000e0000 */
[----:B------:R-:W2:Y:S01]  /*3440*/  S2UR UR4, SR_CTAID.Y ;  /* 0x00000000000479c3 */ /* 0x000ea20000002600 */
[----:B------:R-:W-:Y:S01]  /*3450*/  UMOV UR36, URZ ;  /* 0x0000003f00247c82 */ /* 0x000fe20008000000 */
[----:B------:R-:W-:Y:S01]  /*3460*/  UMOV UR37, URZ ;  /* 0x0000003f00257c82 */ /* 0x000fe20008000000 */
[----:B-1----:R-:W-:Y:S01]  /*3470*/  LOP3.LUT P0, RZ, R24, 0x3, RZ, 0xc0, !PT ;  /* 0x0000000318ff7812 */ /* 0x002fe2000780c0ff */
[----:B--2---:R-:W-:-:S12]  /*3480*/  UIMAD UR4, UR4, UR60, UR51 ;  /* 0x0000003c040472a4 */ /* 0x004fd8000f8e0233 */
[----:B------:R-:W-:Y:S05]  /*3490*/  @P0 BRA `(.L_x_29) ;  /* 0x0000000000a40947 */ /* 0x000fea0003800000 */
[----:B------:R-:W-:Y:S01]  /*34a0*/  ELECT P0, URZ, PT ;  /* 0x00000000003f782f */ /* 0x000fe20003800000 */
[----:B------:R-:W-:-:S12]  /*34b0*/  BSSY B0, `(.L_x_30) ;  /* 0x0000020000007945 */ /* 0x000fd80003800000 */
[----:B------:R-:W-:Y:S05]  /*34c0*/  @!P0 BRA `(.L_x_31) ;  /* 0x0000000000788947 */ /* 0x000fea0003800000 */
[----:B------:R-:W1:Y:S01]  /*34d0*/  S2UR UR6, SR_CgaCtaId ;  /* 0x00000000000679c3 */ /* 0x000e620000008800 */
[----:B------:R-:W-:Y:S01]  /*34e0*/  UISETP.NE.AND UP0, UPT, UR26, 0x1, UPT ;  /* 0x000000011a00788c */ /* 0x000fe2000bf05270 */
[----:B------:R-:W-:-:S06]  /*34f0*/  UMOV UR5, 0x400 ;  /* 0x0000040000057882 */ /* 0x000fcc0000000000 */
[----:B------:R-:W2:Y:S08]  /*3500*/  LDC.64 R4, c[0x0][0x700] ;  /* 0x0001c000ff047b82 */ /* 0x000eb00000000a00 */
[----:B------:R-:W2:Y:S08]  /*3510*/  LDC.64 R6, c[0x0][0x708] ;  /* 0x0001c200ff067b82 */ /* 0x000eb00000000a00 */
[----:B-----5:R-:W3:Y:S01]  /*3520*/  LDC.64 R8, c[0x0][0x710] ;  /* 0x0001c400ff087b82 */ /* 0x020ee20000000a00 */
[----:B-1----:R-:W-:-:S04]  /*3530*/  ULEA UR5, UR6, UR5, 0x18 ;  /* 0x0000000506057291 */ /* 0x002fc8000f8ec03f */
[----:B------:R-:W-:Y:S02]  /*3540*/  UIADD3 UR6, UR5, 0x80, URZ ;  /* 0x0000008005067890 */ /* 0x000fe4000fffe03f */
[----:B------:R-:W-:Y:S01]  /*3550*/  @!UP0 UIADD3 UR6, UR5, URZ, URZ ;  /* 0x0000003f05068290 */ /* 0x000fe2000fffe03f */
[----:B------:R-:W3:Y:S08]  /*3560*/  LDC.64 R10, c[0x0][0x718] ;  /* 0x0001c600ff0a7b82 */ /* 0x000ef00000000a00 */
[----:B------:R-:W1:Y:S01]  /*3570*/  LDC.64 R24, c[0x0][0x720] ;  /* 0x0001c800ff187b82 */ /* 0x000e620000000a00 */
[----:B--2---:R2:W-:Y:S07]  /*3580*/  STS.128 [UR6+0x34780], R4 ;  /* 0x03478004ff007988 */ /* 0x0045ee0008000c06 */
[----:B------:R-:W1:Y:S08]  /*3590*/  LDC.64 R26, c[0x0][0x728] ;  /* 0x0001ca00ff1a7b82 */ /* 0x000e700000000a00 */
[----:B------:R-:W4:Y:S01]  /*35a0*/  LDC.64 R28, c[0x0][0x730] ;  /* 0x0001cc00ff1c7b82 */ /* 0x000f220000000a00 */
[----:B---3--:R2:W-:Y:S07]  /*35b0*/  STS.128 [UR6+0x34790], R8 ;  /* 0x03479008ff007988 */ /* 0x0085ee0008000c06 */
[----:B------:R-:W4:Y:S08]  /*35c0*/  LDC.64 R30, c[0x0][0x738] ;  /* 0x0001ce00ff1e7b82 */ /* 0x000f300000000a00 */
[----:B------:R-:W3:Y:S01]  /*35d0*/  LDC.64 R32, c[0x0][0x740] ;  /* 0x0001d000ff207b82 */ /* 0x000ee20000000a00 */
[----:B-1----:R2:W-:Y:S07]  /*35e0*/  STS.128 [UR6+0x347a0], R24 ;  /* 0x0347a018ff007988 */ /* 0x0025ee0008000c06 */
[----:B------:R-:W3:Y:S08]  /*35f0*/  LDC.64 R34, c[0x0][0x748] ;  /* 0x0001d200ff227b82 */ /* 0x000ef00000000a00 */
[----:B------:R-:W1:Y:S01]  /*3600*/  LDC.64 R36, c[0x0][0x750] ;  /* 0x0001d400ff247b82 */ /* 0x000e620000000a00 */
[----:B----4-:R2:W-:Y:S07]  /*3610*/  STS.128 [UR6+0x347b0], R28 ;  /* 0x0347b01cff007988 */ /* 0x0105ee0008000c06 */
[----:B------:R-:W1:Y:S08]  /*3620*/  LDC.64 R38, c[0x0][0x758] ;  /* 0x0001d600ff267b82 */ /* 0x000e700000000a00 */
[----:B------:R-:W4:Y:S01]  /*3630*/  LDC.64 R40, c[0x0][0x760] ;  /* 0x0001d800ff287b82 */ /* 0x000f220000000a00 */
[----:B---3--:R2:W-:Y:S07]  /*3640*/  STS.128 [UR6+0x347c0], R32 ;  /* 0x0347c020ff007988 */ /* 0x0085ee0008000c06 */
[----:B------:R-:W4:Y:S08]  /*3650*/  LDC.64 R42, c[0x0][0x768] ;  /* 0x0001da00ff2a7b82 */ /* 0x000f300000000a00 */
[----:B------:R-:W3:Y:S01]  /*3660*/  LDC.64 R44, c[0x0][0x770] ;  /* 0x0001dc00ff2c7b82 */ /* 0x000ee20000000a00 */
[----:B-1----:R2:W-:Y:S07]  /*3670*/  STS.128 [UR6+0x347d0], R36 ;  /* 0x0347d024ff007988 */ /* 0x0025ee0008000c06 */
[----:B------:R-:W3:Y:S01]  /*3680*/  LDC.64 R46, c[0x0][0x778] ;  /* 0x0001de00ff2e7b82 */ /* 0x000ee20000000a00 */
[----:B----4-:R2:W-:Y:S04]  /*3690*/  STS.128 [UR6+0x347e0], R40 ;  /* 0x0347e028ff007988 */ /* 0x0105e80008000c06 */
[----:B---3--:R2:W-:Y:S02]  /*36a0*/  STS.128 [UR6+0x347f0], R44 ;  /* 0x0347f02cff007988 */ /* 0x0085e40008000c06 */
.L_x_31:
[----:B------:R-:W-:Y:S05]  /*36b0*/  BSYNC B0 ;  /* 0x0000000000007941 */ /* 0x000fea0003800000 */
.L_x_30:
[----:B------:R-:W-:Y:S01]  /*36c0*/  UISETP.NE.AND UP0, UPT, UR26, 0x1, UPT ;  /* 0x000000011a00788c */ /* 0x000fe2000bf05270 */
[----:B------:R-:W-:Y:S01]  /*36d0*/  NOP ;  /* 0x0000000000007918 */ /* 0x000fe20000000000 */
[----:B------:R-:W-:Y:S01]  /*36e0*/  ULDC UR5, c[0x0][0x884] ;  /* 0x0002210000057ab9 */ /* 0x000fe20000000800 */
[----:B------:R-:W-:Y:S01]  /*36f0*/  ULDC.64 UR36, c[0x0][0x800] ;  /* 0x0002000000247ab9 */ /* 0x000fe20000000a00 */
[----:B------:R-:W-:-:S04]  /*3700*/  USEL UR5, UR5, URZ, UP0 ;  /* 0x0000003f05057287 */ /* 0x000fc80008000000 */
[----:B------:R-:W-:-:S04]  /*3710*/  UIADD3 UR5, UR4, UR5, URZ ;  /* 0x0000000504057290 */ /* 0x000fc8000fffe03f */
[----:B------:R-:W-:-:S12]  /*3720*/  UIMAD.WIDE UR36, UR5, 0x80, UR36 ;  /* 0x00000080052478a5 */ /* 0x000fd8000f8e0224 */
.L_x_29:
[----:B------:R-:W-:-:S13]  /*3730*/  ISETP.NE.AND P0, PT, RZ, UR52, PT ;  /* 0x00000034ff007c0c */ /* 0x000fda000bf05270 */
[----:B------:R-:W-:Y:S05]  /*3740*/  @P0 BRA `(.L_x_32) ;  /* 0x00000004000c0947 */ /* 0x000fea0003800000 */
[----:B------:R-:W-:Y:S01]  /*3750*/  ELECT P0, URZ, PT ;  /* 0x00000000003f782f */ /* 0x000fe20003800000 */
[----:B------:R-:W-:-:S12]  /*3760*/  BSSY B0, `(.L_x_33) ;  /* 0x000002c000007945 */ /* 0x000fd80003800000 */
[----:B------:R-:W-:Y:S05]  /*3770*/  @!P0 BRA `(.L_x_34) ;  /* 0x0000000000a88947 */ /* 0x000fea0003800000 */
[----:B--2---:R-:W1:Y:S08]  /*3780*/  LDC.64 R6, c[0x0][0x820] ;  /* 0x00020800ff067b82 */ /* 0x004e700000000a00 */
[----:B------:R-:W2:Y:S01]  /*3790*/  LDC.64 R4, c[0x0][0x818] ;  /* 0x00020600ff047b82 */ /* 0x000ea20000000a00 */
[----:B-1----:R-:W-:-:S06]  /*37a0*/  IMAD.WIDE R6, R18, 0x8, R6 ;  /* 0x0000000812067825 */ /* 0x002fcc00078e0206 */
[----:B------:R-:W3:Y:S01]  /*37b0*/  LDG.E.64 R6, desc[UR38][R6.64] ;  /* 0x0000002606067981 */ /* 0x000ee2000c1e1b00 */
[----:B--2---:R-:W-:-:S06]  /*37c0*/  IMAD.WIDE R4, R18, 0x8, R4 ;  /* 0x0000000812047825 */ /* 0x004fcc00078e0204 */
[----:B------:R-:W2:Y:S01]  /*37d0*/  LDG.E.64 R4, desc[UR38][R4.64] ;  /* 0x0000002604047981 */ /* 0x000ea2000c1e1b00 */
[----:B------:R-:W1:Y:S01]  /*37e0*/  S2UR UR5, SR_CgaCtaId ;  /* 0x00000000000579c3 */ /* 0x000e620000008800 */
[----:B------:R-:W-:Y:S01]  /*37f0*/  UISETP.NE.AND UP0, UPT, UR26, 0x1, UPT ;  /* 0x000000011a00788c */ /* 0x000fe2000bf05270 */
[----:B-----5:R-:W-:Y:S01]  /*3800*/  CS2R R10, SRZ ;  /* 0x00000000000a7805 */ /* 0x020fe2000001ff00 */
[----:B------:R-:W-:Y:S02]  /*3810*/  UMOV UR4, 0x400 ;  /* 0x0000040000047882 */ /* 0x000fe40000000000 */
[----:B-1----:R-:W-:-:S04]  /*3820*/  ULEA UR4, UR5, UR4, 0x18 ;  /* 0x0000000405047291 */ /* 0x002fc8000f8ec03f */
[----:B------:R-:W-:-:S03]  /*3830*/  UIADD3 UR5, UR4, 0x80, URZ ;  /* 0x0000008004057890 */ /* 0x000fc6000fffe03f */
[----:B------:R-:W-:-:S04]  /*3840*/  @!UP0 UIADD3 UR5, UR4, URZ, URZ ;  /* 0x0000003f04058290 */ /* 0x000fc8000fffe03f */
[----:B------:R-:W-:-:S05]  /*3850*/  UIADD3 UR4, UR5, 0x34780, URZ ;  /* 0x0003478005047890 */ /* 0x000fca000fffe03f */
[----:B------:R-:W1:Y:S01]  /*3860*/  LDS R8, [UR5+0x3479c] ;  /* 0x03479c05ff087984 */ /* 0x000e620008000800 */
[----:B------:R-:W-:-:S03]  /*3870*/  IMAD.U32 R20, RZ, RZ, UR4 ;  /* 0x00000004ff147e24 */ /* 0x000fc6000f8e00ff */
[----:B------:R-:W-:Y:S02]  /*3880*/  STS [UR5+0x347b0], RZ ;  /* 0x0347b0ffff007988 */ /* 0x000fe40008000805 */
[----:B------:R-:W-:-:S05]  /*3890*/  SHF.R.U64 R20, R20, 0x4, RZ ;  /* 0x0000000414147819 */ /* 0x000fca00000012ff */
[----:B------:R-:W-:Y:S04]  /*38a0*/  STS [UR5+0x34790], R20 ;  /* 0x03479014ff007988 */ /* 0x000fe80008000805 */
[----:B------:R-:W-:Y:S01]  /*38b0*/  STS [UR5+0x34794], R20 ;  /* 0x03479414ff007988 */ /* 0x000fe20008000805 */
[C---:B---3--:R-:W-:Y:S01]  /*38c0*/  SHF.L.U64.HI R19, R6.reuse, 0x1, R7 ;  /* 0x0000000106137819 */ /* 0x048fe20000010207 */
[----:B------:R-:W-:-:S03]  /*38d0*/  IMAD.SHL.U32 R6, R6, 0x2, RZ ;  /* 0x0000000206067824 */ /* 0x000fc600078e00ff */
[----:B------:R-:W-:-:S04]  /*38e0*/  LOP3.LUT R19, R19, 0x1fffffff, RZ, 0xc0, !PT ;  /* 0x1fffffff13137812 */ /* 0x000fc800078ec0ff */
[----:B------:R-:W-:Y:S01]  /*38f0*/  SHF.R.U32.HI R7, RZ, 0x4, R19 ;  /* 0x00000004ff077819 */ /* 0x000fe20000011613 */
[----:B--2---:R-:W-:Y:S03]  /*3900*/  STS.64 [UR5+0x34780], R4 ;  /* 0x03478004ff007988 */ /* 0x004fe60008000a05 */
[----:B-1----:R-:W-:-:S05]  /*3910*/  LOP3.LUT R8, R8, 0xf, R7, 0xb8, !PT ;  /* 0x0000000f08087812 */ /* 0x002fca00078eb807 */
[----:B------:R1:W-:Y:S04]  /*3920*/  STS [UR5+0x3479c], R8 ;  /* 0x03479c08ff007988 */ /* 0x0003e80008000805 */
[----:B------:R-:W2:Y:S01]  /*3930*/  LDS R7, [UR5+0x3479c] ;  /* 0x03479c05ff077984 */ /* 0x000ea20008000800 */
[----:B-1----:R-:W-:Y:S01]  /*3940*/  VIADD R8, R0, 0xffffffff ;  /* 0xffffffff00087836 */ /* 0x002fe20000000000 */
[----:B------:R-:W-:-:S04]  /*3950*/  LOP3.LUT R0, R6, 0xfffffffe, RZ, 0xc0, !PT ;  /* 0xfffffffe06007812 */ /* 0x000fc800078ec0ff */
[----:B------:R-:W-:-:S05]  /*3960*/  SHF.R.U64 R0, R0, 0x4, R19 ;  /* 0x0000000400007819 */ /* 0x000fca0000001213 */
[----:B------:R-:W-:Y:S01]  /*3970*/  STS [UR5+0x3478c], R0 ;  /* 0x03478c00ff007988 */ /* 0x000fe20008000805 */
[----:B--2---:R-:W-:-:S05]  /*3980*/  LOP3.LUT R7, R7, 0xf0, RZ, 0xb8, !PT ;  /* 0x000000f007077812 */ /* 0x004fca00078eb8ff */
[----:B------:R-:W-:Y:S04]  /*3990*/  STS [UR5+0x3479c], R7 ;  /* 0x03479c07ff007988 */ /* 0x000fe80008000805 */
[----:B------:R-:W1:Y:S02]  /*39a0*/  LDS R9, [UR5+0x3479c] ;  /* 0x03479c05ff097984 */ /* 0x000e640008000800 */
[----:B-1----:R-:W-:Y:S01]  /*39b0*/  LOP3.LUT R21, R9, 0xf00, RZ, 0xb8, !PT ;  /* 0x00000f0009157812 */ /* 0x002fe200078eb8ff */
[----:B------:R-:W-:-:S04]  /*39c0*/  VIADD R9, R3, 0xffffffff ;  /* 0xffffffff03097836 */ /* 0x000fc80000000000 */
[----:B------:R-:W-:Y:S04]  /*39d0*/  STS.64 [UR5+0x34798], R20 ;  /* 0x03479814ff007988 */ /* 0x000fe80008000a05 */
[----:B------:R-:W1:Y:S04]  /*39e0*/  LDS R12, [UR5+0x3479c] ;  /* 0x03479c05ff0c7984 */ /* 0x000e680008000800 */
[----:B------:R3:W-:Y:S01]  /*39f0*/  STS.128 [UR5+0x347a0], R8 ;  /* 0x0347a008ff007988 */ /* 0x0007e20008000c05 */
[----:B-1----:R-:W-:-:S05]  /*3a00*/  LOP3.LUT R12, R12, 0xf000, RZ, 0xb8, !PT ;  /* 0x0000f0000c0c7812 */ /* 0x002fca00078eb8ff */
[----:B------:R3:W-:Y:S02]  /*3a10*/  STS [UR5+0x3479c], R12 ;  /* 0x03479c0cff007988 */ /* 0x0007e40008000805 */
.L_x_34:
[----:B------:R-:W-:Y:S05]  /*3a20*/  BSYNC B0 ;  /* 0x0000000000007941 */ /* 0x000fea0003800000 */
.L_x_33:
[----:B------:R-:W-:Y:S01]  /*3a30*/  ELECT P0, URZ, PT ;  /* 0x00000000003f782f */ /* 0x000fe20003800000 */
[----:B------:R-:W-:Y:S01]  /*3a40*/  NOP ;  /* 0x0000000000007918 */ /* 0x000fe20000000000 */
[----:B------:R-:W-:Y:S11]  /*3a50*/  BSSY B0, `(.L_x_35) ;  /* 0x0000004000007945 */ /* 0x000ff60003800000 */
[----:B------:R-:W-:Y:S05]  /*3a60*/  @!P0 BRA `(.L_x_36) ;  /* 0x0000000000088947 */ /* 0x000fea0003800000 */
[----:B------:R0:W-:Y:S01]  /*3a70*/  UTMACMDFLUSH ;  /* 0x00000000000079b7 */ /* 0x0001e20000000000 */
[----:B------:R-:W-:-:S04]  /*3a80*/  DEPBAR.LE SB0, 0x0 ;  /* 0x000080000000791a */ /* 0x000fc80000000000 */
.L_x_36:
[----:B------:R-:W-:Y:S05]  /*3a90*/  BSYNC B0 ;  /* 0x0000000000007941 */ /* 0x000fea0003800000 */
.L_x_35:
[----:B------:R-:W1:Y:S01]  /*3aa0*/  S2UR UR5, SR_CgaCtaId ;  /* 0x00000000000579c3 */ /* 0x000e620000008800 */
[----:B-----5:R-:W4:Y:S01]  /*3ab0*/  S2R R0, SR_LANEID ;  /* 0x0000000000007919 */ /* 0x020f220000000000 */
[----:B------:R-:W-:Y:S01]  /*3ac0*/  UISETP.NE.AND UP0, UPT, UR26, 0x1, UPT ;  /* 0x000000011a00788c */ /* 0x000fe2000bf05270 */
[----:B------:R-:W-:Y:S02]  /*3ad0*/  UMOV UR4, 0x400 ;  /* 0x0000040000047882 */ /* 0x000fe40000000000 */
[----:B-1----:R-:W-:-:S04]  /*3ae0*/  ULEA UR4, UR5, UR4, 0x18 ;  /* 0x0000000405047291 */ /* 0x002fc8000f8ec03f */
[----:B------:R-:W-:-:S04]  /*3af0*/  UIADD3 UR5, UR4, 0x80, URZ ;  /* 0x0000008004057890 */ /* 0x000fc8000fffe03f */
[----:B------:R-:W-:Y:S01]  /*3b00*/  @!UP0 UIADD3 UR5, UR4, URZ, URZ ;  /* 0x0000003f04058290 */ /* 0x000fe2000fffe03f */
[----:B----4-:R-:W-:-:S05]  /*3b10*/  IMAD.SHL.U32 R0, R0, 0x4, RZ ;  /* 0x0000000400007824 */ /* 0x010fca00078e00ff */
[----:B------:R-:W-:Y:S01]  /*3b20*/  IMAD.U32 R3, RZ, RZ, UR5 ;  /* 0x00000005ff037e24 */ /* 0x000fe2000f8e00ff */
[----:B--2---:R-:W-:-:S04]  /*3b30*/  IADD3 R4, P0, R0, UR36, RZ ;  /* 0x0000002400047c10 */ /* 0x004fc8000ff1e0ff */
[----:B------:R-:W-:Y:S02]  /*3b40*/  IADD3 R3, R0, 0x34780, R3 ;  /* 0x0003478000037810 */ /* 0x000fe40007ffe003 */
[----:B------:R-:W-:-:S04]  /*3b50*/  IADD3.X R5, RZ, UR37, RZ, P0, !PT ;  /* 0x00000025ff057c10 */ /* 0x000fc800087fe4ff */
[----:B------:R-:W1:Y:S04]  /*3b60*/  LDS R3, [R3] ;  /* 0x0000000003037984 */ /* 0x000e680000000800 */
[----:B-1----:R1:W5:Y:S02]  /*3b70*/  ATOMG.E.EXCH.STRONG.GPU PT, RZ, [R4], R3 ;  /* 0x0000000304ff73a8 */ /* 0x00236400041ee100 */
.L_x_32:
[----:B------:R-:W4:Y:S01]  /*3b80*/  S2UR UR57, SR_CgaCtaId ;  /* 0x00000000003979c3 */ /* 0x000f220000008800 */
[----:B-----5:R-:W-:Y:S01]  /*3b90*/  IMAD.SHL.U32 R0, R13, 0x40, RZ ;  /* 0x000000400d007824 */ /* 0x020fe200078e00ff */
[CC--:B-12---:R-:W-:Y:S01]  /*3ba0*/  LEA.HI R4, R14.reuse, R13.reuse, RZ, 0x5 ;  /* 0x0000000d0e047211 */ /* 0x0c6fe200078f28ff */
[----:B------:R-:W-:Y:S01]  /*3bb0*/  UMOV UR47, 0x400 ;  /* 0x00000400002f7882 */ /* 0x000fe20000000000 */
[-C--:B------:R-:W-:Y:S01]  /*3bc0*/  LEA.HI R14, R14, R13.reuse, RZ, 0x4 ;  /* 0x0000000d0e0e7211 */ /* 0x080fe200078f20ff */
[----:B------:R-:W-:Y:S01]  /*3bd0*/  IMAD.SHL.U32 R15, R15, 0x8, RZ ;  /* 0x000000080f0f7824 */ /* 0x000fe200078e00ff */
[----:B------:R-:W-:Y:S01]  /*3be0*/  LOP3.LUT R3, R0, 0x40, RZ, 0xc0, !PT ;  /* 0x0000004000037812 */ /* 0x000fe200078ec0ff */
[----:B------:R-:W-:Y:S01]  /*3bf0*/  UISETP.NE.AND UP1, UPT, UR26, 0x1, UPT ;  /* 0x000000011a00788c */ /* 0x000fe2000bf25270 */
[----:B------:R-:W-:Y:S01]  /*3c00*/  LEA.HI R0, R13, R13, RZ, 0x1 ;  /* 0x0000000d0d007211 */ /* 0x000fe200078f08ff */
[----:B------:R-:W-:Y:S01]  /*3c10*/  USHF.L.U32 UR50, UR18, 0x3, URZ ;  /* 0x0000000312327899 */ /* 0x000fe2000800063f */
[----:B------:R-:W-:Y:S01]  /*3c20*/  SHF.R.U32.HI R4, RZ, 0x1, R4 ;  /* 0x00000001ff047819 */ /* 0x000fe20000011604 */
[----:B------:R-:W-:Y:S01]  /*3c30*/  UISETP.NE.AND UP0, UPT, UR18, URZ, UPT ;  /* 0x0000003f1200728c */ /* 0x000fe2000bf05270 */
[----:B------:R-:W-:Y:S01]  /*3c40*/  SHF.R.S32.HI R0, RZ, 0x1, R0 ;  /* 0x00000001ff007819 */ /* 0x000fe20000011400 */
[----:B------:R-:W-:Y:S01]  /*3c50*/  ULOP3.LUT UR54, UR50, 0x8, URZ, 0xc0, !UPT ;  /* 0x0000000832367892 */ /* 0x000fe2000f8ec03f */
[----:B------:R-:W-:Y:S01]  /*3c60*/  SHF.R.S32.HI R5, RZ, 0x4, R14 ;  /* 0x00000004ff057819 */ /* 0x000fe2000001140e */
[----:B------:R-:W-:Y:S01]  /*3c70*/  USEL UR4, URZ, 0x1, UP0 ;  /* 0x000000013f047887 */ /* 0x000fe20008000000 */
[----:B------:R-:W-:Y:S01]  /*3c80*/  LOP3.LUT R4, R3, 0x30, R4, 0xf8, !PT ;  /* 0x0000003003047812 */ /* 0x000fe200078ef804 */
[----:B------:R-:W-:Y:S01]  /*3c90*/  IMAD.SHL.U32 R0, R0, 0x80, RZ ;  /* 0x0000008000007824 */ /* 0x000fe200078e00ff */
[----:B------:R-:W-:Y:S01]  /*3ca0*/  LEA.HI R14, R14, R5, RZ, 0x1 ;  /* 0x000000050e0e7211 */ /* 0x000fe200078f08ff */
[----:B------:R-:W-:Y:S01]  /*3cb0*/  VIADD R153, R13, 0x1f ;  /* 0x0000001f0d997836 */ /* 0x000fe20000000000 */
[----:B------:R-:W-:Y:S01]  /*3cc0*/  LOP3.LUT R15, R4, 0x8, R15, 0xf8, !PT ;  /* 0x00000008040f7812 */ /* 0x000fe200078ef80f */
[----:B------:R-:W-:Y:S01]  /*3cd0*/  IMAD.U32 R156, RZ, RZ, UR4 ;  /* 0x00000004ff9c7e24 */ /* 0x000fe2000f8e00ff */
[----:B------:R-:W-:Y:S01]  /*3ce0*/  LOP3.LUT R0, R0, 0x180, RZ, 0xc0, !PT ;  /* 0x0000018000007812 */ /* 0x000fe200078ec0ff */
[----:B------:R-:W-:Y:S01]  /*3cf0*/  ULOP3.LUT UR43, UR42, 0x1, URZ, 0xfc, !UPT ;  /* 0x000000012a2b7892 */ /* 0x000fe2000f8efc3f */
[----:B------:R-:W-:Y:S01]  /*3d00*/  LOP3.LUT R14, R14, 0x7ffffe, RZ, 0xc0, !PT ;  /* 0x007ffffe0e0e7812 */ /* 0x000fe200078ec0ff */
[----:B----4-:R-:W-:Y:S01]  /*3d10*/  ULEA UR47, UR57, UR47, 0x18 ;  /* 0x0000002f392f7291 */ /* 0x010fe2000f8ec03f */
[----:B------:R-:W-:Y:S01]  /*3d20*/  LOP3.LUT R3, R0, R3, RZ, 0xfc, !PT ;  /* 0x0000000300037212 */ /* 0x000fe200078efcff */
[----:B------:R-:W-:Y:S01]  /*3d30*/  ULOP3.LUT UR53, UR59, 0x1, URZ, 0xfc, !UPT ;  /* 0x000000013b357892 */ /* 0x000fe2000f8efc3f */
[----:B------:R-:W-:Y:S01]  /*3d40*/  MOV R154, RZ ;  /* 0x000000ff009a7202 */ /* 0x000fe20000000f00 */
[----:B------:R-:W-:Y:S01]  /*3d50*/  UIADD3 UR48, UR47, 0x34500, URZ ;  /* 0x000345002f307890 */ /* 0x000fe2000fffe03f */
[----:B------:R-:W-:Y:S01]  /*3d60*/  SHF.R.U32.HI R3, RZ, 0x3, R3 ;  /* 0x00000003ff037819 */ /* 0x000fe20000011603 */
[----:B------:R-:W-:Y:S01]  /*3d70*/  IMAD.IADD R14, R5, 0x1, -R14 ;  /* 0x00000001050e7824 */ /* 0x000fe200078e0a0e */
[----:B------:R-:W-:-:S02]  /*3d80*/  UIADD3 UR49, UR47, 0x80, URZ ;  /* 0x000000802f317890 */ /* 0x000fc4000fffe03f */
[----:B------:R-:W-:Y:S01]  /*3d90*/  UIADD3 UR5, UR50, UR48, URZ ;  /* 0x0000003032057290 */ /* 0x000fe2000fffe03f */
[----:B------:R-:W-:Y:S01]  /*3da0*/  LOP3.LUT R3, R3, R15, R0, 0x1e, !PT ;  /* 0x0000000f03037212 */ /* 0x000fe200078e1e00 */
[----:B------:R-:W-:Y:S01]  /*3db0*/  @!UP1 UIADD3 UR49, UR47, URZ, URZ ;  /* 0x0000003f2f319290 */ /* 0x000fe2000fffe03f */
[----:B------:R-:W-:Y:S01]  /*3dc0*/  IMAD.MOV.U32 R0, RZ, RZ, 0x1 ;  /* 0x00000001ff007424 */ /* 0x000fe200078e00ff */
[----:B------:R-:W-:Y:S02]  /*3dd0*/  ULOP3.LUT UR55, UR61, 0x1, URZ, 0xfc, !UPT ;  /* 0x000000013d377892 */ /* 0x000fe4000f8efc3f */
[----:B------:R-:W-:Y:S01]  /*3de0*/  IMAD.U32 R4, RZ, RZ, UR5 ;  /* 0x00000005ff047e24 */ /* 0x000fe2000f8e00ff */
[----:B------:R-:W-:Y:S01]  /*3df0*/  ULOP3.LUT UR56, UR50, 0x8, URZ, 0xc, !UPT ;  /* 0x0000000832387892 */ /* 0x000fe2000f8e0c3f */
[----:B------:R-:W-:Y:S01]  /*3e00*/  IMAD R152, R14, 0x200, R3 ;  /* 0x000002000e987824 */ /* 0x000fe200078e0203 */
[----:B------:R-:W-:Y:S02]  /*3e10*/  ULOP3.LUT UR54, UR54, 0x18, URZ, 0x3c, !UPT ;  /* 0x0000001836367892 */ /* 0x000fe4000f8e3c3f */
[----:B------:R-:W-:-:S12]  /*3e20*/  UIADD3 UR49, UR49, 0x34780, URZ ;  /* 0x0003478031317890 */ /* 0x000fd8000fffe03f */
.L_x_120:
[----:B--2---:R-:W1:Y:S02]  /*3e30*/  LDC.64 R4, c[0x0][0x290] ;  /* 0x0000a400ff047b82 */ /* 0x004e640000000a00 */
[----:B-1----:R-:W-:-:S05]  /*3e40*/  IMAD.WIDE R4, R18, 0xc, R4 ;  /* 0x0000000c12047825 */ /* 0x002fca00078e0204 */
[----:B---3--:R-:W2:Y:S01]  /*3e50*/  LDG.E R8, desc[UR38][R4.64+0x8] ;  /* 0x0000082604087981 */ /* 0x008ea2000c1e1900 */
[----:B------:R-:W-:Y:S01]  /*3e60*/  SHF.L.U32 R7, R156, 0x1f, RZ ;  /* 0x0000001f9c077819 */ /* 0x000fe200000006ff */
[----:B------:R-:W-:Y:S02]  /*3e70*/  IMAD.U32 R10, RZ, RZ, UR48 ;  /* 0x00000030ff0a7e24 */ /* 0x000fe4000f8e00ff */
[----:B------:R-:W-:Y:S02]  /*3e80*/  IMAD.MOV.U32 R155, RZ, RZ, R18 ;  /* 0x000000ffff9b7224 */ /* 0x000fe400078e0012 */
[----:B------:R-:W1:Y:S01]  /*3e90*/  SYNCS.PHASECHK.TRANS64.TRYWAIT P0, [R10+UR50], R7 ;  /* 0x000000070a0075a7 */ /* 0x000e620008000172 */
[----:B--2---:R-:W-:-:S05]  /*3ea0*/  VIADD R3, R8, 0x7f ;  /* 0x0000007f08037836 */ /* 0x004fca0000000000 */
[----:B------:R-:W-:-:S04]  /*3eb0*/  SHF.R.S32.HI R6, RZ, 0x1f, R3 ;  /* 0x0000001fff067819 */ /* 0x000fc80000011403 */
[----:B------:R-:W-:Y:S01]  /*3ec0*/  LEA.HI R6, R6, R3, RZ, 0x7 ;  /* 0x0000000306067211 */ /* 0x000fe200078f38ff */
[----:B-1----:R-:W-:Y:S06]  /*3ed0*/  @!P0 BRA `(.L_x_37) ;  /* 0x000000ac00e08947 */ /* 0x002fec0003800000 */
.L_x_273:
[----:B------:R-:W-:Y:S01]  /*3ee0*/  ISETP.GE.AND P0, PT, R8, 0x1, PT ;  /* 0x000000010800780c */ /* 0x000fe20003f06270 */
[----:B------:R-:W-:Y:S01]  /*3ef0*/  UMOV UR5, UR40 ;  /* 0x0000002800057c82 */ /* 0x000fe20008000000 */
[----:B------:R-:W-:Y:S01]  /*3f00*/  UMOV UR4, URZ ;  /* 0x0000003f00047c82 */ /* 0x000fe20008000000 */
[----:B------:R-:W-:Y:S01]  /*3f10*/  SHF.R.S32.HI R19, RZ, 0x1f, R18 ;  /* 0x0000001fff137819 */ /* 0x000fe20000011412 */
[----:B-1----:R-:W-:Y:S01]  /*3f20*/  IMAD.U32 R7, RZ, RZ, UR41 ;  /* 0x00000029ff077e24 */ /* 0x002fe2000f8e00ff */
[----:B------:R-:W-:Y:S02]  /*3f30*/  CS2R R86, SRZ ;  /* 0x0000000000567805 */ /* 0x000fe4000001ff00 */
[----:B------:R-:W-:Y:S02]  /*3f40*/  CS2R R88, SRZ ;  /* 0x0000000000587805 */ /* 0x000fe4000001ff00 */
[----:B------:R-:W-:Y:S02]  /*3f50*/  CS2R R90, SRZ ;  /* 0x00000000005a7805 */ /* 0x000fe4000001ff00 */
[----:B------:R-:W-:-:S02]  /*3f60*/  CS2R R92, SRZ ;  /* 0x00000000005c7805 */ /* 0x000fc4000001ff00 */
[----:B------:R-:W-:Y:S02]  /*3f70*/  CS2R R94, SRZ ;  /* 0x00000000005e7805 */ /* 0x000fe4000001ff00 */
[----:B------:R-:W-:Y:S02]  /*3f80*/  CS2R R96, SRZ ;  /* 0x0000000000607805 */ /* 0x000fe4000001ff00 */
        /* <DEDUP_REMOVED lines=58> */
[----:B------:R-:W-:Y:S01]  /*4330*/  SHF.R.S32.HI R6, RZ, 0x7, R6 ;  /* 0x00000007ff067819 */ /* 0x000fe20000011406 */
[----:B------:R-:W-:Y:S06]  /*4340*/  @!P0 BRA `(.L_x_38) ;  /* 0x0000000400f48947 */ /* 0x000fec0003800000 */
[----:B------:R-:W-:-:S06]  /*4350*/  UISETP.NE.AND UP0, UPT, UR43, 0x3, UPT ;  /* 0x000000032b00788c */ /* 0x000fcc000bf05270 */
[----:B------:R-:W-:-:S13]  /*4360*/  PLOP3.LUT P1, PT, PT, PT, UP0, 0x80, 0x0 ;  /* 0x000000000000781c */ /* 0x000fda0003f2f008 */
[----:B------:R-:W-:Y:S05]  /*4370*/  @!P1 BRA `(.L_x_39) ;  /* 0x0000000000049947 */ /* 0x000fea0003800000 */
[----:B------:R-:W-:Y:S01]  /*4380*/  BPT.TRAP 0x1 ;  /* 0x000000040000795c */ /* 0x000fe20000300000 */
.L_x_39:
[----:B------:R-:W-:Y:S01]  /*4390*/  ULEA UR4, UR40, UR47, 0x3 ;  /* 0x0000002f28047291 */ /* 0x000fe2000f8e183f */
[----:B------:R-:W-:-:S05]  /*43a0*/  IMAD.U32 R3, RZ, RZ, UR41 ;  /* 0x00000029ff037e24 */ /* 0x000fca000f8e00ff */
[----:B------:R-:W-:-:S04]  /*43b0*/  SHF.L.U32 R3, R3, 0x1f, RZ ;  /* 0x0000001f03037819 */ /* 0x000fc800000006ff */
[----:B------:R1:W2:Y:S01]  /*43c0*/  SYNCS.PHASECHK.TRANS64.TRYWAIT P0, [UR4+0x34480], R3 ;  /* 0x03448003ff0075a7 */ /* 0x0002a20008000144 */
[----:B------:R-:W-:Y:S05]  /*43d0*/  @!P1 BRA `(.L_x_40) ;  /* 0x0000000000049947 */ /* 0x000fea0003800000 */
[----:B------:R-:W-:Y:S01]  /*43e0*/  BPT.TRAP 0x1 ;  /* 0x000000040000795c */ /* 0x000fe20000300000 */
.L_x_40:
[----:B--2---:R-:W-:Y:S05]  /*43f0*/  @P0 BRA `(.L_x_41) ;  /* 0x0000000000080947 */ /* 0x004fea0003800000 */
[----:B------:R-:W2:Y:S02]  /*4400*/  SYNCS.PHASECHK.TRANS64.TRYWAIT P0, [UR4+0x34480], R3 ;  /* 0x03448003ff0075a7 */ /* 0x000ea40008000144 */
[----:B--2---:R-:W-:Y:S05]  /*4410*/  @!P0 BRA `(.L_x_42) ;  /* 0x000000a800ac8947 */ /* 0x004fea0003800000 */
.L_x_41:
[----:B------:R-:W-:Y:S01]  /*4420*/  UIADD3 UR5, UR47, 0x18000, URZ ;  /* 0x000180002f057890 */ /* 0x000fe2000fffe03f */
[----:B------:R-:W-:Y:S01]  /*4430*/  WARPGROUP.ARRIVE ;  /* 0x00000000000079c5 */ /* 0x000fe20000000000 */
[----:B------:R-:W-:Y:S02]  /*4440*/  USHF.R.U32.HI UR4, URZ, 0x4, UR47 ;  /* 0x000000043f047899 */ /* 0x000fe4000801162f */
[----:B------:R-:W-:Y:S02]  /*4450*/  USHF.R.U32.HI UR5, URZ, 0x4, UR5 ;  /* 0x000000043f057899 */ /* 0x000fe40008011605 */
[----:B------:R-:W-:Y:S02]  /*4460*/  ULOP3.LUT UR4, UR4, 0x3fff, URZ, 0xc0, !UPT ;  /* 0x00003fff04047892 */ /* 0x000fe4000f8ec03f */
[----:B------:R-:W-:Y:S02]  /*4470*/  ULOP3.LUT UR5, UR5, 0x3fff, URZ, 0xc0, !UPT ;  /* 0x00003fff05057892 */ /* 0x000fe4000f8ec03f */
[----:B------:R-:W-:-:S02]  /*4480*/  ULOP3.LUT UR6, UR4, 0x10000, URZ, 0xfc, !UPT ;  /* 0x0001000004067892 */ /* 0x000fc4000f8efc3f */
[----:B------:R-:W-:Y:S02]  /*4490*/  ULOP3.LUT UR4, UR5, 0x10000, URZ, 0xfc, !UPT ;  /* 0x0001000005047892 */ /* 0x000fe4000f8efc3f */
[----:B------:R-:W-:Y:S02]  /*44a0*/  ULEA UR5, UR40, UR6, 0xb ;  /* 0x0000000628057291 */ /* 0x000fe4000f8e583f */
[----:B------:R-:W-:Y:S01]  /*44b0*/  ULEA UR4, UR40, UR4, 0xb ;  /* 0x0000000428047291 */ /* 0x000fe2000f8e583f */
[----:B------:R-:W-:Y:S01]  /*44c0*/  UMOV UR9, 0x40000040 ;  /* 0x4000004000097882 */ /* 0x000fe20000000000 */
[----:B------:R-:W-:-:S03]  /*44d0*/  UMOV UR11, 0x40000040 ;  /* 0x40000040000b7882 */ /* 0x000fc60000000000 */
[----:B------:R-:W-:Y:S02]  /*44e0*/  UMOV UR8, UR5 ;  /* 0x0000000500087c82 */ /* 0x000fe40008000000 */
[----:B------:R-:W-:Y:S02]  /*44f0*/  UMOV UR10, UR4 ;  /* 0x00000004000a7c82 */ /* 0x000fe40008000000 */
[----:B------:R-:W-:Y:S01]  /*4500*/  HGMMA.64x128x16.F32.BF16 R88, gdesc[UR8], RZ, !UPT, gsb0 ;  /* 0x01e00000085879f0 */ /* 0x000fe2000c0018ff */
[----:B------:R-:W-:Y:S01]  /*4510*/  UIADD3 UR8, UR5, 0x200, URZ ;  /* 0x0000020005087890 */ /* 0x000fe2000fffe03f */
[----:B------:R-:W-:Y:S01]  /*4520*/  UMOV UR9, 0x40000040 ;  /* 0x4000004000097882 */ /* 0x000fe20000000000 */
[----:B------:R-:W-:Y:S02]  /*4530*/  WARPGROUP.DEPBAR.LE gsb0, 0x0 ;  /* 0x00008000000079c5 */ /* 0x000fe40000010000 */
[----:B------:R-:W-:-:S07]  /*4540*/  WARPGROUP.ARRIVE ;  /* 0x00000000000079c5 */ /* 0x000fce0000000000 */
[----:B------:R-:W-:Y:S01]  /*4550*/  HGMMA.64x128x16.F32.BF16 R24, gdesc[UR8], RZ, !UPT, gsb0 ;  /* 0x01e00000081879f0 */ /* 0x000fe2000c0018ff */
[----:B------:R-:W-:Y:S02]  /*4560*/  UIADD3 UR8, UR5, 0x2, URZ ;  /* 0x0000000205087890 */ /* 0x000fe4000fffe03f */
[----:B------:R-:W-:Y:S01]  /*4570*/  UIADD3 UR10, UR4, 0x2, URZ ;  /* 0x00000002040a7890 */ /* 0x000fe2000fffe03f */
[----:B------:R-:W-:Y:S01]  /*4580*/  UMOV UR9, 0x40000040 ;  /* 0x4000004000097882 */ /* 0x000fe20000000000 */
[----:B------:R-:W-:Y:S01]  /*4590*/  UMOV UR11, 0x40000040 ;  /* 0x40000040000b7882 */ /* 0x000fe20000000000 */
[----:B------:R-:W-:Y:S02]  /*45a0*/  WARPGROUP.DEPBAR.LE gsb0, 0x0 ;  /* 0x00008000000079c5 */ /* 0x000fe40000010000 */
[----:B------:R-:W-:-:S06]  /*45b0*/  WARPGROUP.ARRIVE ;  /* 0x00000000000079c5 */ /* 0x000fcc0000000000 */
[----:B------:R-:W-:Y:S01]  /*45c0*/  HGMMA.64x128x16.F32.BF16 R88, gdesc[UR8], R88, gsb0 ;  /* 0x01e00000085879f0 */ /* 0x000fe20008001858 */
[----:B------:R-:W-:Y:S01]  /*45d0*/  UIADD3 UR8, UR5, 0x202, URZ ;  /* 0x0000020205087890 */ /* 0x000fe2000fffe03f */
[----:B------:R-:W-:Y:S01]  /*45e0*/  UMOV UR9, 0x40000040 ;  /* 0x4000004000097882 */ /* 0x000fe20000000000 */
[----:B------:R-:W-:Y:S02]  /*45f0*/  WARPGROUP.DEPBAR.LE gsb0, 0x0 ;  /* 0x00008000000079c5 */ /* 0x000fe40000010000 */
[----:B------:R-:W-:-:S07]  /*4600*/  WARPGROUP.ARRIVE ;  /* 0x00000000000079c5 */ /* 0x000fce0000000000 */
[----:B------:R-:W-:Y:S01]  /*4610*/  HGMMA.64x128x16.F32.BF16 R24, gdesc[UR8], R24, gsb0 ;  /* 0x01e00000081879f0 */ /* 0x000fe20008001818 */
        /* <DEDUP_REMOVED lines=69> */
[----:B------:R-:W-:-:S04]  /*4a70*/  UIADD3 UR5, UR40, 0x1, URZ ;  /* 0x0000000128057890 */ /* 0x000fc8000fffe03f */
[----:B------:R-:W-:-:S04]  /*4a80*/  UISETP.NE.AND UP0, UPT, UR5, 0x3, UPT ;  /* 0x000000030500788c */ /* 0x000fc8000bf05270 */
[----:B------:R-:W-:Y:S02]  /*4a90*/  USEL UR4, URZ, 0x1, UP0 ;  /* 0x000000013f047887 */ /* 0x000fe40008000000 */
[----:B------:R-:W-:Y:S02]  /*4aa0*/  USEL UR5, UR5, URZ, UP0 ;  /* 0x0000003f05057287 */ /* 0x000fe40008000000 */
[----:B------:R-:W-:-:S06]  /*4ab0*/  ULOP3.LUT UR4, UR41, UR4, URZ, 0x3c, !UPT ;  /* 0x0000000429047292 */ /* 0x000fcc000f8e3c3f */
[----:B------:R-:W-:Y:S01]  /*4ac0*/  IMAD.U32 R7, RZ, RZ, UR4 ;  /* 0x00000004ff077e24 */ /* 0x000fe2000f8e00ff */
[----:B------:R-:W-:Y:S01]  /*4ad0*/  UMOV UR4, 0x1 ;  /* 0x0000000100047882 */ /* 0x000fe20000000000 */
[----:B------:R-:W-:Y:S02]  /*4ae0*/  WARPGROUP.DEPBAR.LE gsb0, 0x0 ;  /* 0x00008000000079c5 */ /* 0x000fe40000010000 */
[----:B------:R-:W-:-:S06]  /*4af0*/  WARPGROUP.ARRIVE ;  /* 0x00000000000079c5 */ /* 0x000fcc0000000000 */
[----:B------:R-:W-:Y:S03]  /*4b00*/  HGMMA.64x128x16.F32.BF16 R24, gdesc[UR8], R24, gsb0 ;  /* 0x01e00000081879f0 */ /* 0x000fe60008001818 */
[----:B------:R-:W-:Y:S02]  /*4b10*/  WARPGROUP.DEPBAR.LE gsb0, 0x0 ;  /* 0x00008000000079c5 */ /* 0x000fe40000010000 */
.L_x_38:
[----:B-12---:R-:W-:-:S05]  /*4b20*/  VIMNMX R3, R6, 0x1, PT ;  /* 0x0000000106037848 */ /* 0x006fca0003fe0100 */
[----:B------:R-:W-:-:S05]  /*4b30*/  IMAD.IADD R6, R6, 0x1, -R3 ;  /* 0x0000000106067824 */ /* 0x000fca00078e0a03 */
[----:B------:R-:W-:-:S13]  /*4b40*/  ISETP.GE.AND P0, PT, R6, 0x1, PT ;  /* 0x000000010600780c */ /* 0x000fda0003f06270 */
[----:B------:R-:W-:Y:S05]  /*4b50*/  @!P0 BRA `(.L_x_43) ;  /* 0x0000000800388947 */ /* 0x000fea0003800000 */
[----:B------:R-:W-:Y:S01]  /*4b60*/  MOV R3, R6 ;  /* 0x0000000600037202 */ /* 0x000fe20000000f00 */
[----:B------:R-:W-:-:S07]  /*4b70*/  IMAD.U32 R4, RZ, RZ, UR40 ;  /* 0x00000028ff047e24 */ /* 0x000fce000f8e00ff */
.L_x_50:
[----:B------:R-:W-:-:S06]  /*4b80*/  UISETP.NE.AND UP0, UPT, UR43, 0x3, UPT ;  /* 0x000000032b00788c */ /* 0x000fcc000bf05270 */
[----:B------:R-:W-:-:S13]  /*4b90*/  PLOP3.LUT P1, PT, PT, PT, UP0, 0x80, 0x0 ;  /* 0x000000000000781c */ /* 0x000fda0003f2f008 */
[----:B------:R-:W-:Y:S05]  /*4ba0*/  @!P1 BRA `(.L_x_44) ;  /* 0x0000000000049947 */ /* 0x000fea0003800000 */
[----:B------:R-:W-:Y:S01]  /*4bb0*/  BPT.TRAP 0x1 ;  /* 0x000000040000795c */ /* 0x000fe20000300000 */
.L_x_44:
[----:B------:R-:W-:Y:S01]  /*4bc0*/  ULEA UR6, UR5, UR47, 0x3 ;  /* 0x0000002f05067291 */ /* 0x000fe2000f8e183f */
[----:B------:R-:W-:-:S08]  /*4bd0*/  SHF.L.U32 R5, R7, 0x1f, RZ ;  /* 0x0000001f07057819 */ /* 0x000fd000000006ff */
[----:B------:R1:W2:Y:S01]  /*4be0*/  SYNCS.PHASECHK.TRANS64.TRYWAIT P0, [UR6+0x34480], R5 ;  /* 0x03448005ff0075a7 */ /* 0x0002a20008000146 */
[----:B------:R-:W-:Y:S05]  /*4bf0*/  @!P1 BRA `(.L_x_45) ;  /* 0x0000000000049947 */ /* 0x000fea0003800000 */
[----:B------:R-:W-:Y:S01]  /*4c00*/  BPT.TRAP 0x1 ;  /* 0x000000040000795c */ /* 0x000fe20000300000 */
.L_x_45:
[----:B--2---:R-:W-:Y:S05]  /*4c10*/  @P0 BRA `(.L_x_46) ;  /* 0x0000000000080947 */ /* 0x004fea0003800000 */
[----:B------:R-:W2:Y:S02]  /*4c20*/  SYNCS.PHASECHK.TRANS64.TRYWAIT P0, [UR6+0x34480], R5 ;  /* 0x03448005ff0075a7 */ /* 0x000ea40008000146 */
[----:B--2---:R-:W-:Y:S05]  /*4c30*/  @!P0 BRA `(.L_x_47) ;  /* 0x000000a000bc8947 */ /* 0x004fea0003800000 */
.L_x_46:
        /* <DEDUP_REMOVED lines=8> */
[----:B------:R-:W-:Y:S02]  /*4cc0*/  UISETP.NE.U32.AND UP0, UPT, UR4, URZ, UPT ;  /* 0x0000003f0400728c */ /* 0x000fe4000bf05070 */
[----:B------:R-:W-:Y:S02]  /*4cd0*/  ULEA UR7, UR5, UR6, 0xb ;  /* 0x0000000605077291 */ /* 0x000fe4000f8e583f */
[----:B------:R-:W-:Y:S01]  /*4ce0*/  ULEA UR6, UR5, UR8, 0xb ;  /* 0x0000000805067291 */ /* 0x000fe2000f8e583f */
[----:B------:R-:W-:Y:S01]  /*4cf0*/  UMOV UR9, 0x40000040 ;  /* 0x4000004000097882 */ /* 0x000fe20000000000 */
[----:B------:R-:W-:-:S03]  /*4d00*/  UMOV UR11, 0x40000040 ;  /* 0x40000040000b7882 */ /* 0x000fc60000000000 */
[----:B------:R-:W-:Y:S02]  /*4d10*/  UMOV UR8, UR7 ;  /* 0x0000000700087c82 */ /* 0x000fe40008000000 */
[----:B------:R-:W-:Y:S02]  /*4d20*/  UMOV UR10, UR6 ;  /* 0x00000006000a7c82 */ /* 0x000fe40008000000 */
[----:B------:R-:W-:Y:S01]  /*4d30*/  HGMMA.64x128x16.F32.BF16 R88, gdesc[UR8], R88, UP0, gsb0 ;  /* 0x01e00000085879f0 */ /* 0x000fe2000b801858 */
[----:B------:R-:W-:Y:S01]  /*4d40*/  UIADD3 UR8, UR7, 0x200, URZ ;  /* 0x0000020007087890 */ /* 0x000fe2000fffe03f */
[----:B------:R-:W-:Y:S01]  /*4d50*/  UMOV UR9, 0x40000040 ;  /* 0x4000004000097882 */ /* 0x000fe20000000000 */
[----:B------:R-:W-:Y:S02]  /*4d60*/  WARPGROUP.DEPBAR.LE gsb0, 0x0 ;  /* 0x00008000000079c5 */ /* 0x000fe40000010000 */
[----:B------:R-:W-:-:S07]  /*4d70*/  WARPGROUP.ARRIVE ;  /* 0x00000000000079c5 */ /* 0x000fce0000000000 */
[----:B------:R-:W-:Y:S01]  /*4d80*/  HGMMA.64x128x16.F32.BF16 R24, gdesc[UR8], R24, UP0, gsb0 ;  /* 0x01e00000081879f0 */ /* 0x000fe2000b801818 */
[----:B------:R-:W-:Y:S02]  /*4d90*/  UIADD3 UR8, UR7, 0x2, URZ ;  /* 0x0000000207087890 */ /* 0x000fe4000fffe03f */
[----:B------:R-:W-:Y:S01]  /*4da0*/  UIADD3 UR10, UR6, 0x2, URZ ;  /* 0x00000002060a7890 */ /* 0x000fe2000fffe03f */
[----:B------:R-:W-:Y:S01]  /*4db0*/  UMOV UR9, 0x40000040 ;  /* 0x4000004000097882 */ /* 0x000fe20000000000 */
[----:B------:R-:W-:Y:S01]  /*4dc0*/  UMOV UR11, 0x40000040 ;  /* 0x40000040000b7882 */ /* 0x000fe20000000000 */
[----:B------:R-:W-:Y:S02]  /*4dd0*/  WARPGROUP.DEPBAR.LE gsb0, 0x0 ;  /* 0x00008000000079c5 */ /* 0x000fe40000010000 */
[----:B------:R-:W-:-:S06]  /*4de0*/  WARPGROUP.ARRIVE ;  /* 0x00000000000079c5 */ /* 0x000fcc0000000000 */
        /* <DEDUP_REMOVED lines=77> */
[----:B------:R-:W-:Y:S03]  /*52c0*/  HGMMA.64x128x16.F32.BF16 R24, gdesc[UR8], R24, UP0, gsb0 ;  /* 0x01e00000081879f0 */ /* 0x000fe6000b801818 */
[----:B------:R-:W-:Y:S02]  /*52d0*/  WARPGROUP.DEPBAR.LE gsb0, 0x0 ;  /* 0x00008000000079c5 */ /* 0x000fe40000010000 */
[----:B------:R-:W-:Y:S05]  /*52e0*/  @!P1 BRA `(.L_x_48) ;  /* 0x0000000000049947 */ /* 0x000fea0003800000 */
[----:B------:R-:W-:Y:S01]  /*52f0*/  BPT.TRAP 0x1 ;  /* 0x000000040000795c */ /* 0x000fe20000300000 */
.L_x_48:
[----:B------:R-:W-:Y:S01]  /*5300*/  ISETP.NE.AND P0, PT, R23, RZ, PT ;  /* 0x000000ff1700720c */ /* 0x000fe20003f05270 */
[----:B------:R-:W-:-:S12]  /*5310*/  UISETP.GT.U32.AND UP0, UPT, UR42, 0x1, UPT ;  /* 0x000000012a00788c */ /* 0x000fd8000bf04070 */
[----:B-12---:R-:W-:-:S05]  /*5320*/  @P0 LEA R5, R4, UR47, 0x3 ;  /* 0x0000002f04050c11 */ /* 0x006fca000f8e18ff */
[----:B------:R-:W-:-:S05]  /*5330*/  @P0 VIADD R5, R5, 0x34498 ;  /* 0x0003449805050836 */ /* 0x000fca0000000000 */
[----:B------:R-:W-:-:S04]  /*5340*/  @P0 PRMT R5, R22, 0x654, R5 ;  /* 0x0000065416050816 */ /* 0x000fc80000000005 */
[----:B------:R1:W-:Y:S01]  /*5350*/  @P0 SYNCS.ARRIVE.TRANS64.RED.A1T0 RZ, [R5+URZ], RZ ;  /* 0x000000ff05ff09a7 */ /* 0x0003e2000810043f */
[----:B------:R-:W-:-:S13]  /*5360*/  PLOP3.LUT P0, PT, PT, PT, UP0, 0x80, 0x0 ;  /* 0x000000000000781c */ /* 0x000fda0003f0f008 */
[----:B-1----:R-:W-:Y:S05]  /*5370*/  @P0 BRA `(.L_x_49) ;  /* 0x0000000000040947 */ /* 0x002fea0003800000 */
[----:B------:R-:W-:Y:S01]  /*5380*/  BPT.TRAP 0x1 ;  /* 0x000000040000795c */ /* 0x000fe20000300000 */
.L_x_49:
[----:B------:R-:W-:Y:S01]  /*5390*/  UIADD3 UR5, UR5, 0x1, URZ ;  /* 0x0000000105057890 */ /* 0x000fe2000fffe03f */
[C---:B------:R-:W-:Y:S01]  /*53a0*/  ISETP.GT.AND P1, PT, R3.reuse, 0x1, PT ;  /* 0x000000010300780c */ /* 0x040fe20003f24270 */
[----:B------:R-:W-:Y:S02]  /*53b0*/  VIADD R4, R4, 0x1 ;  /* 0x0000000104047836 */ /* 0x000fe40000000000 */
[----:B------:R-:W-:Y:S01]  /*53c0*/  UISETP.NE.AND UP0, UPT, UR5, 0x3, UPT ;  /* 0x000000030500788c */ /* 0x000fe2000bf05270 */
[----:B------:R-:W-:Y:S02]  /*53d0*/  VIADD R3, R3, 0xffffffff ;  /* 0xffffffff03037836 */ /* 0x000fe40000000000 */
[C---:B------:R-:W-:Y:S01]  /*53e0*/  ISETP.NE.AND P0, PT, R4.reuse, 0x3, PT ;  /* 0x000000030400780c */ /* 0x040fe20003f05270 */
[----:B------:R-:W-:Y:S02]  /*53f0*/  USEL UR6, URZ, 0x1, UP0 ;  /* 0x000000013f067887 */ /* 0x000fe40008000000 */
[----:B------:R-:W-:Y:S01]  /*5400*/  USEL UR5, UR5, URZ, UP0 ;  /* 0x0000003f05057287 */ /* 0x000fe20008000000 */
[----:B------:R-:W-:-:S03]  /*5410*/  SEL R4, R4, RZ, P0 ;  /* 0x000000ff04047207 */ /* 0x000fc60000000000 */
[----:B------:R-:W-:Y:S01]  /*5420*/  LOP3.LUT R7, R7, UR6, RZ, 0x3c, !PT ;  /* 0x0000000607077c12 */ /* 0x000fe2000f8e3cff */
[----:B------:R-:W-:Y:S07]  /*5430*/  @P1 BRA `(.L_x_50) ;  /* 0xfffffff400d01947 */ /* 0x000fee000383ffff */
.L_x_43:
[----:B------:R-:W-:Y:S01]  /*5440*/  ISETP.GE.AND P0, PT, R8, 0x1, PT ;  /* 0x000000010800780c */ /* 0x000fe20003f06270 */
[----:B------:R-:W-:-:S04]  /*5450*/  IMAD.U32 R3, RZ, RZ, UR56 ;  /* 0x00000038ff037e24 */ /* 0x000fc8000f8e00ff */
[----:B------:R1:W-:Y:S08]  /*5460*/  SYNCS.ARRIVE.TRANS64.A1T0 RZ, [R3+UR48], RZ ;  /* 0x000000ff03ff79a7 */ /* 0x0003f00008100030 */
[----:B-1----:R-:W-:Y:S05]  /*5470*/  @!P0 BRA `(.L_x_51) ;  /* 0x0000000000448947 */ /* 0x002fea0003800000 */
[----:B------:R-:W-:-:S06]  /*5480*/  UISETP.NE.AND UP0, UPT, UR43, 0x3, UPT ;  /* 0x000000032b00788c */ /* 0x000fcc000bf05270 */
[----:B------:R-:W-:-:S13]  /*5490*/  PLOP3.LUT P0, PT, PT, PT, UP0, 0x80, 0x0 ;  /* 0x000000000000781c */ /* 0x000fda0003f0f008 */
[----:B------:R-:W-:Y:S05]  /*54a0*/  @!P0 BRA `(.L_x_52) ;  /* 0x0000000000048947 */ /* 0x000fea0003800000 */
[----:B------:R-:W-:Y:S01]  /*54b0*/  BPT.TRAP 0x1 ;  /* 0x000000040000795c */ /* 0x000fe20000300000 */
.L_x_52:
[----:B------:R-:W-:Y:S01]  /*54c0*/  ISETP.NE.AND P0, PT, R23, RZ, PT ;  /* 0x000000ff1700720c */ /* 0x000fe20003f05270 */
[----:B------:R-:W-:-:S12]  /*54d0*/  UISETP.GT.U32.AND UP0, UPT, UR42, 0x1, UPT ;  /* 0x000000012a00788c */ /* 0x000fd8000bf04070 */
[----:B------:R-:W-:-:S04]  /*54e0*/  @P0 VIADD R3, R6, UR40 ;  /* 0x0000002806030c36 */ /* 0x000fc80008000000 */
[----:B------:R-:W-:-:S05]  /*54f0*/  @P0 IMAD.WIDE.U32 R4, R3, -0x55555555, RZ ;  /* 0xaaaaaaab03040825 */ /* 0x000fca00078e00ff */
[----:B------:R-:W-:-:S05]  /*5500*/  @P0 SHF.R.U32.HI R4, RZ, 0x1, R5 ;  /* 0x00000001ff040819 */ /* 0x000fca0000011605 */
[----:B------:R-:W-:-:S05]  /*5510*/  @P0 IMAD R3, R4, -0x3, R3 ;  /* 0xfffffffd04030824 */ /* 0x000fca00078e0203 */
[----:B------:R-:W-:-:S05]  /*5520*/  @P0 LEA R3, R3, UR47, 0x3 ;  /* 0x0000002f03030c11 */ /* 0x000fca000f8e18ff */
[----:B------:R-:W-:-:S05]  /*5530*/  @P0 VIADD R3, R3, 0x34498 ;  /* 0x0003449803030836 */ /* 0x000fca0000000000 */
[----:B------:R-:W-:-:S04]  /*5540*/  @P0 PRMT R3, R22, 0x654, R3 ;  /* 0x0000065416030816 */ /* 0x000fc80000000003 */
[----:B------:R1:W-:Y:S01]  /*5550*/  @P0 SYNCS.ARRIVE.TRANS64.RED.A1T0 RZ, [R3+URZ], RZ ;  /* 0x000000ff03ff09a7 */ /* 0x0003e2000810043f */
[----:B------:R-:W-:-:S13]  /*5560*/  PLOP3.LUT P0, PT, PT, PT, UP0, 0x80, 0x0 ;  /* 0x000000000000781c */ /* 0x000fda0003f0f008 */
[----:B-1----:R-:W-:Y:S05]  /*5570*/  @P0 BRA `(.L_x_51) ;  /* 0x0000000000040947 */ /* 0x002fea0003800000 */
[----:B------:R-:W-:Y:S01]  /*5580*/  BPT.TRAP 0x1 ;  /* 0x000000040000795c */ /* 0x000fe20000300000 */
.L_x_51:
[----:B------:R-:W-:Y:S02]  /*5590*/  SHF.L.U32 R3, R156, 0x1f, RZ ;  /* 0x0000001f9c037819 */ /* 0x000fe400000006ff */
[----:B------:R-:W-:Y:S02]  /*55a0*/  R2UR UR4, R8 ;  /* 0x00000000080472ca */ /* 0x000fe400000e0000 */
[----:B------:R-:W1:Y:S11]  /*55b0*/  SYNCS.PHASECHK.TRANS64.TRYWAIT P0, [R10+UR50+0x10], R3 ;  /* 0x000010030a0075a7 */ /* 0x000e760008000172 */
[----:B------:R-:W-:-:S04]  /*55c0*/  UIADD3 UR4, UR4, 0x7f, URZ ;  /* 0x0000007f04047890 */ /* 0x000fc8000fffe03f */
[----:B------:R-:W-:-:S04]  /*55d0*/  USHF.R.S32.HI UR5, URZ, 0x1f, UR4 ;  /* 0x0000001f3f057899 */ /* 0x000fc80008011404 */
[----:B------:R-:W-:-:S04]  /*55e0*/  ULEA.HI UR5, UR5, UR4, URZ, 0x7 ;  /* 0x0000000405057291 */ /* 0x000fc8000f8f383f */
[----:B------:R-:W-:Y:S01]  /*55f0*/  USHF.R.S32.HI UR5, URZ, 0x7, UR5 ;  /* 0x000000073f057899 */ /* 0x000fe20008011405 */
[----:B-1----:R-:W-:Y:S11]  /*5600*/  @!P0 BRA `(.L_x_53) ;  /* 0x0000009800608947 */ /* 0x002ff60003800000 */
.L_x_274:
[----:B------:R-:W-:Y:S01]  /*5610*/  UIADD3 UR40, UR5, UR40, URZ ;  /* 0x0000002805287290 */ /* 0x000fe2000fffe03f */
[----:B------:R-:W-:Y:S01]  /*5620*/  LOP3.LUT P0, RZ, R0, 0xff, RZ, 0xc0, !PT ;  /* 0x000000ff00ff7812 */ /* 0x000fe2000780c0ff */
[----:B------:R-:W-:Y:S02]  /*5630*/  UISETP.GE.U32.AND UP1, UPT, UR5, 0x3, UPT ;  /* 0x000000030500788c */ /* 0x000fe4000bf26070 */
[----:B------:R-:W-:-:S04]  /*5640*/  UISETP.GT.U32.AND UP0, UPT, UR40, 0x2, UPT ;  /* 0x000000022800788c */ /* 0x000fc8000bf04070 */
[----:B------:R-:W-:Y:S02]  /*5650*/  UISETP.LT.U32.AND UP0, UPT, UR5, 0x3, UP0 ;  /* 0x000000030500788c */ /* 0x000fe40008701070 */
[----:B------:R-:W-:Y:S02]  /*5660*/  UIMAD.WIDE.U32 UR4, UR40, -0x55555555, URZ ;  /* 0xaaaaaaab280478a5 */ /* 0x000fe4000f8e003f */
[----:B------:R-:W-:Y:S02]  /*5670*/  USEL UR6, URZ, 0x1, !UP0 ;  /* 0x000000013f067887 */ /* 0x000fe4000c000000 */
[----:B------:R-:W-:Y:S02]  /*5680*/  USHF.R.U32.HI UR4, URZ, 0x1, UR5 ;  /* 0x000000013f047899 */ /* 0x000fe40008011605 */
[----:B------:R-:W-:Y:S02]  /*5690*/  ULOP3.LUT UR41, UR41, UR6, URZ, 0x3c, !UPT ;  /* 0x0000000629297292 */ /* 0x000fe4000f8e3c3f */
[----:B------:R-:W-:-:S02]  /*56a0*/  UIMAD UR40, UR4, -0x3, UR40 ;  /* 0xfffffffd042878a4 */ /* 0x000fc4000f8e0228 */
[----:B------:R-:W-:Y:S01]  /*56b0*/  @UP1 ULOP3.LUT UR41, UR41, 0x1, UR4, 0x78, !UPT ;  /* 0x0000000129291892 */ /* 0x000fe2000f8e7804 */
[----:B------:R-:W-:Y:S11]  /*56c0*/  @!P0 BRA `(.L_x_54) ;  /* 0x00000000000c8947 */ /* 0x000ff60003800000 */
[----:B------:R-:W-:-:S04]  /*56d0*/  DEPBAR {5,4,3,2,1,0} ;  /* 0x0000003f0000791a */ /* 0x000fc80000000000 */
[----:B------:R2:W-:Y:S02]  /*56e0*/  UTMACCTL.IV [UR36] ;  /* 0x00000000240079b9 */ /* 0x0005e40008000000 */
[----:B--2---:R-:W-:Y:S01]  /*56f0*/  NOP ;  /* 0x0000000000007918 */ /* 0x004fe20000000000 */
.L_x_54:
[----:B------:R-:W-:Y:S01]  /*5700*/  UIADD3 UR4, UR47, 0x30000, URZ ;  /* 0x000300002f047890 */ /* 0x000fe2000fffe03f */
[----:B------:R-:W-:Y:S02]  /*5710*/  R2UR UR45, R16 ;  /* 0x00000000102d72ca */ /* 0x000fe400000e0000 */
[----:B------:R-:W-:Y:S01]  /*5720*/  R2UR UR46, R17 ;  /* 0x00000000112e72ca */ /* 0x000fe200000e0000 */
[----:B------:R-:W-:-:S06]  /*5730*/  ULOP3.LUT UP0, URZ, UR4, 0x3ff, URZ, 0xc0, !UPT ;  /* 0x000003ff043f7892 */ /* 0x000fcc000f80c03f */
[----:B------:R-:W-:-:S04]  /*5740*/  PLOP3.LUT P0, PT, PT, PT, UP0, 0x80, 0x0 ;  /* 0x000000000000781c */ /* 0x000fc80003f0f008 */
[----:B------:R-:W-:Y:S02]  /*5750*/  USHF.L.U32 UR45, UR45, 0x7, URZ ;  /* 0x000000072d2d7899 */ /* 0x000fe4000800063f */
[----:B------:R-:W-:-:S07]  /*5760*/  USHF.L.U32 UR46, UR46, 0x7, URZ ;  /* 0x000000072e2e7899 */ /* 0x000fce000800063f */
[----:B------:R-:W-:Y:S05]  /*5770*/  @!P0 BRA `(.L_x_55) ;  /* 0x00000000007c8947 */ /* 0x000fea0003800000 */
[----:B------:R-:W-:Y:S01]  /*5780*/  MOV R16, 0x0 ;  /* 0x0000000000107802 */ /* 0x000fe20000000f00 */
[----:B------:R-:W-:Y:S01]  /*5790*/  ULDC.64 UR4, c[0x4][0x68] ;  /* 0x01001a0000047ab9 */ /* 0x000fe20000000a00 */
[----:B------:R-:W-:Y:S01]  /*57a0*/  ULDC.64 UR6, c[0x4][0x8] ;  /* 0x0100020000067ab9 */ /* 0x000fe20000000a00 */
[----:B-1----:R-:W-:Y:S01]  /*57b0*/  IMAD.U32 R4, RZ, RZ, UR4 ;  /* 0x00000004ff047e24 */ /* 0x002fe2000f8e00ff */
[----:B------:R1:W2:Y:S01]  /*57c0*/  LDC.64 R14, c[0x4][R16] ;  /* 0x01000000100e7b82 */ /* 0x0002a20000000a00 */
[----:B------:R-:W-:Y:S01]  /*57d0*/  MOV R5, UR5 ;  /* 0x0000000500057c02 */ /* 0x000fe20008000f00 */
[----:B------:R-:W-:Y:S01]  /*57e0*/  ULDC.64 UR4, c[0x4][0x70] ;  /* 0x01001c0000047ab9 */ /* 0x000fe20000000a00 */
[----:B------:R-:W-:Y:S02]  /*57f0*/  IMAD.U32 R10, RZ, RZ, UR6 ;  /* 0x00000006ff0a7e24 */ /* 0x000fe4000f8e00ff */
[----:B------:R-:W-:Y:S02]  /*5800*/  IMAD.U32 R6, RZ, RZ, UR4 ;  /* 0x00000004ff067e24 */ /* 0x000fe4000f8e00ff */
[----:B------:R-:W-:-:S02]  /*5810*/  IMAD.U32 R7, RZ, RZ, UR5 ;  /* 0x00000005ff077e24 */ /* 0x000fc4000f8e00ff */
[----:B------:R-:W-:Y:S02]  /*5820*/  IMAD.U32 R11, RZ, RZ, UR7 ;  /* 0x00000007ff0b7e24 */ /* 0x000fe4000f8e00ff */
[----:B------:R-:W-:Y:S02]  /*5830*/  IMAD.MOV.U32 R8, RZ, RZ, 0x70 ;  /* 0x00000070ff087424 */ /* 0x000fe400078e00ff */
[----:B------:R-:W-:Y:S02]  /*5840*/  IMAD.MOV.U32 R12, RZ, RZ, 0x1 ;  /* 0x00000001ff0c7424 */ /* 0x000fe400078e00ff */
[----:B-1----:R-:W-:-:S07]  /*5850*/  IMAD.MOV.U32 R13, RZ, RZ, RZ ;  /* 0x000000ffff0d7224 */ /* 0x002fce00078e00ff */
[----:B------:R-:W-:-:S07]  /*5860*/  LEPC R20, `(.L_x_56) ;  /* 0x000000001014794e */ /* 0x000fce0000000000 */
[----:B--2---:R-:W-:Y:S05]  /*5870*/  CALL.ABS.NOINC R14 ;  /* 0x000000000e007343 */ /* 0x004fea0003c00000 */
.L_x_56:
[----:B------:R-:W1:Y:S01]  /*5880*/  LDC.64 R16, c[0x4][R16] ;  /* 0x0100000010107b82 */ /* 0x000e620000000a00 */
[----:B------:R-:W-:Y:S01]  /*5890*/  ULDC.64 UR4, c[0x4][0x68] ;  /* 0x01001a0000047ab9 */ /* 0x000fe20000000a00 */
[----:B------:R-:W-:Y:S01]  /*58a0*/  ULDC.64 UR6, c[0x4][0x8] ;  /* 0x0100020000067ab9 */ /* 0x000fe20000000a00 */
[----:B------:R-:W-:Y:S01]  /*58b0*/  IMAD.U32 R4, RZ, RZ, UR4 ;  /* 0x00000004ff047e24 */ /* 0x000fe2000f8e00ff */
        /* <DEDUP_REMOVED lines=8> */
[----:B------:R-:W-:-:S07]  /*5940*/  IMAD.MOV.U32 R13, RZ, RZ, RZ ;  /* 0x000000ffff0d7224 */ /* 0x000fce00078e00ff */
[----:B------:R-:W-:-:S07]  /*5950*/  LEPC R20, `(.L_x_55) ;  /* 0x000000001014794e */ /* 0x000fce0000000000 */
[----:B-1----:R-:W-:Y:S05]  /*5960*/  CALL.ABS.NOINC R16 ;  /* 0x0000000010007343 */ /* 0x002fea0003c00000 */
.L_x_55:
[----:B------:R-:W-:Y:S02]  /*5970*/  ULDC.64 UR4, c[0x0][0x590] ;  /* 0x0001640000047ab9 */ /* 0x000fe40000000a00 */
[----:B------:R-:W-:-:S04]  /*5980*/  ISETP.NE.U32.AND P0, PT, RZ, UR4, PT ;  /* 0x00000004ff007c0c */ /* 0x000fc8000bf05070 */
[----:B------:R-:W-:-:S13]  /*5990*/  ISETP.NE.AND.EX P0, PT, RZ, UR5, PT, P0 ;  /* 0x00000005ff007c0c */ /* 0x000fda000bf05300 */
[----:B------:R-:W-:Y:S05]  /*59a0*/  @!P0 BRA `(.L_x_57) ;  /* 0x0000000000148947 */ /* 0x000fea0003800000 */
[----:B-1----:R-:W-:-:S04]  /*59b0*/  LEA R4, P0, R18, UR4, 0x3 ;  /* 0x0000000412047c11 */ /* 0x002fc8000f8018ff */
[----:B------:R-:W-:-:S06]  /*59c0*/  LEA.HI.X R5, R18, UR5, R19, 0x3, P0 ;  /* 0x0000000512057c11 */ /* 0x000fcc00080f1c13 */
[----:B------:R-:W2:Y:S04]  /*59d0*/  LDG.E.64 R4, desc[UR38][R4.64] ;  /* 0x0000002604047981 */ /* 0x000ea8000c1e1b00 */
[----:B--2---:R1:W5:Y:S01]  /*59e0*/  LD.E R0, desc[UR38][R4.64] ;  /* 0x0000002604007980 */ /* 0x004362000c101900 */
[----:B------:R-:W-:Y:S05]  /*59f0*/  BRA `(.L_x_58) ;  /* 0x0000000000307947 */ /* 0x000fea0003800000 */
.L_x_57:
[----:B------:R-:W-:Y:S02]  /*5a00*/  ULDC.64 UR4, c[0x0][0x588] ;  /* 0x0001620000047ab9 */ /* 0x000fe40000000a00 */
[----:B------:R-:W-:-:S04]  /*5a10*/  ISETP.NE.U32.AND P0, PT, RZ, UR4, PT ;  /* 0x00000004ff007c0c */ /* 0x000fc8000bf05070 */
[----:B------:R-:W-:-:S13]  /*5a20*/  ISETP.NE.AND.EX P0, PT, RZ, UR5, PT, P0 ;  /* 0x00000005ff007c0c */ /* 0x000fda000bf05300 */
[----:B------:R-:W-:Y:S05]  /*5a30*/  @!P0 BRA `(.L_x_59) ;  /* 0x0000000000188947 */ /* 0x000fea0003800000 */
[----:B-1----:R-:W1:Y:S01]  /*5a40*/  LDC.64 R4, c[0x0][0x588] ;  /* 0x00016200ff047b82 */ /* 0x002e620000000a00 */
[----:B------:R-:W-:Y:S02]  /*5a50*/  ULDC UR4, c[0x0][0x598] ;  /* 0x0001660000047ab9 */ /* 0x000fe40000000800 */
[----:B------:R-:W-:-:S04]  /*5a60*/  IMAD R3, R18, UR4, RZ ;  /* 0x0000000412037c24 */ /* 0x000fc8000f8e02ff */
[----:B-1----:R-:W-:-:S05]  /*5a70*/  IMAD.WIDE R4, R3, 0x4, R4 ;  /* 0x0000000403047825 */ /* 0x002fca00078e0204 */
[----:B------:R2:W5:Y:S01]  /*5a80*/  LDG.E R0, desc[UR38][R4.64] ;  /* 0x0000002604007981 */ /* 0x000562000c1e1900 */
[----:B------:R-:W-:Y:S05]  /*5a90*/  BRA `(.L_x_58) ;  /* 0x0000000000087947 */ /* 0x000fea0003800000 */
.L_x_59:
[----:B------:R-:W-:Y:S02]  /*5aa0*/  ULDC UR4, c[0x0][0x580] ;  /* 0x0001600000047ab9 */ /* 0x000fe40000000800 */
[----:B------:R-:W-:-:S07]  /*5ab0*/  IMAD.U32 R0, RZ, RZ, UR4 ;  /* 0x00000004ff007e24 */ /* 0x000fce000f8e00ff */
.L_x_58:
[----:B------:R-:W-:Y:S02]  /*5ac0*/  ULDC.64 UR4, c[0x0][0x5b8] ;  /* 0x00016e0000047ab9 */ /* 0x000fe40000000a00 */
[----:B------:R-:W-:-:S04]  /*5ad0*/  ISETP.NE.U32.AND P0, PT, RZ, UR4, PT ;  /* 0x00000004ff007c0c */ /* 0x000fc8000bf05070 */
[----:B------:R-:W-:-:S13]  /*5ae0*/  ISETP.NE.AND.EX P0, PT, RZ, UR5, PT, P0 ;  /* 0x00000005ff007c0c */ /* 0x000fda000bf05300 */
[----:B------:R-:W-:Y:S05]  /*5af0*/  @!P0 BRA `(.L_x_60) ;  /* 0x0000000000148947 */ /* 0x000fea0003800000 */
[----:B-12---:R-:W-:-:S04]  /*5b00*/  LEA R4, P0, R18, UR4, 0x3 ;  /* 0x0000000412047c11 */ /* 0x006fc8000f8018ff */
[----:B------:R-:W-:-:S06]  /*5b10*/  LEA.HI.X R5, R18, UR5, R19, 0x3, P0 ;  /* 0x0000000512057c11 */ /* 0x000fcc00080f1c13 */
[----:B------:R-:W2:Y:S04]  /*5b20*/  LDG.E.64 R4, desc[UR38][R4.64] ;  /* 0x0000002604047981 */ /* 0x000ea8000c1e1b00 */
[----:B--2---:R1:W5:Y:S01]  /*5b30*/  LD.E R3, desc[UR38][R4.64] ;  /* 0x0000002604037980 */ /* 0x004362000c101900 */
[----:B------:R-:W-:Y:S05]  /*5b40*/  BRA `(.L_x_61) ;  /* 0x0000000000307947 */ /* 0x000fea0003800000 */
.L_x_60:
[----:B------:R-:W-:Y:S02]  /*5b50*/  ULDC.64 UR4, c[0x0][0x5b0] ;  /* 0x00016c0000047ab9 */ /* 0x000fe40000000a00 */
[----:B------:R-:W-:-:S04]  /*5b60*/  ISETP.NE.U32.AND P0, PT, RZ, UR4, PT ;  /* 0x00000004ff007c0c */ /* 0x000fc8000bf05070 */
[----:B------:R-:W-:-:S13]  /*5b70*/  ISETP.NE.AND.EX P0, PT, RZ, UR5, PT, P0 ;  /* 0x00000005ff007c0c */ /* 0x000fda000bf05300 */
[----:B------:R-:W-:Y:S05]  /*5b80*/  @!P0 BRA `(.L_x_62) ;  /* 0x0000000000188947 */ /* 0x000fea0003800000 */
[----:B-12---:R-:W1:Y:S01]  /*5b90*/  LDC.64 R4, c[0x0][0x5b0] ;  /* 0x00016c00ff047b82 */ /* 0x006e620000000a00 */
[----:B------:R-:W-:Y:S02]  /*5ba0*/  ULDC UR4, c[0x0][0x5c0] ;  /* 0x0001700000047ab9 */ /* 0x000fe40000000800 */
[----:B------:R-:W-:-:S04]  /*5bb0*/  IMAD R3, R18, UR4, RZ ;  /* 0x0000000412037c24 */ /* 0x000fc8000f8e02ff */
[----:B-1----:R-:W-:-:S05]  /*5bc0*/  IMAD.WIDE R4, R3, 0x4, R4 ;  /* 0x0000000403047825 */ /* 0x002fca00078e0204 */
[----:B------:R2:W5:Y:S01]  /*5bd0*/  LDG.E R3, desc[UR38][R4.64] ;  /* 0x0000002604037981 */ /* 0x000562000c1e1900 */
[----:B------:R-:W-:Y:S05]  /*5be0*/  BRA `(.L_x_61) ;  /* 0x0000000000087947 */ /* 0x000fea0003800000 */
.L_x_62:
[----:B------:R-:W-:Y:S02]  /*5bf0*/  ULDC UR4, c[0x0][0x5a8] ;  /* 0x00016a0000047ab9 */ /* 0x000fe40000000800 */
[----:B-1----:R-:W-:-:S07]  /*5c00*/  MOV R3, UR4 ;  /* 0x0000000400037c02 */ /* 0x002fce0008000f00 */
.L_x_61:
[----:B------:R-:W-:Y:S01]  /*5c10*/  ISETP.GT.U32.AND P0, PT, R153, 0x3e, PT ;  /* 0x0000003e9900780c */ /* 0x000fe20003f04070 */
[----:B------:R-:W-:Y:S01]  /*5c20*/  BSSY B0, `(.L_x_63) ;  /* 0x0000007000007945 */ /* 0x000fe20003800000 */
[----:B------:R-:W-:-:S11]  /*5c30*/  PRMT R8, RZ, 0x7610, R8 ;  /* 0x00007610ff087816 */ /* 0x000fd60000000008 */
[----:B------:R-:W-:Y:S05]  /*5c40*/  @P0 BRA `(.L_x_64) ;  /* 0x0000000000100947 */ /* 0x000fea0003800000 */
[----:B------:R-:W-:-:S03]  /*5c50*/  UMOV UR4, 0xffffffff ;  /* 0xffffffff00047882 */ /* 0x000fc60000000000 */
[----:B------:R-:W-:Y:S05]  /*5c60*/  BRA.DIV UR4, `(.L_x_65) ;  /* 0x0000009204e47947 */ /* 0x000fea000b800000 */
[----:B------:R-:W-:-:S13]  /*5c70*/  ELECT P6, URZ, PT ;  /* 0x00000000003f782f */ /* 0x000fda00038c0000 */
.L_x_276:
[----:B------:R-:W-:-:S07]  /*5c80*/  SEL R8, RZ, 0x1, !P6 ;  /* 0x00000001ff087807 */ /* 0x000fce0007000000 */
.L_x_64:
[----:B------:R-:W-:Y:S05]  /*5c90*/  BSYNC B0 ;  /* 0x0000000000007941 */ /* 0x000fea0003800000 */
.L_x_63:
[----:B-12---:R-:W-:-:S05]  /*5ca0*/  IMAD.U32 R4, RZ, RZ, UR55 ;  /* 0x00000037ff047e24 */ /* 0x006fca000f8e00ff */
[----:B------:R-:W-:-:S13]  /*5cb0*/  ISETP.NE.AND P0, PT, R4, 0x3, PT ;  /* 0x000000030400780c */ /* 0x000fda0003f05270 */
[----:B------:R-:W-:Y:S05]  /*5cc0*/  @!P0 BRA `(.L_x_66) ;  /* 0x0000000000048947 */ /* 0x000fea0003800000 */
[----:B------:R-:W-:Y:S01]  /*5cd0*/  BPT.TRAP 0x1 ;  /* 0x000000040000795c */ /* 0x000fe20000300000 */
.L_x_66:
[----:B------:R-:W-:Y:S01]  /*5ce0*/  SHF.L.U32 R16, RZ, 0x1f, RZ ;  /* 0x0000001fff107819 */ /* 0x000fe200000006ff */
[----:B------:R-:W-:Y:S01]  /*5cf0*/  IMAD.MOV.U32 R4, RZ, RZ, RZ ;  /* 0x000000ffff047224 */ /* 0x000fe200078e00ff */
[----:B-----5:R-:W-:Y:S02]  /*5d00*/  FSETP.NEU.AND P1, PT, R0, RZ, PT ;  /* 0x000000ff0000720b */ /* 0x020fe40003f2d000 */
[----:B------:R-:W1:Y:S11]  /*5d10*/  SYNCS.PHASECHK.TRANS64.TRYWAIT P2, [UR47+0x344b0], R16 ;  /* 0x0344b010ff0075a7 */ /* 0x000e76000804016f */
[----:B------:R-:W-:Y:S01]  /*5d20*/  @P1 LEA R12, R152, UR47, 0x1 ;  /* 0x0000002f980c1c11 */ /* 0x000fe2000f8e08ff */
[----:B-1----:R-:W-:Y:S06]  /*5d30*/  @!P2 BRA `(.L_x_67) ;  /* 0x0000009000c8a947 */ /* 0x002fec0003800000 */
.L_x_277:
[----:B------:R-:W-:Y:S05]  /*5d40*/  @P1 WARPSYNC.ALL ;  /* 0x0000000000001948 */ /* 0x000fea0003800000 */
[----:B-1----:R-:W1:Y:S01]  /*5d50*/  @P1 LDSM.16.MT88.4 R4, [R12+0x30000] ;  /* 0x030000000c04183b */ /* 0x002e620000004200 */
[----:B------:R-:W-:Y:S01]  /*5d60*/  PRMT R8, R8, 0x9910, RZ ;  /* 0x0000991008087816 */ /* 0x000fe200000000ff */
[----:B------:R-:W-:Y:S01]  /*5d70*/  BSSY B0, `(.L_x_68) ;  /* 0x000000d000007945 */ /* 0x000fe20003800000 */
[-C--:B------:R-:W-:Y:S01]  /*5d80*/  FMUL R88, R88, R3.reuse ;  /* 0x0000000358587220 */ /* 0x080fe20000400000 */
[-C--:B------:R-:W-:Y:S01]  /*5d90*/  FMUL R14, R89, R3.reuse ;  /* 0x00000003590e7220 */ /* 0x080fe20000400000 */
[----:B------:R-:W-:Y:S01]  /*5da0*/  ISETP.NE.AND P2, PT, R8, RZ, PT ;  /* 0x000000ff0800720c */ /* 0x000fe20003f45270 */
[----:B------:R-:W-:Y:S01]  /*5db0*/  FMUL R90, R90, R3 ;  /* 0x000000035a5a7220 */ /* 0x000fe20000400000 */
[----:B------:R2:W3:Y:S01]  /*5dc0*/  @P1 LDSM.16.MT88.4 R8, [R12+0x30800] ;  /* 0x030800000c08183b */ /* 0x0004e20000004200 */
[----:B-1----:R-:W-:-:S02]  /*5dd0*/  HADD2.F32 R13, -RZ, R4.H0_H0 ;  /* 0x20000004ff0d7230 */ /* 0x002fc40000004100 */
[----:B------:R-:W-:Y:S01]  /*5de0*/  HADD2.F32 R15, -RZ, R4.H1_H1 ;  /* 0x30000004ff0f7230 */ /* 0x000fe20000004100 */
[----:B--2---:R-:W-:Y:S07]  /*5df0*/  @P1 BRA `(.L_x_69) ;  /* 0x0000000000101947 */ /* 0x004fee0003800000 */
[----:B------:R-:W-:Y:S01]  /*5e00*/  IMAD.MOV.U32 R5, RZ, RZ, RZ ;  /* 0x000000ffff057224 */ /* 0x000fe200078e00ff */
[----:B------:R-:W-:Y:S02]  /*5e10*/  CS2R R6, SRZ ;  /* 0x0000000000067805 */ /* 0x000fe4000001ff00 */
[----:B---3--:R-:W-:Y:S02]  /*5e20*/  CS2R R8, SRZ ;  /* 0x0000000000087805 */ /* 0x008fe4000001ff00 */
[----:B------:R-:W-:-:S07]  /*5e30*/  CS2R R10, SRZ ;  /* 0x00000000000a7805 */ /* 0x000fce000001ff00 */
.L_x_69:
[----:B------:R-:W-:Y:S05]  /*5e40*/  BSYNC B0 ;  /* 0x0000000000007941 */ /* 0x000fea0003800000 */
.L_x_68:
[--C-:B------:R-:W-:Y:S02]  /*5e50*/  HADD2.F32 R17, -RZ, R5.reuse.H0_H0 ;  /* 0x20000005ff117230 */ /* 0x100fe40000004100 */
[----:B------:R-:W-:Y:S01]  /*5e60*/  FMUL R18, R91, R3 ;  /* 0x000000035b127220 */ /* 0x000fe20000400000 */
[----:B------:R-:W-:Y:S02]  /*5e70*/  HADD2.F32 R19, -RZ, R5.H1_H1 ;  /* 0x30000005ff137230 */ /* 0x000fe40000004100 */
[-C--:B------:R-:W-:Y:S01]  /*5e80*/  FFMA R12, R13, R0.reuse, R88 ;  /* 0x000000000d0c7223 */ /* 0x080fe20000000058 */
[-C--:B------:R-:W-:Y:S01]  /*5e90*/  FFMA R21, R15, R0.reuse, R14 ;  /* 0x000000000f157223 */ /* 0x080fe2000000000e */
[-C--:B------:R-:W-:Y:S01]  /*5ea0*/  FFMA R90, R17, R0.reuse, R90 ;  /* 0x00000000115a7223 */ /* 0x080fe2000000005a */
[--C-:B------:R-:W-:Y:S02]  /*5eb0*/  HADD2.F32 R13, -RZ, R6.reuse.H0_H0 ;  /* 0x20000006ff0d7230 */ /* 0x100fe40000004100 */
[----:B------:R-:W-:Y:S01]  /*5ec0*/  FFMA R89, R19, R0, R18 ;  /* 0x0000000013597223 */ /* 0x000fe20000000012 */
[----:B------:R-:W-:-:S02]  /*5ed0*/  HADD2.F32 R15, -RZ, R6.H1_H1 ;  /* 0x30000006ff0f7230 */ /* 0x000fc40000004100 */
[-C--:B------:R-:W-:Y:S01]  /*5ee0*/  FMUL R92, R92, R3.reuse ;  /* 0x000000035c5c7220 */ /* 0x080fe20000400000 */
[-C--:B------:R-:W-:Y:S01]  /*5ef0*/  FMUL R18, R93, R3.reuse ;  /* 0x000000035d127220 */ /* 0x080fe20000400000 */
[--C-:B------:R-:W-:Y:S02]  /*5f00*/  HADD2.F32 R17, -RZ, R7.reuse.H0_H0 ;  /* 0x20000007ff117230 */ /* 0x100fe40000004100 */
[-C--:B------:R-:W-:Y:S01]  /*5f10*/  FMUL R94, R94, R3.reuse ;  /* 0x000000035e5e7220 */ /* 0x080fe20000400000 */
[----:B------:R-:W-:Y:S02]  /*5f20*/  HADD2.F32 R19, -RZ, R7.H1_H1 ;  /* 0x30000007ff137230 */ /* 0x000fe40000004100 */
[----:B------:R-:W-:Y:S01]  /*5f30*/  FMUL R20, R95, R3 ;  /* 0x000000035f147220 */ /* 0x000fe20000400000 */
[-C--:B------:R-:W-:Y:S01]  /*5f40*/  FFMA R14, R13, R0.reuse, R92 ;  /* 0x000000000d0e7223 */ /* 0x080fe2000000005c */
[-C--:B------:R-:W-:Y:S01]  /*5f50*/  FFMA R91, R15, R0.reuse, R18 ;  /* 0x000000000f5b7223 */ /* 0x080fe20000000012 */
[-C--:B------:R-:W-:Y:S01]  /*5f60*/  FFMA R94, R17, R0.reuse, R94 ;  /* 0x00000000115e7223 */ /* 0x080fe2000000005e */
[----:B------:R-:W-:Y:S01]  /*5f70*/  FFMA R93, R19, R0, R20 ;  /* 0x00000000135d7223 */ /* 0x000fe20000000014 */
[----:B---3--:R-:W-:-:S02]  /*5f80*/  HADD2.F32 R13, -RZ, R8.H0_H0 ;  /* 0x20000008ff0d7230 */ /* 0x008fc40000004100 */
[-C--:B------:R-:W-:Y:S01]  /*5f90*/  FMUL R96, R96, R3.reuse ;  /* 0x0000000360607220 */ /* 0x080fe20000400000 */
[----:B------:R-:W-:Y:S02]  /*5fa0*/  HADD2.F32 R15, -RZ, R8.H1_H1 ;  /* 0x30000008ff0f7230 */ /* 0x000fe40000004100 */
        /* <DEDUP_REMOVED lines=9> */
[----:B------:R-:W-:-:S02]  /*6040*/  HADD2.F32 R13, -RZ, R10.H0_H0 ;  /* 0x2000000aff0d7230 */ /* 0x000fc40000004100 */
        /* <DEDUP_REMOVED lines=11> */
[----:B------:R-:W-:Y:S01]  /*6100*/  F2FP.F16.F32.PACK_AB R97, R97, R98 ;  /* 0x000000626161723e */ /* 0x000fe200000000ff */
[----:B------:R-:W-:Y:S05]  /*6110*/  WARPSYNC.ALL ;  /* 0x0000000000007948 */ /* 0x000fea0003800000 */
[----:B------:R-:W-:Y:S01]  /*6120*/  F2FP.F16.F32.PACK_AB R98, R99, R100 ;  /* 0x000000646362723e */ /* 0x000fe200000000ff */
[----:B------:R-:W-:Y:S01]  /*6130*/  BSSY B0, `(.L_x_70) ;  /* 0x0000016000007945 */ /* 0x000fe20003800000 */
[----:B------:R-:W-:-:S02]  /*6140*/  F2FP.F16.F32.PACK_AB R99, R20, R17 ;  /* 0x000000111463723e */ /* 0x000fc400000000ff */
[----:B------:R-:W-:Y:S02]  /*6150*/  F2FP.F16.F32.PACK_AB R12, R21, R12 ;  /* 0x0000000c150c723e */ /* 0x000fe400000000ff */
[----:B------:R-:W-:Y:S02]  /*6160*/  F2FP.F16.F32.PACK_AB R13, R89, R90 ;  /* 0x0000005a590d723e */ /* 0x000fe400000000ff */
[----:B------:R-:W-:Y:S02]  /*6170*/  F2FP.F16.F32.PACK_AB R14, R91, R14 ;  /* 0x0000000e5b0e723e */ /* 0x000fe400000000ff */
[----:B------:R-:W-:Y:S02]  /*6180*/  F2FP.F16.F32.PACK_AB R15, R93, R94 ;  /* 0x0000005e5d0f723e */ /* 0x000fe400000000ff */
[----:B------:R-:W-:Y:S02]  /*6190*/  LEA R17, R152, UR47, 0x1 ;  /* 0x0000002f98117c11 */ /* 0x000fe4000f8e08ff */
[----:B------:R-:W-:-:S03]  /*61a0*/  F2FP.F16.F32.PACK_AB R96, R95, R96 ;  /* 0x000000605f60723e */ /* 0x000fc600000000ff */
[----:B------:R1:W-:Y:S04]  /*61b0*/  STSM.16.MT88.4 [R17+0x30000], R12 ;  /* 0x0300000c11007844 */ /* 0x0003e80000004200 */
[----:B------:R1:W-:Y:S01]  /*61c0*/  STSM.16.MT88.4 [R17+0x30800], R96 ;  /* 0x0308006011007844 */ /* 0x0003e20000004200 */
[----:B------:R-:W-:Y:S01]  /*61d0*/  @!PT LDS RZ, [RZ] ;  /* 0x00000000fffff984 */ /* 0x000fe20000000800 */
[----:B------:R-:W-:Y:S01]  /*61e0*/  @!PT LDS RZ, [RZ] ;  /* 0x00000000fffff984 */ /* 0x000fe20000000800 */
[----:B------:R-:W-:Y:S01]  /*61f0*/  @!PT LDS RZ, [RZ] ;  /* 0x00000000fffff984 */ /* 0x000fe20000000800 */
[----:B------:R-:W-:Y:S01]  /*6200*/  @!PT LDS RZ, [RZ] ;  /* 0x00000000fffff984 */ /* 0x000fe20000000800 */
[----:B------:R2:W-:Y:S06]  /*6210*/  MEMBAR.ALL.CTA ;  /* 0x0000000000007992 */ /* 0x0005ec0000008000 */
[----:B--2---:R-:W2:Y:S02]  /*6220*/  FENCE.VIEW.ASYNC.S ;  /* 0x00000000000073c6 */ /* 0x004ea40000000000 */
[----:B--2---:R-:W-:Y:S06]  /*6230*/  BAR.SYNC.DEFER_BLOCKING 0x1, 0x80 ;  /* 0x0042000000007b1d */ /* 0x004fec0000010000 */
[----:B------:R-:W-:Y:S05]  /*6240*/  @!P2 BRA `(.L_x_71) ;  /* 0x000000000010a947 */ /* 0x000fea0003800000 */
[----:B------:R-:W-:-:S09]  /*6250*/  UIADD3 UR44, UR47, 0x30000, URZ ;  /* 0x000300002f2c7890 */ /* 0x000fd2000fffe03f */
[----:B------:R2:W-:Y:S01]  /*6260*/  UTMASTG.2D [UR44], [UR36] ;  /* 0x0000002c240073b5 */ /* 0x0005e20008008000 */
[----:B------:R0:W-:Y:S01]  /*6270*/  UTMACMDFLUSH ;  /* 0x00000000000079b7 */ /* 0x0001e20000000000 */
[----:B--2---:R-:W-:-:S04]  /*6280*/  DEPBAR.LE SB0, 0x1 ;  /* 0x000080400000791a */ /* 0x004fc80000000000 */
.L_x_71:
[----:B------:R-:W-:Y:S05]  /*6290*/  BSYNC B0 ;  /* 0x0000000000007941 */ /* 0x000fea0003800000 */
.L_x_70:
[----:B------:R-:W-:Y:S06]  /*62a0*/  BAR.SYNC.DEFER_BLOCKING 0x1, 0x80 ;  /* 0x0042000000007b1d */ /* 0x000fec0000010000 */
[----:B------:R-:W-:Y:S05]  /*62b0*/  @!P0 BRA `(.L_x_72) ;  /* 0x0000000000048947 */ /* 0x000fea0003800000 */
[----:B------:R-:W-:Y:S01]  /*62c0*/  BPT.TRAP 0x1 ;  /* 0x000000040000795c */ /* 0x000fe20000300000 */
.L_x_72:
[----:B------:R-:W2:Y:S02]  /*62d0*/  SYNCS.PHASECHK.TRANS64.TRYWAIT P3, [UR47+0x344b8], R16 ;  /* 0x0344b810ff0075a7 */ /* 0x000ea4000806016f */
[----:B--2---:R-:W-:Y:S05]  /*62e0*/  @!P3 BRA `(.L_x_73) ;  /* 0x0000008c0074b947 */ /* 0x004fea0003800000 */
.L_x_278:
[----:B------:R-:W-:Y:S05]  /*62f0*/  @P1 WARPSYNC.ALL ;  /* 0x0000000000001948 */ /* 0x000fea0003800000 */
[----:B------:R-:W2:Y:S01]  /*6300*/  @P1 LDSM.16.MT88.4 R4, [R17+0x31000] ;  /* 0x031000001104183b */ /* 0x000ea20000004200 */
[-C--:B-1----:R-:W-:Y:S01]  /*6310*/  FMUL R13, R24, R3.reuse ;  /* 0x00000003180d7220 */ /* 0x082fe20000400000 */
[-C--:B------:R-:W-:Y:S01]  /*6320*/  FMUL R25, R25, R3.reuse ;  /* 0x0000000319197220 */ /* 0x080fe20000400000 */
[-C--:B------:R-:W-:Y:S01]  /*6330*/  FMUL R15, R26, R3.reuse ;  /* 0x000000031a0f7220 */ /* 0x080fe20000400000 */
[----:B------:R-:W1:Y:S01]  /*6340*/  @P1 LDSM.16.MT88.4 R8, [R17+0x31800] ;  /* 0x031800001108183b */ /* 0x000e620000004200 */
[-C--:B------:R-:W-:Y:S01]  /*6350*/  FMUL R27, R27, R3.reuse ;  /* 0x000000031b1b7220 */ /* 0x080fe20000400000 */
[-C--:B------:R-:W-:Y:S01]  /*6360*/  FMUL R19, R28, R3.reuse ;  /* 0x000000031c137220 */ /* 0x080fe20000400000 */
[-C--:B------:R-:W-:Y:S01]  /*6370*/  FMUL R29, R29, R3.reuse ;  /* 0x000000031d1d7220 */ /* 0x080fe20000400000 */
[-C--:B------:R-:W-:Y:S01]  /*6380*/  FMUL R21, R30, R3.reuse ;  /* 0x000000031e157220 */ /* 0x080fe20000400000 */
[-C--:B------:R-:W-:Y:S01]  /*6390*/  FMUL R31, R31, R3.reuse ;  /* 0x000000031f1f7220 */ /* 0x080fe20000400000 */
[-C--:B------:R-:W-:Y:S01]  /*63a0*/  FMUL R33, R33, R3.reuse ;  /* 0x0000000321217220 */ /* 0x080fe20000400000 */
[-C--:B------:R-:W-:Y:S01]  /*63b0*/  FMUL R35, R35, R3.reuse ;  /* 0x0000000323237220 */ /* 0x080fe20000400000 */
[-C--:B------:R-:W-:Y:S01]  /*63c0*/  FMUL R37, R37, R3.reuse ;  /* 0x0000000325257220 */ /* 0x080fe20000400000 */
[----:B------:R-:W-:Y:S01]  /*63d0*/  FMUL R39, R39, R3 ;  /* 0x0000000327277220 */ /* 0x000fe20000400000 */
[----:B------:R-:W-:Y:S05]  /*63e0*/  WARPSYNC.ALL ;  /* 0x0000000000007948 */ /* 0x000fea0003800000 */
[----:B------:R-:W-:Y:S01]  /*63f0*/  BSSY B0, `(.L_x_74) ;  /* 0x000003d000007945 */ /* 0x000fe20003800000 */
[----:B--2---:R-:W-:-:S02]  /*6400*/  HADD2.F32 R12, -RZ, R4.H0_H0 ;  /* 0x20000004ff0c7230 */ /* 0x004fc40000004100 */
[----:B------:R-:W-:Y:S02]  /*6410*/  HADD2.F32 R14, -RZ, R4.H1_H1 ;  /* 0x30000004ff0e7230 */ /* 0x000fe40000004100 */
[--C-:B------:R-:W-:Y:S02]  /*6420*/  HADD2.F32 R18, -RZ, R5.reuse.H0_H0 ;  /* 0x20000005ff127230 */ /* 0x100fe40000004100 */
[-C--:B------:R-:W-:Y:S01]  /*6430*/  FFMA R13, R12, R0.reuse, R13 ;  /* 0x000000000c0d7223 */ /* 0x080fe2000000000d */
[----:B------:R-:W-:Y:S02]  /*6440*/  HADD2.F32 R20, -RZ, R5.H1_H1 ;  /* 0x30000005ff147230 */ /* 0x000fe40000004100 */
[-C--:B------:R-:W-:Y:S01]  /*6450*/  FFMA R12, R14, R0.reuse, R25 ;  /* 0x000000000e0c7223 */ /* 0x080fe20000000019 */
[----:B------:R-:W-:Y:S02]  /*6460*/  HADD2.F32 R24, -RZ, R7.H0_H0 ;  /* 0x20000007ff187230 */ /* 0x000fe40000004100 */
[----:B------:R-:W-:Y:S01]  /*6470*/  FFMA R15, R18, R0, R15 ;  /* 0x00000000120f7223 */ /* 0x000fe2000000000f */
[----:B------:R-:W-:-:S02]  /*6480*/  HADD2.F32 R18, -RZ, R6.H0_H0 ;  /* 0x20000006ff127230 */ /* 0x000fc40000004100 */
[-C--:B------:R-:W-:Y:S01]  /*6490*/  FFMA R14, R20, R0.reuse, R27 ;  /* 0x00000000140e7223 */ /* 0x080fe2000000001b */
[----:B------:R-:W-:Y:S02]  /*64a0*/  HADD2.F32 R20, -RZ, R6.H1_H1 ;  /* 0x30000006ff147230 */ /* 0x000fe40000004100 */
[-C--:B------:R-:W-:Y:S01]  /*64b0*/  FFMA R21, R24, R0.reuse, R21 ;  /* 0x0000000018157223 */ /* 0x080fe20000000015 */
[----:B------:R-:W-:Y:S02]  /*64c0*/  HADD2.F32 R26, -RZ, R7.H1_H1 ;  /* 0x30000007ff1a7230 */ /* 0x000fe40000004100 */
[-C--:B------:R-:W-:Y:S01]  /*64d0*/  FFMA R19, R18, R0.reuse, R19 ;  /* 0x0000000012137223 */ /* 0x080fe20000000013 */
[--C-:B-1----:R-:W-:Y:S02]  /*64e0*/  HADD2.F32 R24, -RZ, R8.reuse.H0_H0 ;  /* 0x20000008ff187230 */ /* 0x102fe40000004100 */
[-C--:B------:R-:W-:Y:S01]  /*64f0*/  FFMA R18, R20, R0.reuse, R29 ;  /* 0x0000000014127223 */ /* 0x080fe2000000001d */
[----:B------:R-:W-:Y:S01]  /*6500*/  FMUL R25, R32, R3 ;  /* 0x0000000320197220 */ /* 0x000fe20000400000 */
[----:B------:R-:W-:Y:S01]  /*6510*/  FFMA R20, R26, R0, R31 ;  /* 0x000000001a147223 */ /* 0x000fe2000000001f */
[----:B------:R-:W-:-:S02]  /*6520*/  HADD2.F32 R26, -RZ, R8.H1_H1 ;  /* 0x30000008ff1a7230 */ /* 0x000fc40000004100 */
[-C--:B------:R-:W-:Y:S01]  /*6530*/  FMUL R27, R34, R3.reuse ;  /* 0x00000003221b7220 */ /* 0x080fe20000400000 */
[--C-:B------:R-:W-:Y:S02]  /*6540*/  HADD2.F32 R28, -RZ, R9.reuse.H0_H0 ;  /* 0x20000009ff1c7230 */ /* 0x100fe40000004100 */
[-C--:B------:R-:W-:Y:S01]  /*6550*/  FFMA R25, R24, R0.reuse, R25 ;  /* 0x0000000018197223 */ /* 0x080fe20000000019 */
[----:B------:R-:W-:Y:S02]  /*6560*/  HADD2.F32 R30, -RZ, R9.H1_H1 ;  /* 0x30000009ff1e7230 */ /* 0x000fe40000004100 */
[-C--:B------:R-:W-:Y:S01]  /*6570*/  FFMA R24, R26, R0.reuse, R33 ;  /* 0x000000001a187223 */ /* 0x080fe20000000021 */
[----:B------:R-:W-:Y:S01]  /*6580*/  FMUL R29, R36, R3 ;  /* 0x00000003241d7220 */ /* 0x000fe20000400000 */
[-C--:B------:R-:W-:Y:S01]  /*6590*/  FFMA R27, R28, R0.reuse, R27 ;  /* 0x000000001c1b7223 */ /* 0x080fe2000000001b */
[--C-:B------:R-:W-:Y:S02]  /*65a0*/  HADD2.F32 R28, -RZ, R10.reuse.H0_H0 ;  /* 0x2000000aff1c7230 */ /* 0x100fe40000004100 */
[----:B------:R-:W-:Y:S01]  /*65b0*/  FFMA R26, R30, R0, R35 ;  /* 0x000000001e1a7223 */ /* 0x000fe20000000023 */
[----:B------:R-:W-:-:S02]  /*65c0*/  HADD2.F32 R30, -RZ, R10.H1_H1 ;  /* 0x3000000aff1e7230 */ /* 0x000fc40000004100 */
[----:B------:R-:W-:Y:S01]  /*65d0*/  FMUL R31, R38, R3 ;  /* 0x00000003261f7220 */ /* 0x000fe20000400000 */
[--C-:B------:R-:W-:Y:S02]  /*65e0*/  HADD2.F32 R32, -RZ, R11.reuse.H0_H0 ;  /* 0x2000000bff207230 */ /* 0x100fe40000004100 */
[-C--:B------:R-:W-:Y:S01]  /*65f0*/  FFMA R29, R28, R0.reuse, R29 ;  /* 0x000000001c1d7223 */ /* 0x080fe2000000001d */
[----:B------:R-:W-:Y:S02]  /*6600*/  HADD2.F32 R34, -RZ, R11.H1_H1 ;  /* 0x3000000bff227230 */ /* 0x000fe40000004100 */
[-C--:B------:R-:W-:Y:S01]  /*6610*/  FFMA R28, R30, R0.reuse, R37 ;  /* 0x000000001e1c7223 */ /* 0x080fe20000000025 */
[----:B------:R-:W-:Y:S01]  /*6620*/  F2FP.F16.F32.PACK_AB R12, R12, R13 ;  /* 0x0000000d0c0c723e */ /* 0x000fe200000000ff */
[-C--:B------:R-:W-:Y:S01]  /*6630*/  FFMA R31, R32, R0.reuse, R31 ;  /* 0x00000000201f7223 */ /* 0x080fe2000000001f */
[----:B------:R-:W-:Y:S01]  /*6640*/  F2FP.F16.F32.PACK_AB R13, R14, R15 ;  /* 0x0000000f0e0d723e */ /* 0x000fe200000000ff */
[----:B------:R-:W-:Y:S01]  /*6650*/  FFMA R30, R34, R0, R39 ;  /* 0x00000000221e7223 */ /* 0x000fe20000000027 */
[----:B------:R-:W-:-:S02]  /*6660*/  F2FP.F16.F32.PACK_AB R24, R24, R25 ;  /* 0x000000191818723e */ /* 0x000fc400000000ff */
[----:B------:R-:W-:Y:S02]  /*6670*/  F2FP.F16.F32.PACK_AB R14, R18, R19 ;  /* 0x00000013120e723e */ /* 0x000fe400000000ff */
[----:B------:R-:W-:Y:S02]  /*6680*/  F2FP.F16.F32.PACK_AB R15, R20, R21 ;  /* 0x00000015140f723e */ /* 0x000fe400000000ff */
[----:B------:R-:W-:Y:S02]  /*6690*/  F2FP.F16.F32.PACK_AB R25, R26, R27 ;  /* 0x0000001b1a19723e */ /* 0x000fe400000000ff */
[----:B------:R-:W-:Y:S01]  /*66a0*/  F2FP.F16.F32.PACK_AB R26, R28, R29 ;  /* 0x0000001d1c1a723e */ /* 0x000fe200000000ff */
[----:B------:R1:W-:Y:S01]  /*66b0*/  STSM.16.MT88.4 [R17+0x31000], R12 ;  /* 0x0310000c11007844 */ /* 0x0003e20000004200 */
[----:B------:R-:W-:-:S05]  /*66c0*/  F2FP.F16.F32.PACK_AB R27, R30, R31 ;  /* 0x0000001f1e1b723e */ /* 0x000fca00000000ff */
        /* <DEDUP_REMOVED lines=9> */
[----:B------:R-:W-:Y:S02]  /*6760*/  UIADD3 UR5, UR45, 0x40, URZ ;  /* 0x000000402d057890 */ /* 0x000fe4000fffe03f */
[----:B------:R-:W-:Y:S01]  /*6770*/  UIADD3 UR4, UR47, 0x31000, URZ ;  /* 0x000310002f047890 */ /* 0x000fe2000fffe03f */
[----:B------:R-:W-:-:S08]  /*6780*/  UMOV UR6, UR46 ;  /* 0x0000002e00067c82 */ /* 0x000fd00008000000 */
[----:B------:R2:W-:Y:S01]  /*6790*/  UTMASTG.2D [UR4], [UR36] ;  /* 0x00000004240073b5 */ /* 0x0005e20008008000 */
[----:B------:R0:W-:Y:S01]  /*67a0*/  UTMACMDFLUSH ;  /* 0x00000000000079b7 */ /* 0x0001e20000000000 */
[----:B--2---:R-:W-:-:S04]  /*67b0*/  DEPBAR.LE SB0, 0x1 ;  /* 0x000080400000791a */ /* 0x004fc80000000000 */
.L_x_75:
[----:B------:R-:W-:Y:S05]  /*67c0*/  BSYNC B0 ;  /* 0x0000000000007941 */ /* 0x000fea0003800000 */
.L_x_74:
[----:B------:R-:W-:Y:S06]  /*67d0*/  BAR.SYNC.DEFER_BLOCKING 0x1, 0x80 ;  /* 0x0042000000007b1d */ /* 0x000fec0000010000 */
[----:B------:R-:W-:Y:S05]  /*67e0*/  @!P0 BRA `(.L_x_76) ;  /* 0x0000000000048947 */ /* 0x000fea0003800000 */
[----:B------:R-:W-:Y:S01]  /*67f0*/  BPT.TRAP 0x1 ;  /* 0x000000040000795c */ /* 0x000fe20000300000 */
.L_x_76:
[----:B------:R-:W-:-:S04]  /*6800*/  UIADD3 UR4, UR47, 0x344d0, URZ ;  /* 0x000344d02f047890 */ /* 0x000fc8000fffe03f */
[----:B------:R-:W-:-:S09]  /*6810*/  UPRMT UR8, UR57, 0x654, UR4 ;  /* 0x0000065439087896 */ /* 0x000fd20008000004 */
[----:B------:R-:W-:Y:S01]  /*6820*/  SYNCS.ARRIVE.TRANS64.RED.A1T0 RZ, [UR8], RZ ;  /* 0x000000ffffff79a7 */ /* 0x000fe20008100408 */
[----:B------:R-:W-:Y:S05]  /*6830*/  @!P0 BRA `(.L_x_77) ;  /* 0x0000000000048947 */ /* 0x000fea0003800000 */
[----:B------:R-:W-:Y:S01]  /*6840*/  BPT.TRAP 0x1 ;  /* 0x000000040000795c */ /* 0x000fe20000300000 */
.L_x_77:
[----:B------:R-:W2:Y:S02]  /*6850*/  SYNCS.PHASECHK.TRANS64.TRYWAIT P3, [UR47+0x344c0], R16 ;  /* 0x0344c010ff0075a7 */ /* 0x000ea4000806016f */
[----:B--2---:R-:W-:Y:S05]  /*6860*/  @!P3 BRA `(.L_x_78) ;  /* 0x00000088002cb947 */ /* 0x004fea0003800000 */
.L_x_279:
        /* <DEDUP_REMOVED lines=35> */
[----:B-1----:R-:W-:Y:S02]  /*6aa0*/  HADD2.F32 R24, -RZ, R8.H0_H0 ;  /* 0x20000008ff187230 */ /* 0x002fe40000004100 */
[----:B------:R-:W-:Y:S01]  /*6ab0*/  FFMA R18, R20, R0, R109 ;  /* 0x0000000014127223 */ /* 0x000fe2000000006d */
[----:B------:R-:W-:-:S02]  /*6ac0*/  HADD2.F32 R28, -RZ, R9.H0_H0 ;  /* 0x20000009ff1c7230 */ /* 0x000fc40000004100 */
[-C--:B------:R-:W-:Y:S01]  /*6ad0*/  FFMA R20, R26, R0.reuse, R111 ;  /* 0x000000001a147223 */ /* 0x080fe2000000006f */
[----:B------:R-:W-:Y:S02]  /*6ae0*/  HADD2.F32 R26, -RZ, R8.H1_H1 ;  /* 0x30000008ff1a7230 */ /* 0x000fe40000004100 */
        /* <DEDUP_REMOVED lines=37> */
.L_x_80:
[----:B------:R-:W-:Y:S05]  /*6d40*/  BSYNC B0 ;  /* 0x0000000000007941 */ /* 0x000fea0003800000 */
.L_x_79:
[----:B------:R-:W-:Y:S06]  /*6d50*/  BAR.SYNC.DEFER_BLOCKING 0x1, 0x80 ;  /* 0x0042000000007b1d */ /* 0x000fec0000010000 */
[----:B------:R-:W-:Y:S05]  /*6d60*/  @!P0 BRA `(.L_x_81) ;  /* 0x0000000000048947 */ /* 0x000fea0003800000 */
[----:B------:R-:W-:Y:S01]  /*6d70*/  BPT.TRAP 0x1 ;  /* 0x000000040000795c */ /* 0x000fe20000300000 */
.L_x_81:
[----:B------:R-:W-:-:S04]  /*6d80*/  UIADD3 UR4, UR47, 0x344d8, URZ ;  /* 0x000344d82f047890 */ /* 0x000fc8000fffe03f */
[----:B------:R-:W-:-:S09]  /*6d90*/  UPRMT UR9, UR57, 0x654, UR4 ;  /* 0x0000065439097896 */ /* 0x000fd20008000004 */
[----:B------:R-:W-:Y:S01]  /*6da0*/  SYNCS.ARRIVE.TRANS64.RED.A1T0 RZ, [UR9], RZ ;  /* 0x000000ffffff79a7 */ /* 0x000fe20008100409 */
[----:B------:R-:W-:Y:S05]  /*6db0*/  @!P0 BRA `(.L_x_82) ;  /* 0x0000000000048947 */ /* 0x000fea0003800000 */
[----:B------:R-:W-:Y:S01]  /*6dc0*/  BPT.TRAP 0x1 ;  /* 0x000000040000795c */ /* 0x000fe20000300000 */
.L_x_82:
[----:B------:R-:W2:Y:S02]  /*6dd0*/  SYNCS.PHASECHK.TRANS64.TRYWAIT P3, [UR47+0x344c8], R16 ;  /* 0x0344c810ff0075a7 */ /* 0x000ea4000806016f */
[----:B--2---:R-:W-:Y:S05]  /*6de0*/  @!P3 BRA `(.L_x_83) ;  /* 0x0000008000e4b947 */ /* 0x004fea0003800000 */
.L_x_280:
        /* <DEDUP_REMOVED lines=58> */
[----:B------:R-:W-:Y:S01]  /*7190*/  F2FP.F16.F32.PACK_AB R33, R24, R27 ;  /* 0x0000001b1821723e */ /* 0x000fe200000000ff */
[----:B------:R1:W-:Y:S01]  /*71a0*/  STSM.16.MT88.4 [R17+0x33000], R12 ;  /* 0x0330000c11007844 */ /* 0x0003e20000004200 */
[----:B------:R-:W-:Y:S02]  /*71b0*/  F2FP.F16.F32.PACK_AB R34, R26, R29 ;  /* 0x0000001d1a22723e */ /* 0x000fe400000000ff */
        /* <DEDUP_REMOVED lines=11> */
[----:B------:R-:W-:Y:S02]  /*7270*/  UIADD3 UR5, UR45, 0x40, URZ ;  /* 0x000000402d057890 */ /* 0x000fe4000fffe03f */
[----:B------:R-:W-:-:S09]  /*7280*/  UIADD3 UR4, UR47, 0x33000, URZ ;  /* 0x000330002f047890 */ /* 0x000fd2000fffe03f */
[----:B------:R2:W-:Y:S01]  /*7290*/  UTMASTG.2D [UR4], [UR36] ;  /* 0x00000004240073b5 */ /* 0x0005e20008008000 */
[----:B------:R0:W-:Y:S01]  /*72a0*/  UTMACMDFLUSH ;  /* 0x00000000000079b7 */ /* 0x0001e20000000000 */
[----:B--2---:R-:W-:-:S04]  /*72b0*/  DEPBAR.LE SB0, 0x1 ;  /* 0x000080400000791a */ /* 0x004fc80000000000 */
.L_x_85:
[----:B------:R-:W-:Y:S05]  /*72c0*/  BSYNC B0 ;  /* 0x0000000000007941 */ /* 0x000fea0003800000 */
.L_x_84:
[----:B------:R-:W-:Y:S06]  /*72d0*/  BAR.SYNC.DEFER_BLOCKING 0x1, 0x80 ;  /* 0x0042000000007b1d */ /* 0x000fec0000010000 */
[----:B------:R-:W-:Y:S05]  /*72e0*/  @!P0 BRA `(.L_x_86) ;  /* 0x0000000000048947 */ /* 0x000fea0003800000 */
[----:B------:R-:W-:Y:S01]  /*72f0*/  BPT.TRAP 0x1 ;  /* 0x000000040000795c */ /* 0x000fe20000300000 */
.L_x_86:
[----:B------:R-:W-:-:S04]  /*7300*/  UIADD3 UR4, UR47, 0x344e0, URZ ;  /* 0x000344e02f047890 */ /* 0x000fc8000fffe03f */
[----:B------:R-:W-:-:S09]  /*7310*/  UPRMT UR10, UR57, 0x654, UR4 ;  /* 0x00000654390a7896 */ /* 0x000fd20008000004 */
[----:B------:R-:W-:Y:S01]  /*7320*/  SYNCS.ARRIVE.TRANS64.RED.A1T0 RZ, [UR10], RZ ;  /* 0x000000ffffff79a7 */ /* 0x000fe2000810040a */
[----:B------:R-:W-:Y:S05]  /*7330*/  @!P0 BRA `(.L_x_87) ;  /* 0x0000000000048947 */ /* 0x000fea0003800000 */
[----:B------:R-:W-:Y:S01]  /*7340*/  BPT.TRAP 0x1 ;  /* 0x000000040000795c */ /* 0x000fe20000300000 */
.L_x_87:
[----:B-1----:R-:W-:-:S05]  /*7350*/  IMAD.MOV.U32 R12, RZ, RZ, 0x1 ;  /* 0x00000001ff0c7424 */ /* 0x002fca00078e00ff */
[----:B------:R-:W-:-:S04]  /*7360*/  SHF.L.U32 R12, R12, 0x1f, RZ ;  /* 0x0000001f0c0c7819 */ /* 0x000fc800000006ff */
[----:B------:R-:W1:Y:S02]  /*7370*/  SYNCS.PHASECHK.TRANS64.TRYWAIT P3, [UR47+0x344b0], R12 ;  /* 0x0344b00cff0075a7 */ /* 0x000e64000806016f */
[----:B-1----:R-:W-:Y:S05]  /*7380*/  @!P3 BRA `(.L_x_88) ;  /* 0x0000007c0094b947 */ /* 0x002fea0003800000 */
.L_x_281:
        /* <DEDUP_REMOVED lines=77> */
.L_x_90:
[----:B------:R-:W-:Y:S05]  /*7860*/  BSYNC B0 ;  /* 0x0000000000007941 */ /* 0x000fea0003800000 */
.L_x_89:
[----:B------:R-:W-:Y:S06]  /*7870*/  BAR.SYNC.DEFER_BLOCKING 0x1, 0x80 ;  /* 0x0042000000007b1d */ /* 0x000fec0000010000 */
[----:B------:R-:W-:Y:S05]  /*7880*/  @!P0 BRA `(.L_x_91) ;  /* 0x0000000000048947 */ /* 0x000fea0003800000 */
[----:B------:R-:W-:Y:S01]  /*7890*/  BPT.TRAP 0x1 ;  /* 0x000000040000795c */ /* 0x000fe20000300000 */
.L_x_91:
[----:B------:R-:W-:-:S04]  /*78a0*/  UIADD3 UR7, UR47, 0x344e8, URZ ;  /* 0x000344e82f077890 */ /* 0x000fc8000fffe03f */
[----:B------:R-:W-:-:S09]  /*78b0*/  UPRMT UR7, UR57, 0x654, UR7 ;  /* 0x0000065439077896 */ /* 0x000fd20008000007 */
[----:B------:R-:W-:Y:S01]  /*78c0*/  SYNCS.ARRIVE.TRANS64.RED.A1T0 RZ, [UR7], RZ ;  /* 0x000000ffffff79a7 */ /* 0x000fe20008100407 */
[----:B------:R-:W-:Y:S05]  /*78d0*/  @!P0 BRA `(.L_x_92) ;  /* 0x0000000000048947 */ /* 0x000fea0003800000 */
[----:B------:R-:W-:Y:S01]  /*78e0*/  BPT.TRAP 0x1 ;  /* 0x000000040000795c */ /* 0x000fe20000300000 */
.L_x_92:
[----:B------:R-:W2:Y:S02]  /*78f0*/  SYNCS.PHASECHK.TRANS64.TRYWAIT P3, [UR47+0x344b8], R12 ;  /* 0x0344b80cff0075a7 */ /* 0x000ea4000806016f */
[----:B--2---:R-:W-:Y:S05]  /*7900*/  @!P3 BRA `(.L_x_93) ;  /* 0x00000078004cb947 */ /* 0x004fea0003800000 */
.L_x_282:
[----:B------:R-:W-:Y:S05]  /*7910*/  @P1 WARPSYNC.ALL ;  /* 0x0000000000001948 */ /* 0x000fea0003800000 */
[----:B------:R-:W3:Y:S01]  /*7920*/  @P1 LDSM.16.MT88.4 R4, [R17+0x31000] ;  /* 0x031000001104183b */ /* 0x000ee20000004200 */
[-C--:B--2---:R-:W-:Y:S01]  /*7930*/  FMUL R13, R56, R3.reuse ;  /* 0x00000003380d7220 */ /* 0x084fe20000400000 */
[-C--:B------:R-:W-:Y:S01]  /*7940*/  FMUL R57, R57, R3.reuse ;  /* 0x0000000339397220 */ /* 0x080fe20000400000 */
[-C--:B------:R-:W-:Y:S01]  /*7950*/  FMUL R15, R58, R3.reuse ;  /* 0x000000033a0f7220 */ /* 0x080fe20000400000 */
[----:B------:R-:W2:Y:S01]  /*7960*/  @P1 LDSM.16.MT88.4 R8, [R17+0x31800] ;  /* 0x031800001108183b */ /* 0x000ea20000004200 */
[-C--:B------:R-:W-:Y:S01]  /*7970*/  FMUL R59, R59, R3.reuse ;  /* 0x000000033b3b7220 */ /* 0x080fe20000400000 */
[-C--:B------:R-:W-:Y:S01]  /*7980*/  FMUL R19, R60, R3.reuse ;  /* 0x000000033c137220 */ /* 0x080fe20000400000 */
[-C--:B------:R-:W-:Y:S01]  /*7990*/  FMUL R61, R61, R3.reuse ;  /* 0x000000033d3d7220 */ /* 0x080fe20000400000 */
[-C--:B------:R-:W-:Y:S01]  /*79a0*/  FMUL R21, R62, R3.reuse ;  /* 0x000000033e157220 */ /* 0x080fe20000400000 */
[-C--:B------:R-:W-:Y:S01]  /*79b0*/  FMUL R63, R63, R3.reuse ;  /* 0x000000033f3f7220 */ /* 0x080fe20000400000 */
[-C--:B-1----:R-:W-:Y:S01]  /*79c0*/  FMUL R25, R64, R3.reuse ;  /* 0x0000000340197220 */ /* 0x082fe20000400000 */
        /* <DEDUP_REMOVED lines=9> */
[----:B---3--:R-:W-:-:S02]  /*7a60*/  HADD2.F32 R14, -RZ, R4.H0_H0 ;  /* 0x20000004ff0e7230 */ /* 0x008fc40000004100 */
        /* <DEDUP_REMOVED lines=13> */
[----:B--2---:R-:W-:Y:S02]  /*7b40*/  HADD2.F32 R24, -RZ, R8.H0_H0 ;  /* 0x20000008ff187230 */ /* 0x004fe40000004100 */
        /* <DEDUP_REMOVED lines=41> */
.L_x_95:
[----:B------:R-:W-:Y:S05]  /*7de0*/  BSYNC B0 ;  /* 0x0000000000007941 */ /* 0x000fea0003800000 */
.L_x_94:
[----:B------:R-:W-:Y:S06]  /*7df0*/  BAR.SYNC.DEFER_BLOCKING 0x1, 0x80 ;  /* 0x0042000000007b1d */ /* 0x000fec0000010000 */
[----:B------:R-:W-:Y:S05]  /*7e00*/  @!P0 BRA `(.L_x_96) ;  /* 0x0000000000048947 */ /* 0x000fea0003800000 */
[----:B------:R-:W-:Y:S01]  /*7e10*/  BPT.TRAP 0x1 ;  /* 0x000000040000795c */ /* 0x000fe20000300000 */
.L_x_96:
[----:B------:R-:W-:Y:S01]  /*7e20*/  SYNCS.ARRIVE.TRANS64.RED.A1T0 RZ, [UR8], RZ ;  /* 0x000000ffffff79a7 */ /* 0x000fe20008100408 */
[----:B------:R-:W-:Y:S05]  /*7e30*/  @!P0 BRA `(.L_x_97) ;  /* 0x0000000000048947 */ /* 0x000fea0003800000 */
[----:B------:R-:W-:Y:S01]  /*7e40*/  BPT.TRAP 0x1 ;  /* 0x000000040000795c */ /* 0x000fe20000300000 */
.L_x_97:
[----:B------:R-:W2:Y:S02]  /*7e50*/  SYNCS.PHASECHK.TRANS64.TRYWAIT P3, [UR47+0x344c0], R12 ;  /* 0x0344c00cff0075a7 */ /* 0x000ea4000806016f */
[----:B--2---:R-:W-:Y:S05]  /*7e60*/  @!P3 BRA `(.L_x_98) ;  /* 0x00000074000cb947 */ /* 0x004fea0003800000 */
.L_x_283:
[----:B------:R-:W-:Y:S05]  /*7e70*/  @P1 WARPSYNC.ALL ;  /* 0x0000000000001948 */ /* 0x000fea0003800000 */
[----:B------:R-:W3:Y:S01]  /*7e80*/  @P1 LDSM.16.MT88.4 R4, [R17+0x32000] ;  /* 0x032000001104183b */ /* 0x000ee20000004200 */
[-C--:B------:R-:W-:Y:S01]  /*7e90*/  FMUL R15, R138, R3.reuse ;  /* 0x000000038a0f7220 */ /* 0x080fe20000400000 */
[-C--:B------:R-:W-:Y:S01]  /*7ea0*/  FMUL R139, R139, R3.reuse ;  /* 0x000000038b8b7220 */ /* 0x080fe20000400000 */
[-C--:B------:R-:W-:Y:S01]  /*7eb0*/  FMUL R19, R140, R3.reuse ;  /* 0x000000038c137220 */ /* 0x080fe20000400000 */
[----:B------:R-:W4:Y:S01]  /*7ec0*/  @P1 LDSM.16.MT88.4 R8, [R17+0x32800] ;  /* 0x032800001108183b */ /* 0x000f220000004200 */
[-C--:B------:R-:W-:Y:S01]  /*7ed0*/  FMUL R141, R141, R3.reuse ;  /* 0x000000038d8d7220 */ /* 0x080fe20000400000 */
[-C--:B------:R-:W-:Y:S01]  /*7ee0*/  FMUL R21, R142, R3.reuse ;  /* 0x000000038e157220 */ /* 0x080fe20000400000 */
[-C--:B------:R-:W-:Y:S01]  /*7ef0*/  FMUL R143, R143, R3.reuse ;  /* 0x000000038f8f7220 */ /* 0x080fe20000400000 */
[-C--:B------:R-:W-:Y:S01]  /*7f00*/  FMUL R145, R145, R3.reuse ;  /* 0x0000000391917220 */ /* 0x080fe20000400000 */
[-C--:B--2---:R-:W-:Y:S01]  /*7f10*/  FMUL R13, R136, R3.reuse ;  /* 0x00000003880d7220 */ /* 0x084fe20000400000 */
        /* <DEDUP_REMOVED lines=16> */
[----:B----4-:R-:W-:Y:S02]  /*8020*/  HADD2.F32 R28, -RZ, R8.H1_H1 ;  /* 0x30000008ff1c7230 */ /* 0x010fe40000004100 */
[----:B------:R-:W-:Y:S01]  /*8030*/  FFMA R19, R20, R0, R19 ;  /* 0x0000000014137223 */ /* 0x000fe20000000013 */
[----:B------:R-:W-:-:S02]  /*8040*/  HADD2.F32 R20, -RZ, R7.H0_H0 ;  /* 0x20000007ff147230 */ /* 0x000fc40000004100 */
[-C--:B------:R-:W-:Y:S01]  /*8050*/  FFMA R18, R24, R0.reuse, R141 ;  /* 0x0000000018127223 */ /* 0x080fe2000000008d */
[----:B------:R-:W-:Y:S01]  /*8060*/  HADD2.F32 R24, -RZ, R7.H1_H1 ;  /* 0x30000007ff187230 */ /* 0x000fe20000004100 */
[----:B------:R-:W-:Y:S01]  /*8070*/  F2FP.F16.F32.PACK_AB R33, R16, R15 ;  /* 0x0000000f1021723e */ /* 0x000fe200000000ff */
[----:B------:R-:W-:Y:S02]  /*8080*/  HADD2.F32 R14, -RZ, R4.H0_H0 ;  /* 0x20000004ff0e7230 */ /* 0x000fe40000004100 */
[-C--:B------:R-:W-:Y:S01]  /*8090*/  FFMA R21, R20, R0.reuse, R21 ;  /* 0x0000000014157223 */ /* 0x080fe20000000015 */
[----:B------:R-:W-:Y:S02]  /*80a0*/  HADD2.F32 R26, -RZ, R8.H0_H0 ;  /* 0x20000008ff1a7230 */ /* 0x000fe40000004100 */
[-C--:B------:R-:W-:Y:S01]  /*80b0*/  FFMA R20, R24, R0.reuse, R143 ;  /* 0x0000000018147223 */ /* 0x080fe2000000008f */
[----:B------:R-:W-:Y:S02]  /*80c0*/  HADD2.F32 R30, -RZ, R9.H0_H0 ;  /* 0x20000009ff1e7230 */ /* 0x000fe40000004100 */
[-C--:B------:R-:W-:Y:S01]  /*80d0*/  FFMA R24, R28, R0.reuse, R145 ;  /* 0x000000001c187223 */ /* 0x080fe20000000091 */
[-C--:B------:R-:W-:Y:S01]  /*80e0*/  FFMA R13, R14, R0.reuse, R13 ;  /* 0x000000000e0d7223 */ /* 0x080fe2000000000d */
[----:B------:R-:W-:Y:S01]  /*80f0*/  FFMA R25, R26, R0, R25 ;  /* 0x000000001a197223 */ /* 0x000fe20000000019 */
[----:B------:R-:W-:-:S02]  /*8100*/  HADD2.F32 R28, -RZ, R10.H0_H0 ;  /* 0x2000000aff1c7230 */ /* 0x000fc40000004100 */
[-C--:B------:R-:W-:Y:S01]  /*8110*/  FFMA R27, R30, R0.reuse, R27 ;  /* 0x000000001e1b7223 */ /* 0x080fe2000000001b */
[----:B------:R-:W-:Y:S01]  /*8120*/  HADD2.F32 R14, -RZ, R4.H1_H1 ;  /* 0x30000004ff0e7230 */ /* 0x000fe20000004100 */
[----:B------:R-:W-:Y:S01]  /*8130*/  F2FP.F16.F32.PACK_AB R35, R20, R21 ;  /* 0x000000151423723e */ /* 0x000fe200000000ff */
[----:B------:R-:W-:Y:S02]  /*8140*/  HADD2.F32 R26, -RZ, R9.H1_H1 ;  /* 0x30000009ff1a7230 */ /* 0x000fe40000004100 */
[-C--:B------:R-:W-:Y:S01]  /*8150*/  FFMA R29, R28, R0.reuse, R29 ;  /* 0x000000001c1d7223 */ /* 0x080fe2000000001d */
[----:B------:R-:W-:Y:S02]  /*8160*/  HADD2.F32 R30, -RZ, R10.H1_H1 ;  /* 0x3000000aff1e7230 */ /* 0x000fe40000004100 */
[-C--:B------:R-:W-:Y:S01]  /*8170*/  FFMA R14, R14, R0.reuse, R137 ;  /* 0x000000000e0e7223 */ /* 0x080fe20000000089 */
[--C-:B------:R-:W-:Y:S02]  /*8180*/  HADD2.F32 R32, -RZ, R11.reuse.H0_H0 ;  /* 0x2000000bff207230 */ /* 0x100fe40000004100 */
[----:B------:R-:W-:Y:S01]  /*8190*/  FFMA R26, R26, R0, R147 ;  /* 0x000000001a1a7223 */ /* 0x000fe20000000093 */
[----:B------:R-:W-:-:S02]  /*81a0*/  HADD2.F32 R34, -RZ, R11.H1_H1 ;  /* 0x3000000bff227230 */ /* 0x000fc40000004100 */
[-C--:B------:R-:W-:Y:S01]  /*81b0*/  FFMA R28, R30, R0.reuse, R149 ;  /* 0x000000001e1c7223 */ /* 0x080fe20000000095 */
[----:B------:R-:W-:Y:S01]  /*81c0*/  F2FP.F16.F32.PACK_AB R24, R24, R25 ;  /* 0x000000191818723e */ /* 0x000fe200000000ff */
[-C--:B------:R-:W-:Y:S01]  /*81d0*/  FFMA R31, R32, R0.reuse, R31 ;  /* 0x00000000201f7223 */ /* 0x080fe2000000001f */
[----:B------:R-:W-:Y:S01]  /*81e0*/  F2FP.F16.F32.PACK_AB R32, R14, R13 ;  /* 0x0000000d0e20723e */ /* 0x000fe200000000ff */
[----:B------:R-:W-:Y:S01]  /*81f0*/  FFMA R30, R34, R0, R151 ;  /* 0x00000000221e7223 */ /* 0x000fe20000000097 */
        /* <DEDUP_REMOVED lines=20> */
.L_x_100:
[----:B------:R-:W-:Y:S05]  /*8340*/  BSYNC B0 ;  /* 0x0000000000007941 */ /* 0x000fea0003800000 */
.L_x_99:
[----:B------:R-:W-:Y:S06]  /*8350*/  BAR.SYNC.DEFER_BLOCKING 0x1, 0x80 ;  /* 0x0042000000007b1d */ /* 0x000fec0000010000 */
[----:B------:R-:W-:Y:S05]  /*8360*/  @!P0 BRA `(.L_x_101) ;  /* 0x0000000000048947 */ /* 0x000fea0003800000 */
[----:B------:R-:W-:Y:S01]  /*8370*/  BPT.TRAP 0x1 ;  /* 0x000000040000795c */ /* 0x000fe20000300000 */
.L_x_101:
[----:B------:R-:W-:Y:S01]  /*8380*/  SYNCS.ARRIVE.TRANS64.RED.A1T0 RZ, [UR9], RZ ;  /* 0x000000ffffff79a7 */ /* 0x000fe20008100409 */
[----:B------:R-:W-:Y:S05]  /*8390*/  @!P0 BRA `(.L_x_102) ;  /* 0x0000000000048947 */ /* 0x000fea0003800000 */
[----:B------:R-:W-:Y:S01]  /*83a0*/  BPT.TRAP 0x1 ;  /* 0x000000040000795c */ /* 0x000fe20000300000 */
.L_x_102:
[----:B------:R-:W2:Y:S02]  /*83b0*/  SYNCS.PHASECHK.TRANS64.TRYWAIT P3, [UR47+0x344c8], R12 ;  /* 0x0344c80cff0075a7 */ /* 0x000ea4000806016f */
[----:B--2---:R-:W-:Y:S05]  /*83c0*/  @!P3 BRA `(.L_x_103) ;  /* 0x0000006c00ccb947 */ /* 0x004fea0003800000 */
.L_x_284:
[----:B------:R-:W-:Y:S05]  /*83d0*/  @P1 WARPSYNC.ALL ;  /* 0x0000000000001948 */ /* 0x000fea0003800000 */
[----:B------:R-:W3:Y:S01]  /*83e0*/  @P1 LDSM.16.MT88.4 R4, [R17+0x33000] ;  /* 0x033000001104183b */ /* 0x000ee20000004200 */
[-C--:B------:R-:W-:Y:S01]  /*83f0*/  FMUL R72, R72, R3.reuse ;  /* 0x0000000348487220 */ /* 0x080fe20000400000 */
[-C--:B--2---:R-:W-:Y:S01]  /*8400*/  FMUL R12, R73, R3.reuse ;  /* 0x00000003490c7220 */ /* 0x084fe20000400000 */
[-C--:B------:R-:W-:Y:S01]  /*8410*/  FMUL R74, R74, R3.reuse ;  /* 0x000000034a4a7220 */ /* 0x080fe20000400000 */
[----:B------:R-:W2:Y:S01]  /*8420*/  @P1 LDSM.16.MT88.4 R8, [R17+0x33800] ;  /* 0x033800001108183b */ /* 0x000ea20000004200 */
        /* <DEDUP_REMOVED lines=17> */
[----:B------:R-:W-:Y:S02]  /*8540*/  HADD2.F32 R25, -RZ, R7.H0_H0 ;  /* 0x20000007ff197230 */ /* 0x000fe40000004100 */
[-C--:B------:R-:W-:Y:S01]  /*8550*/  FFMA R15, R15, R0.reuse, R74 ;  /* 0x000000000f0f7223 */ /* 0x080fe2000000004a */
[--C-:B------:R-:W-:Y:S02]  /*8560*/  HADD2.F32 R3, -RZ, R4.reuse.H0_H0 ;  /* 0x20000004ff037230 */ /* 0x100fe40000004100 */
[-C--:B------:R-:W-:Y:S01]  /*8570*/  FFMA R14, R5, R0.reuse, R14 ;  /* 0x00000000050e7223 */ /* 0x080fe2000000000e */
[----:B------:R-:W-:Y:S02]  /*8580*/  HADD2.F32 R13, -RZ, R4.H1_H1 ;  /* 0x30000004ff0d7230 */ /* 0x000fe40000004100 */
        /* <DEDUP_REMOVED lines=11> */
[--C-:B------:R-:W-:Y:S02]  /*8640*/  HADD2.F32 R27, -RZ, R8.reuse.H0_H0 ;  /* 0x20000008ff1b7230 */ /* 0x100fe40000004100 */
[-C--:B------:R-:W-:Y:S01]  /*8650*/  FFMA R31, R31, R0.reuse, R82 ;  /* 0x000000001f1f7223 */ /* 0x080fe20000000052 */
[----:B------:R-:W-:Y:S02]  /*8660*/  HADD2.F32 R29, -RZ, R8.H1_H1 ;  /* 0x30000008ff1d7230 */ /* 0x000fe40000004100 */
        /* <DEDUP_REMOVED lines=35> */
.L_x_105:
[----:B------:R-:W-:Y:S05]  /*88a0*/  BSYNC B0 ;  /* 0x0000000000007941 */ /* 0x000fea0003800000 */
.L_x_104:
[----:B------:R-:W-:Y:S06]  /*88b0*/  BAR.SYNC.DEFER_BLOCKING 0x1, 0x80 ;  /* 0x0042000000007b1d */ /* 0x000fec0000010000 */
[----:B------:R-:W-:Y:S05]  /*88c0*/  @!P0 BRA `(.L_x_106) ;  /* 0x0000000000048947 */ /* 0x000fea0003800000 */
[----:B------:R-:W-:Y:S01]  /*88d0*/  BPT.TRAP 0x1 ;  /* 0x000000040000795c */ /* 0x000fe20000300000 */
.L_x_106:
[----:B------:R-:W-:Y:S01]  /*88e0*/  UISETP.NE.AND UP0, UPT, UR53, 0x3, UPT ;  /* 0x000000033500788c */ /* 0x000fe2000bf05270 */
[----:B------:R-:W-:Y:S05]  /*88f0*/  SYNCS.ARRIVE.TRANS64.RED.A1T0 RZ, [UR10], RZ ;  /* 0x000000ffffff79a7 */ /* 0x000fea000810040a */
[----:B------:R-:W-:-:S13]  /*8900*/  PLOP3.LUT P1, PT, PT, PT, UP0, 0x80, 0x0 ;  /* 0x000000000000781c */ /* 0x000fda0003f2f008 */
[----:B------:R-:W-:Y:S05]  /*8910*/  @!P1 BRA `(.L_x_107) ;  /* 0x0000000000049947 */ /* 0x000fea0003800000 */
[----:B------:R-:W-:Y:S01]  /*8920*/  BPT.TRAP 0x1 ;  /* 0x000000040000795c */ /* 0x000fe20000300000 */
.L_x_107:
[----:B------:R-:W-:Y:S02]  /*8930*/  R2UR UR4, R2 ;  /* 0x00000000020472ca */ /* 0x000fe400000e0000 */
[----:B------:R-:W-:Y:S02]  /*8940*/  SHF.L.U32 R0, R154, 0x1f, RZ ;  /* 0x0000001f9a007819 */ /* 0x000fe400000006ff */
[----:B------:R-:W-:-:S09]  /*8950*/  LEA R19, R2, UR47, 0x4 ;  /* 0x0000002f02137c11 */ /* 0x000fd2000f8e20ff */
[----:B------:R-:W-:-:S09]  /*8960*/  ULEA UR4, UR4, UR47, 0x3 ;  /* 0x0000002f04047291 */ /* 0x000fd2000f8e183f */
[----:B------:R-:W2:Y:S02]  /*8970*/  SYNCS.PHASECHK.TRANS64.TRYWAIT P2, [UR4+0x34400], R0 ;  /* 0x03440000ff0075a7 */ /* 0x000ea40008040144 */
[----:B--2---:R-:W-:Y:S05]  /*8980*/  @!P2 BRA `(.L_x_108) ;  /* 0x000000680074a947 */ /* 0x004fea0003800000 */
.L_x_285:
[----:B-1----:R-:W1:Y:S01]  /*8990*/  LDS.128 R16, [R19+0x34520] ;  /* 0x0345200013107984 */ /* 0x002e620000000c00 */
[----:B------:R-:W-:Y:S01]  /*89a0*/  @!PT LDS RZ, [RZ] ;  /* 0x00000000fffff984 */ /* 0x000fe20000000800 */
[----:B------:R-:W-:Y:S01]  /*89b0*/  @!PT LDS RZ, [RZ] ;  /* 0x00000000fffff984 */ /* 0x000fe20000000800 */
[----:B------:R-:W-:Y:S01]  /*89c0*/  @!PT LDS RZ, [RZ] ;  /* 0x00000000fffff984 */ /* 0x000fe20000000800 */
[----:B------:R-:W-:Y:S01]  /*89d0*/  @!PT LDS RZ, [RZ] ;  /* 0x00000000fffff984 */ /* 0x000fe20000000800 */
[----:B------:R3:W-:Y:S06]  /*89e0*/  MEMBAR.ALL.CTA ;  /* 0x0000000000007992 */ /* 0x0007ec0000008000 */
[----:B---3--:R-:W3:Y:S01]  /*89f0*/  FENCE.VIEW.ASYNC.S ;  /* 0x00000000000073c6 */ /* 0x008ee20000000000 */
[----:B------:R-:W-:Y:S05]  /*8a00*/  @!P1 BRA `(.L_x_109) ;  /* 0x0000000000049947 */ /* 0x000fea0003800000 */
[----:B------:R-:W-:Y:S01]  /*8a10*/  BPT.TRAP 0x1 ;  /* 0x000000040000795c */ /* 0x000fe20000300000 */
.L_x_109:
[----:B------:R-:W-:Y:S01]  /*8a20*/  UIADD3 UR4, UR4, 0x34440, URZ ;  /* 0x0003444004047890 */ /* 0x000fe2000fffe03f */
[----:B-1----:R-:W-:Y:S01]  /*8a30*/  ISETP.NE.AND P3, PT, R19, RZ, PT ;  /* 0x000000ff1300720c */ /* 0x002fe20003f65270 */
[----:B------:R-:W-:Y:S02]  /*8a40*/  VIADD R2, R2, 0x1 ;  /* 0x0000000102027836 */ /* 0x000fe40000000000 */
[----:B------:R-:W-:Y:S01]  /*8a50*/  UPRMT UR4, UR57, 0x654, UR4 ;  /* 0x0000065439047896 */ /* 0x000fe20008000004 */
[----:B------:R-:W-:Y:S02]  /*8a60*/  IMAD.MOV.U32 R19, RZ, RZ, RZ ;  /* 0x000000ffff137224 */ /* 0x000fe400078e00ff */
[----:B------:R-:W-:-:S04]  /*8a70*/  ISETP.NE.AND P2, PT, R2, 0x8, PT ;  /* 0x000000080200780c */ /* 0x000fc80003f45270 */
[----:B--2---:R-:W-:Y:S02]  /*8a80*/  SEL R3, RZ, 0x1, P2 ;  /* 0x00000001ff037807 */ /* 0x004fe40001000000 */
[----:B---3--:R-:W-:Y:S01]  /*8a90*/  SYNCS.ARRIVE.TRANS64.RED.A1T0 RZ, [UR4], RZ ;  /* 0x000000ffffff79a7 */ /* 0x008fe20008100404 */
[----:B------:R-:W-:Y:S02]  /*8aa0*/  SEL R2, R2, RZ, P2 ;  /* 0x000000ff02027207 */ /* 0x000fe40001000000 */
[----:B------:R-:W-:Y:S01]  /*8ab0*/  LOP3.LUT R154, R154, R3, RZ, 0x3c, !PT ;  /* 0x000000039a9a7212 */ /* 0x000fe200078e3cff */
[----:B------:R-:W-:Y:S06]  /*8ac0*/  @!P3 BRA `(.L_x_110) ;  /* 0x0000000000b4b947 */ /* 0x000fec0003800000 */
[----:B------:R-:W1:Y:S02]  /*8ad0*/  LDC.64 R4, c[0x0][0x290] ;  /* 0x0000a400ff047b82 */ /* 0x000e640000000a00 */
[----:B-1----:R-:W-:-:S06]  /*8ae0*/  IMAD.WIDE R4, R18, 0xc, R4 ;  /* 0x0000000c12047825 */ /* 0x002fcc00078e0204 */
[----:B------:R-:W2:Y:S02]  /*8af0*/  LDG.E R4, desc[UR38][R4.64+0x8] ;  /* 0x0000082604047981 */ /* 0x000ea4000c1e1900 */
[----:B--2---:R-:W-:-:S13]  /*8b00*/  R2UR UR4, R4 ;  /* 0x00000000040472ca */ /* 0x004fda00000e0000 */
[----:B------:R-:W-:-:S04]  /*8b10*/  UIADD3 UR4, UR4, 0x7f, URZ ;  /* 0x0000007f04047890 */ /* 0x000fc8000fffe03f */
[----:B------:R-:W-:-:S04]  /*8b20*/  USHF.R.S32.HI UR5, URZ, 0x1f, UR4 ;  /* 0x0000001f3f057899 */ /* 0x000fc80008011404 */
[----:B------:R-:W-:-:S04]  /*8b30*/  ULEA.HI UR5, UR5, UR4, URZ, 0x7 ;  /* 0x0000000405057291 */ /* 0x000fc8000f8f383f */
[----:B------:R-:W-:-:S04]  /*8b40*/  USHF.R.S32.HI UR5, URZ, 0x7, UR5 ;  /* 0x000000073f057899 */ /* 0x000fc80008011405 */
[----:B------:R-:W-:Y:S02]  /*8b50*/  UIADD3 UR40, UR40, UR5, URZ ;  /* 0x0000000528287290 */ /* 0x000fe4000fffe03f */
[----:B------:R-:W-:Y:S02]  /*8b60*/  UISETP.GE.U32.AND UP1, UPT, UR5, 0x3, UPT ;  /* 0x000000030500788c */ /* 0x000fe4000bf26070 */
[----:B------:R-:W-:-:S04]  /*8b70*/  UISETP.GT.U32.AND UP0, UPT, UR40, 0x2, UPT ;  /* 0x000000022800788c */ /* 0x000fc8000bf04070 */
[----:B------:R-:W-:-:S04]  /*8b80*/  UISETP.LT.U32.AND UP0, UPT, UR5, 0x3, UP0 ;  /* 0x000000030500788c */ /* 0x000fc80008701070 */
[----:B------:R-:W-:Y:S02]  /*8b90*/  USEL UR6, URZ, 0x1, !UP0 ;  /* 0x000000013f067887 */ /* 0x000fe4000c000000 */
[----:B------:R-:W-:Y:S02]  /*8ba0*/  @UP1 UIMAD.WIDE.U32 UR4, UR40, -0x55555555, URZ ;  /* 0xaaaaaaab280418a5 */ /* 0x000fe4000f8e003f */
[----:B------:R-:W-:Y:S02]  /*8bb0*/  ULOP3.LUT UR41, UR41, UR6, URZ, 0x3c, !UPT ;  /* 0x0000000629297292 */ /* 0x000fe4000f8e3c3f */
[----:B------:R-:W-:-:S04]  /*8bc0*/  @UP1 USHF.R.U32.HI UR4, URZ, 0x1, UR5 ;  /* 0x000000013f041899 */ /* 0x000fc80008011605 */
[----:B------:R-:W-:Y:S01]  /*8bd0*/  @UP1 ULOP3.LUT UR41, UR41, 0x1, UR4, 0x78, !UPT ;  /* 0x0000000129291892 */ /* 0x000fe2000f8e7804 */
[----:B------:R-:W-:Y:S11]  /*8be0*/  @!P1 BRA `(.L_x_111) ;  /* 0x0000000000049947 */ /* 0x000ff60003800000 */
[----:B------:R-:W-:Y:S01]  /*8bf0*/  BPT.TRAP 0x1 ;  /* 0x000000040000795c */ /* 0x000fe20000300000 */
.L_x_111:
[----:B------:R-:W-:Y:S02]  /*8c00*/  R2UR UR4, R2 ;  /* 0x00000000020472ca */ /* 0x000fe400000e0000 */
[----:B------:R-:W-:Y:S02]  /*8c10*/  SHF.L.U32 R3, R154, 0x1f, RZ ;  /* 0x0000001f9a037819 */ /* 0x000fe400000006ff */
[----:B------:R-:W-:-:S09]  /*8c20*/  LEA R0, R2, UR47, 0x4 ;  /* 0x0000002f02007c11 */ /* 0x000fd2000f8e20ff */
[----:B------:R-:W-:-:S09]  /*8c30*/  ULEA UR4, UR4, UR47, 0x3 ;  /* 0x0000002f04047291 */ /* 0x000fd2000f8e183f */
[----:B------:R-:W1:Y:S02]  /*8c40*/  SYNCS.PHASECHK.TRANS64.TRYWAIT P2, [UR4+0x34400], R3 ;  /* 0x03440003ff0075a7 */ /* 0x000e640008040144 */
[----:B-1----:R-:W-:Y:S05]  /*8c50*/  @!P2 BRA `(.L_x_112) ;  /* 0x0000006400d8a947 */ /* 0x002fea0003800000 */
.L_x_286:
[----:B------:R2:W3:Y:S01]  /*8c60*/  LDS.128 R16, [R0+0x34520] ;  /* 0x0345200000107984 */ /* 0x0004e20000000c00 */
[----:B------:R-:W-:Y:S01]  /*8c70*/  @!PT LDS RZ, [RZ] ;  /* 0x00000000fffff984 */ /* 0x000fe20000000800 */
[----:B------:R-:W-:Y:S01]  /*8c80*/  @!PT LDS RZ, [RZ] ;  /* 0x00000000fffff984 */ /* 0x000fe20000000800 */
[----:B------:R-:W-:Y:S01]  /*8c90*/  @!PT LDS RZ, [RZ] ;  /* 0x00000000fffff984 */ /* 0x000fe20000000800 */
[----:B------:R-:W-:Y:S01]  /*8ca0*/  @!PT LDS RZ, [RZ] ;  /* 0x00000000fffff984 */ /* 0x000fe20000000800 */
[----:B------:R4:W-:Y:S06]  /*8cb0*/  MEMBAR.ALL.CTA ;  /* 0x0000000000007992 */ /* 0x0009ec0000008000 */
[----:B----4-:R-:W4:Y:S01]  /*8cc0*/  FENCE.VIEW.ASYNC.S ;  /* 0x00000000000073c6 */ /* 0x010f220000000000 */
[----:B--2---:R-:W-:Y:S05]  /*8cd0*/  @!P1 BRA `(.L_x_113) ;  /* 0x0000000000049947 */ /* 0x004fea0003800000 */
[----:B------:R-:W-:Y:S01]  /*8ce0*/  BPT.TRAP 0x1 ;  /* 0x000000040000795c */ /* 0x000fe20000300000 */
.L_x_113:
[----:B------:R-:W-:Y:S01]  /*8cf0*/  UIADD3 UR4, UR4, 0x34440, URZ ;  /* 0x0003444004047890 */ /* 0x000fe2000fffe03f */
[----:B------:R-:W-:-:S03]  /*8d00*/  VIADD R2, R2, 0x1 ;  /* 0x0000000102027836 */ /* 0x000fc60000000000 */
[----:B------:R-:W-:Y:S02]  /*8d10*/  UPRMT UR4, UR57, 0x654, UR4 ;  /* 0x0000065439047896 */ /* 0x000fe40008000004 */
[----:B------:R-:W-:-:S04]  /*8d20*/  ISETP.NE.AND P1, PT, R2, 0x8, PT ;  /* 0x000000080200780c */ /* 0x000fc80003f25270 */
[----:B-1----:R-:W-:Y:S02]  /*8d30*/  SEL R3, RZ, 0x1, P1 ;  /* 0x00000001ff037807 */ /* 0x002fe40000800000 */
[----:B------:R-:W-:Y:S01]  /*8d40*/  SEL R2, R2, RZ, P1 ;  /* 0x000000ff02027207 */ /* 0x000fe20000800000 */
[----:B----4-:R-:W-:Y:S01]  /*8d50*/  SYNCS.ARRIVE.TRANS64.RED.A1T0 RZ, [UR4], RZ ;  /* 0x000000ffffff79a7 */ /* 0x010fe20008100404 */
[----:B------:R-:W-:Y:S01]  /*8d60*/  UIMAD.WIDE.U32 UR4, UR40, -0x55555555, URZ ;  /* 0xaaaaaaab280478a5 */ /* 0x000fe2000f8e003f */
[----:B------:R-:W-:-:S03]  /*8d70*/  LOP3.LUT R154, R154, R3, RZ, 0x3c, !PT ;  /* 0x000000039a9a7212 */ /* 0x000fc600078e3cff */
[----:B------:R-:W-:-:S04]  /*8d80*/  USHF.R.U32.HI UR4, URZ, 0x1, UR5 ;  /* 0x000000013f047899 */ /* 0x000fc80008011605 */
[----:B------:R-:W-:-:S12]  /*8d90*/  UIMAD UR40, UR4, -0x3, UR40 ;  /* 0xfffffffd042878a4 */ /* 0x000fd8000f8e0228 */
.L_x_110:
[----:B---3--:R-:W-:Y:S02]  /*8da0*/  ISETP.NE.AND P1, PT, R19, RZ, PT ;  /* 0x000000ff1300720c */ /* 0x008fe40003f25270 */
[CC--:B------:R-:W-:Y:S02]  /*8db0*/  ISETP.NE.AND P2, PT, R155.reuse, R18.reuse, PT ;  /* 0x000000129b00720c */ /* 0x0c0fe40003f45270 */
[----:B------:R-:W-:-:S13]  /*8dc0*/  ISETP.EQ.OR P3, PT, R155, R18, !P1 ;  /* 0x000000129b00720c */ /* 0x000fda0004f62670 */
[----:B------:R-:W-:Y:S05]  /*8dd0*/  @P3 BRA `(.L_x_114) ;  /* 0x0000000000fc3947 */ /* 0x000fea0003800000 */
[----:B------:R-:W-:-:S13]  /*8de0*/  ISETP.NE.AND P3, PT, RZ, UR52, PT ;  /* 0x00000034ff007c0c */ /* 0x000fda000bf65270 */
[----:B------:R-:W-:Y:S05]  /*8df0*/  @P3 BRA `(.L_x_114) ;  /* 0x0000000000f43947 */ /* 0x000fea0003800000 */
[----:B------:R-:W1:Y:S01]  /*8e00*/  S2R R0, SR_LANEID ;  /* 0x0000000000007919 */ /* 0x000e620000000000 */
[----:B------:R-:W-:Y:S01]  /*8e10*/  ELECT P3, URZ, PT ;  /* 0x00000000003f782f */ /* 0x000fe20003860000 */
[----:B------:R-:W-:Y:S01]  /*8e20*/  BSSY B0, `(.L_x_115) ;  /* 0x000002f000007945 */ /* 0x000fe20003800000 */
[----:B-1----:R-:W-:-:S11]  /*8e30*/  IMAD.SHL.U32 R20, R0, 0x4, RZ ;  /* 0x0000000400147824 */ /* 0x002fd600078e00ff */
[----:B------:R-:W-:Y:S05]  /*8e40*/  @!P3 BRA `(.L_x_116) ;  /* 0x0000000000b0b947 */ /* 0x000fea0003800000 */
[----:B------:R-:W-:Y:S01]  /*8e50*/  SHF.R.S32.HI R3, RZ, 0x1f, R18 ;  /* 0x0000001fff037819 */ /* 0x000fe20000011412 */
[----:B------:R-:W-:Y:S01]  /*8e60*/  ULDC.64 UR4, c[0x0][0x820] ;  /* 0x0002080000047ab9 */ /* 0x000fe20000000a00 */
[C---:B------:R-:W-:Y:S01]  /*8e70*/  SHF.L.U32 R0, R18.reuse, 0x3, RZ ;  /* 0x0000000312007819 */ /* 0x040fe200000006ff */
[----:B------:R-:W1:Y:S01]  /*8e80*/  LDC.64 R4, c[0x0][0x290] ;  /* 0x0000a400ff047b82 */ /* 0x000e620000000a00 */
[----:B------:R-:W-:Y:S02]  /*8e90*/  SHF.L.U64.HI R3, R18, 0x3, R3 ;  /* 0x0000000312037819 */ /* 0x000fe40000010203 */
[----:B------:R-:W-:-:S04]  /*8ea0*/  IADD3 R6, P3, R0, UR4, RZ ;  /* 0x0000000400067c10 */ /* 0x000fc8000ff7e0ff */
[----:B------:R-:W-:Y:S01]  /*8eb0*/  IADD3.X R7, R3, UR5, RZ, P3, !PT ;  /* 0x0000000503077c10 */ /* 0x000fe20009ffe4ff */
[----:B------:R-:W-:-:S05]  /*8ec0*/  ULDC.64 UR4, c[0x0][0x818] ;  /* 0x0002060000047ab9 */ /* 0x000fca0000000a00 */
[----:B------:R-:W2:Y:S01]  /*8ed0*/  LDG.E.64 R6, desc[UR38][R6.64] ;  /* 0x0000002606067981 */ /* 0x000ea2000c1e1b00 */
[----:B-1----:R-:W-:Y:S01]  /*8ee0*/  IMAD.WIDE R8, R18, 0xc, R4 ;  /* 0x0000000c12087825 */ /* 0x002fe200078e0204 */
[----:B------:R-:W-:Y:S02]  /*8ef0*/  IADD3 R4, P3, R0, UR4, RZ ;  /* 0x0000000400047c10 */ /* 0x000fe4000ff7e0ff */
[----:B------:R-:W1:Y:S02]  /*8f00*/  LDS R0, [UR49+0x1c] ;  /* 0x00001c31ff007984 */ /* 0x000e640008000800 */
[----:B------:R-:W-:Y:S02]  /*8f10*/  IADD3.X R5, R3, UR5, RZ, P3, !PT ;  /* 0x0000000503057c10 */ /* 0x000fe40009ffe4ff */
[----:B------:R-:W3:Y:S04]  /*8f20*/  LDG.E R14, desc[UR38][R8.64] ;  /* 0x00000026080e7981 */ /* 0x000ee8000c1e1900 */
[----:B------:R3:W4:Y:S04]  /*8f30*/  LDG.E R15, desc[UR38][R8.64+0x4] ;  /* 0x00000426080f7981 */ /* 0x000728000c1e1900 */
[----:B------:R-:W5:Y:S01]  /*8f40*/  LDG.E.64 R4, desc[UR38][R4.64] ;  /* 0x0000002604047981 */ /* 0x000f62000c1e1b00 */
[----:B------:R-:W-:Y:S01]  /*8f50*/  IMAD.U32 R12, RZ, RZ, UR49 ;  /* 0x00000031ff0c7e24 */ /* 0x000fe2000f8e00ff */
[----:B------:R-:W-:-:S02]  /*8f60*/  CS2R R10, SRZ ;  /* 0x00000000000a7805 */ /* 0x000fc4000001ff00 */
[----:B------:R-:W-:Y:S02]  /*8f70*/  STS [UR49+0x30], RZ ;  /* 0x000030ffff007988 */ /* 0x000fe40008000831 */
[----:B------:R-:W-:-:S05]  /*8f80*/  SHF.R.U64 R12, R12, 0x4, RZ ;  /* 0x000000040c0c7819 */ /* 0x000fca00000012ff */
[----:B------:R-:W-:Y:S04]  /*8f90*/  STS [UR49+0x10], R12 ;  /* 0x0000100cff007988 */ /* 0x000fe80008000831 */
[----:B------:R-:W-:Y:S01]  /*8fa0*/  STS [UR49+0x14], R12 ;  /* 0x0000140cff007988 */ /* 0x000fe20008000831 */
[C---:B--2---:R-:W-:Y:S01]  /*8fb0*/  SHF.L.U64.HI R3, R6.reuse, 0x1, R7 ;  /* 0x0000000106037819 */ /* 0x044fe20000010207 */
[----:B------:R-:W-:-:S03]  /*8fc0*/  IMAD.SHL.U32 R6, R6, 0x2, RZ ;  /* 0x0000000206067824 */ /* 0x000fc600078e00ff */
[----:B------:R-:W-:-:S04]  /*8fd0*/  LOP3.LUT R7, R3, 0x1fffffff, RZ, 0xc0, !PT ;  /* 0x1fffffff03077812 */ /* 0x000fc800078ec0ff */
[----:B------:R-:W-:-:S04]  /*8fe0*/  SHF.R.U32.HI R3, RZ, 0x4, R7 ;  /* 0x00000004ff037819 */ /* 0x000fc80000011607 */
[----:B-1----:R-:W-:-:S05]  /*8ff0*/  LOP3.LUT R0, R0, 0xf, R3, 0xb8, !PT ;  /* 0x0000000f00007812 */ /* 0x002fca00078eb803 */
[----:B------:R1:W-:Y:S01]  /*9000*/  STS [UR49+0x1c], R0 ;  /* 0x00001c00ff007988 */ /* 0x0003e20008000831 */
[----:B---3--:R-:W-:-:S03]  /*9010*/  VIADD R8, R14, 0xffffffff ;  /* 0xffffffff0e087836 */ /* 0x008fc60000000000 */
[----:B------:R-:W2:Y:S01]  /*9020*/  LDS R3, [UR49+0x1c] ;  /* 0x00001c31ff037984 */ /* 0x000ea20008000800 */
[----:B----4-:R-:W-:Y:S01]  /*9030*/  VIADD R9, R15, 0xffffffff ;  /* 0xffffffff0f097836 */ /* 0x010fe20000000000 */
[----:B-1----:R-:W-:Y:S02]  /*9040*/  LOP3.LUT R0, R6, 0xfffffffe, RZ, 0xc0, !PT ;  /* 0xfffffffe06007812 */ /* 0x002fe400078ec0ff */
[----:B-----5:R-:W-:Y:S04]  /*9050*/  STS.64 [UR49], R4 ;  /* 0x00000004ff007988 */ /* 0x020fe80008000a31 */
[----:B------:R-:W-:Y:S01]  /*9060*/  STS.128 [UR49+0x20], R8 ;  /* 0x00002008ff007988 */ /* 0x000fe20008000c31 */
[----:B--2---:R-:W-:-:S05]  /*9070*/  LOP3.LUT R3, R3, 0xf0, RZ, 0xb8, !PT ;  /* 0x000000f003037812 */ /* 0x004fca00078eb8ff */
[----:B------:R1:W-:Y:S04]  /*9080*/  STS [UR49+0x1c], R3 ;  /* 0x00001c03ff007988 */ /* 0x0003e80008000831 */
[----:B------:R-:W2:Y:S01]  /*9090*/  LDS R13, [UR49+0x1c] ;  /* 0x00001c31ff0d7984 */ /* 0x000ea20008000800 */
[----:B-1----:R-:W-:-:S05]  /*90a0*/  SHF.R.U64 R3, R0, 0x4, R7 ;  /* 0x0000000400037819 */ /* 0x002fca0000001207 */
[----:B------:R-:W-:Y:S01]  /*90b0*/  STS [UR49+0xc], R3 ;  /* 0x00000c03ff007988 */ /* 0x000fe20008000831 */
[----:B--2---:R-:W-:-:S05]  /*90c0*/  LOP3.LUT R13, R13, 0xf00, RZ, 0xb8, !PT ;  /* 0x00000f000d0d7812 */ /* 0x004fca00078eb8ff */
[----:B------:R-:W-:Y:S04]  /*90d0*/  STS.64 [UR49+0x18], R12 ;  /* 0x0000180cff007988 */ /* 0x000fe80008000a31 */
[----:B------:R-:W1:Y:S02]  /*90e0*/  LDS R19, [UR49+0x1c] ;  /* 0x00001c31ff137984 */ /* 0x000e640008000800 */
[----:B-1----:R-:W-:-:S05]  /*90f0*/  LOP3.LUT R0, R19, 0xf000, RZ, 0xb8, !PT ;  /* 0x0000f00013007812 */ /* 0x002fca00078eb8ff */
[----:B------:R1:W-:Y:S02]  /*9100*/  STS [UR49+0x1c], R0 ;  /* 0x00001c00ff007988 */ /* 0x0003e40008000831 */
.L_x_116:
[----:B------:R-:W-:Y:S05]  /*9110*/  BSYNC B0 ;  /* 0x0000000000007941 */ /* 0x000fea0003800000 */
.L_x_115:
[----:B------:R-:W-:Y:S01]  /*9120*/  NOP ;  /* 0x0000000000007918 */ /* 0x000fe20000000000 */
[----:B------:R2:W3:Y:S01]  /*9130*/  LDS R3, [R20+UR49] ;  /* 0x0000003114037984 */ /* 0x0004e20008000800 */
[----:B------:R-:W-:Y:S02]  /*9140*/  ELECT P3, URZ, PT ;  /* 0x00000000003f782f */ /* 0x000fe40003860000 */
[----:B------:R-:W-:Y:S01]  /*9150*/  IADD3 R4, P4, R20, UR36, RZ ;  /* 0x0000002414047c10 */ /* 0x000fe2000ff9e0ff */
[----:B------:R-:W-:Y:S04]  /*9160*/  BSSY B0, `(.L_x_117) ;  /* 0x0000005000007945 */ /* 0x000fe80003800000 */
[----:B------:R-:W-:-:S06]  /*9170*/  IMAD.X R5, RZ, RZ, UR37, P4 ;  /* 0x00000025ff057e24 */ /* 0x000fcc000a0e06ff */
[----:B--2---:R-:W-:Y:S05]  /*9180*/  @!P3 BRA `(.L_x_118) ;  /* 0x000000000008b947 */ /* 0x004fea0003800000 */
[----:B------:R0:W-:Y:S01]  /*9190*/  UTMACMDFLUSH ;  /* 0x00000000000079b7 */ /* 0x0001e20000000000 */
[----:B------:R-:W-:-:S04]  /*91a0*/  DEPBAR.LE SB0, 0x0 ;  /* 0x000080000000791a */ /* 0x000fc80000000000 */
.L_x_118:
[----:B------:R-:W-:Y:S05]  /*91b0*/  BSYNC B0 ;  /* 0x0000000000007941 */ /* 0x000fea0003800000 */
.L_x_117:
[----:B---3--:R2:W5:Y:S02]  /*91c0*/  ATOMG.E.EXCH.STRONG.GPU PT, RZ, [R4], R3 ;  /* 0x0000000304ff73a8 */ /* 0x00856400041ee100 */
.L_x_114:
[----:B------:R-:W-:-:S04]  /*91d0*/  DEPBAR.LE SB0, 0x0 ;  /* 0x000080000000791a */ /* 0x000fc80000000000 */
[----:B------:R-:W-:Y:S05]  /*91e0*/  @!P0 BRA `(.L_x_119) ;  /* 0x0000000000048947 */ /* 0x000fea0003800000 */
[----:B------:R-:W-:Y:S01]  /*91f0*/  BPT.TRAP 0x1 ;  /* 0x000000040000795c */ /* 0x000fe20000300000 */
.L_x_119:
[----:B-1----:R-:W-:Y:S01]  /*9200*/  IMAD.U32 R0, RZ, RZ, UR54 ;  /* 0x00000036ff007e24 */ /* 0x002fe2000f8e00ff */
[----:B-----5:R-:W-:Y:S01]  /*9210*/  SYNCS.ARRIVE.TRANS64.RED.A1T0 RZ, [UR7], RZ ;  /* 0x000000ffffff79a7 */ /* 0x020fe20008100407 */
[----:B------:R-:W-:Y:S02]  /*9220*/  LOP3.LUT R156, R156, 0x1, RZ, 0x3c, !PT ;  /* 0x000000019c9c7812 */ /* 0x000fe400078e3cff */
[----:B------:R1:W-:Y:S02]  /*9230*/  SYNCS.ARRIVE.TRANS64.A1T0 RZ, [R0+UR48], RZ ;  /* 0x000000ff00ff79a7 */ /* 0x0003e40008100030 */
[----:B-1----:R-:W-:Y:S01]  /*9240*/  SEL R0, RZ, 0x1, !P2 ;  /* 0x00000001ff007807 */ /* 0x002fe20005000000 */
[----:B------:R-:W-:Y:S06]  /*9250*/  @P1 BRA `(.L_x_120) ;  /* 0xffffffa800f41947 */ /* 0x000fec000383ffff */
[----:B------:R-:W-:Y:S05]  /*9260*/  EXIT ;  /* 0x000000000000794d */ /* 0x000fea0003800000 */
.L_x_27:
[----:B------:R-:W-:-:S08]  /*9270*/  NOP ;  /* 0x0000000000007918 */ /* 0x000fd00000000000 */
[----:B-----5:R-:W1:-:S00]  /*9280*/  USETMAXREG.DEALLOC.CTAPOOL 0x28 ;  /* 0x00000028000079c8 */ /* 0x020e4000080e0500 */
[----:B------:R-:W-:-:S06]  /*9290*/  UISETP.NE.AND UP1, UPT, UR52, 0x3, UPT ;  /* 0x000000033400788c */ /* 0x000fcc000bf25270 */
[----:B------:R-:W-:-:S13]  /*92a0*/  PLOP3.LUT P1, PT, PT, PT, UP1, 0x80, 0x0 ;  /* 0x000000000000781c */ /* 0x000fda0003f2f018 */
[----:B-1----:R-:W-:Y:S05]  /*92b0*/  @!P1 BRA `(.L_x_121) ;  /* 0x0000003800049947 */ /* 0x002fea0003800000 */
[----:B------:R-:W-:-:S13]  /*92c0*/  ISETP.NE.AND P0, PT, RZ, UR52, PT ;  /* 0x00000034ff007c0c */ /* 0x000fda000bf05270 */
[----:B------:R-:W-:Y:S05]  /*92d0*/  @!P0 BRA `(.L_x_122) ;  /* 0x0000001c00088947 */ /* 0x000fea0003800000 */
[----:B------:R-:W-:-:S06]  /*92e0*/  UISETP.NE.AND UP0, UPT, UR52, 0x2, UPT ;  /* 0x000000023400788c */ /* 0x000fcc000bf05270 */
[----:B------:R-:W-:-:S13]  /*92f0*/  PLOP3.LUT P0, PT, PT, PT, UP0, 0x80, 0x0 ;  /* 0x000000000000781c */ /* 0x000fda0003f0f008 */
[----:B---3--:R-:W-:Y:S05]  /*9300*/  @P0 EXIT ;  /* 0x000000000000094d */ /* 0x008fea0003800000 */
[----:B------:R-:W1:Y:S01]  /*9310*/  S2UR UR4, SR_CTAID.Y ;  /* 0x00000000000479c3 */ /* 0x000e620000002600 */
[----:B------:R-:W-:Y:S01]  /*9320*/  ELECT P0, URZ, PT ;  /* 0x00000000003f782f */ /* 0x000fe20003800000 */
[----:B------:R-:W-:Y:S01]  /*9330*/  BSSY B0, `(.L_x_123) ;  /* 0x000001d000007945 */ /* 0x000fe20003800000 */
[----:B-1----:R-:W-:-:S11]  /*9340*/  UIMAD UR4, UR4, UR60, UR51 ;  /* 0x0000003c040472a4 */ /* 0x002fd6000f8e0233 */
[----:B------:R-:W-:Y:S05]  /*9350*/  @!P0 BRA `(.L_x_124) ;  /* 0x0000000000688947 */ /* 0x000fea0003800000 */
[----:B------:R-:W1:Y:S01]  /*9360*/  LDC.64 R4, c[0x0][0x600] ;  /* 0x00018000ff047b82 */ /* 0x000e620000000a00 */
[----:B------:R-:W-:Y:S02]  /*9370*/  UMOV UR5, 0x400 ;  /* 0x0000040000057882 */ /* 0x000fe40000000000 */
[----:B------:R-:W-:-:S05]  /*9380*/  ULEA UR5, UR58, UR5, 0x18 ;  /* 0x000000053a057291 */ /* 0x000fca000f8ec03f */
[----:B------:R-:W1:Y:S08]  /*9390*/  LDC.64 R6, c[0x0][0x608] ;  /* 0x00018200ff067b82 */ /* 0x000e700000000a00 */
[----:B------:R-:W2:Y:S08]  /*93a0*/  LDC.64 R32, c[0x0][0x610] ;  /* 0x00018400ff207b82 */ /* 0x000eb00000000a00 */
[----:B------:R-:W2:Y:S01]  /*93b0*/  LDC.64 R34, c[0x0][0x618] ;  /* 0x00018600ff227b82 */ /* 0x000ea20000000a00 */
[----:B-1----:R1:W-:Y:S07]  /*93c0*/  STS.128 [UR5+0x34700], R4 ;  /* 0x03470004ff007988 */ /* 0x0023ee0008000c05 */
[----:B------:R-:W3:Y:S08]  /*93d0*/  LDC.64 R28, c[0x0][0x620] ;  /* 0x00018800ff1c7b82 */ /* 0x000ef00000000a00 */
[----:B------:R-:W3:Y:S01]  /*93e0*/  LDC.64 R30, c[0x0][0x628] ;  /* 0x00018a00ff1e7b82 */ /* 0x000ee20000000a00 */
[----:B--2---:R2:W-:Y:S07]  /*93f0*/  STS.128 [UR5+0x34710], R32 ;  /* 0x03471020ff007988 */ /* 0x0045ee0008000c05 */
[----:B------:R-:W4:Y:S08]  /*9400*/  LDC.64 R24, c[0x0][0x630] ;  /* 0x00018c00ff187b82 */ /* 0x000f300000000a00 */
[----:B------:R-:W4:Y:S08]  /*9410*/  LDC.64 R26, c[0x0][0x638] ;  /* 0x00018e00ff1a7b82 */ /* 0x000f300000000a00 */
[----:B------:R-:W5:Y:S01]  /*9420*/  LDC.64 R20, c[0x0][0x640] ;  /* 0x00019000ff147b82 */ /* 0x000f620000000a00 */
[----:B---3--:R2:W-:Y:S07]  /*9430*/  STS.128 [UR5+0x34720], R28 ;  /* 0x0347201cff007988 */ /* 0x0085ee0008000c05 */
[----:B------:R-:W5:Y:S08]  /*9440*/  LDC.64 R22, c[0x0][0x648] ;  /* 0x00019200ff167b82 */ /* 0x000f700000000a00 */
[----:B------:R-:W3:Y:S01]  /*9450*/  LDC.64 R12, c[0x0][0x650] ;  /* 0x00019400ff0c7b82 */ /* 0x000ee20000000a00 */
[----:B----4-:R2:W-:Y:S07]  /*9460*/  STS.128 [UR5+0x34730], R24 ;  /* 0x03473018ff007988 */ /* 0x0105ee0008000c05 */
[----:B------:R-:W3:Y:S08]  /*9470*/  LDC.64 R14, c[0x0][0x658] ;  /* 0x00019600ff0e7b82 */ /* 0x000ef00000000a00 */
[----:B------:R-:W4:Y:S01]  /*9480*/  LDC.64 R8, c[0x0][0x660] ;  /* 0x00019800ff087b82 */ /* 0x000f220000000a00 */
[----:B-----5:R2:W-:Y:S07]  /*9490*/  STS.128 [UR5+0x34740], R20 ;  /* 0x03474014ff007988 */ /* 0x0205ee0008000c05 */
[----:B------:R-:W4:Y:S08]  /*94a0*/  LDC.64 R10, c[0x0][0x668] ;  /* 0x00019a00ff0a7b82 */ /* 0x000f300000000a00 */
[----:B-1----:R-:W1:Y:S01]  /*94b0*/  LDC.64 R4, c[0x0][0x670] ;  /* 0x00019c00ff047b82 */ /* 0x002e620000000a00 */
[----:B---3--:R2:W-:Y:S07]  /*94c0*/  STS.128 [UR5+0x34750], R12 ;  /* 0x0347500cff007988 */ /* 0x0085ee0008000c05 */
[----:B------:R-:W1:Y:S01]  /*94d0*/  LDC.64 R6, c[0x0][0x678] ;  /* 0x00019e00ff067b82 */ /* 0x000e620000000a00 */
[----:B----4-:R2:W-:Y:S04]  /*94e0*/  STS.128 [UR5+0x34760], R8 ;  /* 0x03476008ff007988 */ /* 0x0105e80008000c05 */
[----:B-1----:R2:W-:Y:S02]  /*94f0*/  STS.128 [UR5+0x34770], R4 ;  /* 0x03477004ff007988 */ /* 0x0025e40008000c05 */
.L_x_124:
[----:B------:R-:W-:Y:S05]  /*9500*/  BSYNC B0 ;  /* 0x0000000000007941 */ /* 0x000fea0003800000 */
.L_x_123:
[----:B------:R-:W-:Y:S01]  /*9510*/  ELECT P0, URZ, PT ;  /* 0x00000000003f782f */ /* 0x000fe20003800000 */
[----:B------:R-:W-:Y:S01]  /*9520*/  NOP ;  /* 0x0000000000007918 */ /* 0x000fe20000000000 */
[----:B------:R-:W-:Y:S01]  /*9530*/  ULDC UR6, c[0x0][0x884] ;  /* 0x0002210000067ab9 */ /* 0x000fe20000000800 */
[----:B------:R-:W-:Y:S01]  /*9540*/  BSSY B0, `(.L_x_125) ;  /* 0x0000035000007945 */ /* 0x000fe20003800000 */
[----:B------:R-:W-:-:S03]  /*9550*/  ULEA UR6, UR6, UR4, 0x1 ;  /* 0x0000000406067291 */ /* 0x000fc6000f8e083f */
[----:B------:R-:W-:Y:S02]  /*9560*/  ULDC.64 UR4, c[0x0][0x800] ;  /* 0x0002000000047ab9 */ /* 0x000fe40000000a00 */
[----:B------:R-:W-:-:S04]  /*9570*/  UIMAD.WIDE UR4, UR6, 0x80, UR4 ;  /* 0x00000080060478a5 */ /* 0x000fc8000f8e0204 */
[----:B------:R-:W-:Y:S08]  /*9580*/  @!P0 BRA `(.L_x_126) ;  /* 0x0000000000c08947 */ /* 0x000ff00003800000 */
[----:B------:R-:W-:Y:S01]  /*9590*/  ULDC.64 UR6, c[0x0][0x808] ;  /* 0x0002020000067ab9 */ /* 0x000fe20000000a00 */
[----:B------:R-:W-:Y:S01]  /*95a0*/  ULDC.64 UR8, c[0x0][0x810] ;  /* 0x0002040000087ab9 */ /* 0x000fe20000000a00 */
[----:B------:R-:W-:Y:S02]  /*95b0*/  ISETP.NE.U32.AND P0, PT, RZ, UR6, PT ;  /* 0x00000006ff007c0c */ /* 0x000fe4000bf05070 */
[----:B------:R-:W-:Y:S02]  /*95c0*/  ISETP.NE.U32.AND P1, PT, RZ, UR8, PT ;  /* 0x00000008ff007c0c */ /* 0x000fe4000bf25070 */
[----:B------:R-:W-:Y:S02]  /*95d0*/  ISETP.NE.AND.EX P0, PT, RZ, UR7, PT, P0 ;  /* 0x00000007ff007c0c */ /* 0x000fe4000bf05300 */
[----:B------:R-:W-:-:S11]  /*95e0*/  ISETP.NE.AND.EX P1, PT, RZ, UR9, PT, P1 ;  /* 0x00000009ff007c0c */ /* 0x000fd6000bf25310 */
[----:B------:R-:W-:Y:S05]  /*95f0*/  @!P0 BRA `(.L_x_127) ;  /* 0x0000000000188947 */ /* 0x000fea0003800000 */
[----:B--2---:R-:W1:Y:S02]  /*9600*/  LDC.64 R4, c[0x0][0x808] ;  /* 0x00020200ff047b82 */ /* 0x004e640000000a00 */
[----:B-1----:R-:W-:-:S06]  /*9610*/  IMAD.WIDE R4, R18, 0x8, R4 ;  /* 0x0000000812047825 */ /* 0x002fcc00078e0204 */
[----:B------:R-:W2:Y:S01]  /*9620*/  LDG.E.64 R4, desc[UR38][R4.64] ;  /* 0x0000002604047981 */ /* 0x000ea2000c1e1b00 */
[----:B------:R-:W-:Y:S02]  /*9630*/  UMOV UR6, 0x400 ;  /* 0x0000040000067882 */ /* 0x000fe40000000000 */
[----:B------:R-:W-:-:S09]  /*9640*/  ULEA UR6, UR58, UR6, 0x18 ;  /* 0x000000063a067291 */ /* 0x000fd2000f8ec03f */
[----:B--2---:R1:W-:Y:S03]  /*9650*/  STS.64 [UR6+0x34700], R4 ;  /* 0x03470004ff007988 */ /* 0x0043e60008000a06 */
.L_x_127:
[----:B------:R-:W-:Y:S05]  /*9660*/  @!P1 BRA `(.L_x_126) ;  /* 0x0000000000889947 */ /* 0x000fea0003800000 */
[----:B-12---:R-:W1:Y:S02]  /*9670*/  LDC.64 R4, c[0x0][0x810] ;  /* 0x00020400ff047b82 */ /* 0x006e640000000a00 */
[----:B-1----:R-:W-:-:S06]  /*9680*/  IMAD.WIDE R4, R18, 0x8, R4 ;  /* 0x0000000812047825 */ /* 0x002fcc00078e0204 */
[----:B------:R-:W2:Y:S01]  /*9690*/  LDG.E.64 R4, desc[UR38][R4.64] ;  /* 0x0000002604047981 */ /* 0x000ea2000c1e1b00 */
[----:B------:R-:W-:Y:S02]  /*96a0*/  UMOV UR6, 0x400 ;  /* 0x0000040000067882 */ /* 0x000fe40000000000 */
[----:B------:R-:W-:-:S04]  /*96b0*/  ULEA UR6, UR58, UR6, 0x18 ;  /* 0x000000063a067291 */ /* 0x000fc8000f8ec03f */
[----:B------:R-:W-:-:S05]  /*96c0*/  UIADD3 UR7, UR6, 0x34700, URZ ;  /* 0x0003470006077890 */ /* 0x000fca000fffe03f */
[----:B------:R-:W1:Y:S01]  /*96d0*/  LDS R6, [UR6+0x3471c] ;  /* 0x03471c06ff067984 */ /* 0x000e620008000800 */
[----:B------:R-:W-:-:S03]  /*96e0*/  IMAD.U32 R8, RZ, RZ, UR7 ;  /* 0x00000007ff087e24 */ /* 0x000fc6000f8e00ff */
[----:B------:R-:W-:Y:S02]  /*96f0*/  STS [UR6+0x34730], RZ ;  /* 0x034730ffff007988 */ /* 0x000fe40008000806 */
[----:B------:R-:W-:-:S05]  /*9700*/  SHF.R.U64 R8, R8, 0x4, RZ ;  /* 0x0000000408087819 */ /* 0x000fca00000012ff */
[----:B------:R-:W-:Y:S04]  /*9710*/  STS [UR6+0x34710], R8 ;  /* 0x03471008ff007988 */ /* 0x000fe80008000806 */
[----:B------:R-:W-:Y:S01]  /*9720*/  STS [UR6+0x34714], R8 ;  /* 0x03471408ff007988 */ /* 0x000fe20008000806 */
[C---:B--2---:R-:W-:Y:S01]  /*9730*/  SHF.L.U64.HI R10, R4.reuse, 0x1, R5 ;  /* 0x00000001040a7819 */ /* 0x044fe20000010205 */
[----:B------:R-:W-:Y:S01]  /*9740*/  IMAD.SHL.U32 R11, R4, 0x2, RZ ;  /* 0x00000002040b7824 */ /* 0x000fe200078e00ff */
[----:B------:R-:W-:Y:S01]  /*9750*/  IADD3 R4, R0, -0x1, RZ ;  /* 0xffffffff00047810 */ /* 0x000fe20007ffe0ff */
[----:B------:R-:W-:Y:S01]  /*9760*/  VIADD R5, R3, 0xffffffff ;  /* 0xffffffff03057836 */ /* 0x000fe20000000000 */
[----:B------:R-:W-:Y:S02]  /*9770*/  LOP3.LUT R10, R10, 0x1fffffff, RZ, 0xc0, !PT ;  /* 0x1fffffff0a0a7812 */ /* 0x000fe400078ec0ff */
[----:B------:R-:W-:-:S02]  /*9780*/  LOP3.LUT R3, R11, 0xfffffffe, RZ, 0xc0, !PT ;  /* 0xfffffffe0b037812 */ /* 0x000fc400078ec0ff */
[--C-:B------:R-:W-:Y:S02]  /*9790*/  SHF.R.U32.HI R7, RZ, 0x4, R10.reuse ;  /* 0x00000004ff077819 */ /* 0x100fe4000001160a */
[----:B------:R-:W-:Y:S02]  /*97a0*/  SHF.R.U64 R3, R3, 0x4, R10 ;  /* 0x0000000403037819 */ /* 0x000fe4000000120a */
[----:B-1----:R-:W-:-:S03]  /*97b0*/  LOP3.LUT R6, R6, 0xf, R7, 0xb8, !PT ;  /* 0x0000000f06067812 */ /* 0x002fc600078eb807 */
[----:B------:R-:W-:Y:S04]  /*97c0*/  STS [UR6+0x3470c], R3 ;  /* 0x03470c03ff007988 */ /* 0x000fe80008000806 */
[----:B------:R-:W-:Y:S04]  /*97d0*/  STS [UR6+0x3471c], R6 ;  /* 0x03471c06ff007988 */ /* 0x000fe80008000806 */
[----:B------:R-:W1:Y:S02]  /*97e0*/  LDS R7, [UR6+0x3471c] ;  /* 0x03471c06ff077984 */ /* 0x000e640008000800 */
[----:B-1----:R-:W-:-:S05]  /*97f0*/  LOP3.LUT R7, R7, 0xf0, RZ, 0xb8, !PT ;  /* 0x000000f007077812 */ /* 0x002fca00078eb8ff */
[----:B------:R1:W-:Y:S04]  /*9800*/  STS [UR6+0x3471c], R7 ;  /* 0x03471c07ff007988 */ /* 0x0003e80008000806 */
[----:B------:R-:W2:Y:S01]  /*9810*/  LDS R9, [UR6+0x3471c] ;  /* 0x03471c06ff097984 */ /* 0x000ea20008000800 */
[----:B-1----:R-:W-:-:S05]  /*9820*/  CS2R R6, SRZ ;  /* 0x0000000000067805 */ /* 0x002fca000001ff00 */
[----:B------:R-:W-:Y:S01]  /*9830*/  STS.128 [UR6+0x34720], R4 ;  /* 0x03472004ff007988 */ /* 0x000fe20008000c06 */
[----:B--2---:R-:W-:-:S05]  /*9840*/  LOP3.LUT R9, R9, 0xf00, RZ, 0xb8, !PT ;  /* 0x00000f0009097812 */ /* 0x004fca00078eb8ff */
[----:B------:R-:W-:Y:S04]  /*9850*/  STS.64 [UR6+0x34718], R8 ;  /* 0x03471808ff007988 */ /* 0x000fe80008000a06 */
[----:B------:R-:W1:Y:S02]  /*9860*/  LDS R12, [UR6+0x3471c] ;  /* 0x03471c06ff0c7984 */ /* 0x000e640008000800 */
[----:B-1----:R-:W-:-:S05]  /*9870*/  LOP3.LUT R0, R12, 0xf000, RZ, 0xb8, !PT ;  /* 0x0000f0000c007812 */ /* 0x002fca00078eb8ff */
[----:B------:R3:W-:Y:S02]  /*9880*/  STS [UR6+0x3471c], R0 ;  /* 0x03471c00ff007988 */ /* 0x0007e40008000806 */
.L_x_126:
[----:B------:R-:W-:Y:S05]  /*9890*/  BSYNC B0 ;  /* 0x0000000000007941 */ /* 0x000fea0003800000 */
.L_x_125:
[----:B---3--:R-:W3:Y:S01]  /*98a0*/  S2R R0, SR_LANEID ;  /* 0x0000000000007919 */ /* 0x008ee20000000000 */
[----:B------:R-:W-:Y:S01]  /*98b0*/  ELECT P0, URZ, PT ;  /* 0x00000000003f782f */ /* 0x000fe20003800000 */
[----:B------:R-:W-:Y:S01]  /*98c0*/  NOP ;  /* 0x0000000000007918 */ /* 0x000fe20000000000 */
[----:B------:R-:W-:Y:S11]  /*98d0*/  BSSY B0, `(.L_x_128) ;  /* 0x0000004000007945 */ /* 0x000ff60003800000 */
[----:B------:R-:W-:Y:S05]  /*98e0*/  @!P0 BRA `(.L_x_129) ;  /* 0x0000000000088947 */ /* 0x000fea0003800000 */
[----:B------:R0:W-:Y:S01]  /*98f0*/  UTMACMDFLUSH ;  /* 0x00000000000079b7 */ /* 0x0001e20000000000 */
[----:B------:R-:W-:-:S04]  /*9900*/  DEPBAR.LE SB0, 0x0 ;  /* 0x000080000000791a */ /* 0x000fc80000000000 */
.L_x_129:
[----:B------:R-:W-:Y:S05]  /*9910*/  BSYNC B0 ;  /* 0x0000000000007941 */ /* 0x000fea0003800000 */
.L_x_128:
[----:B------:R-:W-:Y:S01]  /*9920*/  UMOV UR6, 0x400 ;  /* 0x0000040000067882 */ /* 0x000fe20000000000 */
[----:B--23--:R-:W-:Y:S01]  /*9930*/  IMAD.SHL.U32 R6, R0, 0x4, RZ ;  /* 0x0000000400067824 */ /* 0x00cfe200078e00ff */
[----:B------:R-:W-:-:S04]  /*9940*/  ULEA UR6, UR58, UR6, 0x18 ;  /* 0x000000063a067291 */ /* 0x000fc8000f8ec03f */
[----:B------:R-:W-:Y:S01]  /*9950*/  UIADD3 UR32, UR6, 0x34700, URZ ;  /* 0x0003470006207890 */ /* 0x000fe2000fffe03f */
[----:B-1----:R-:W-:Y:S01]  /*9960*/  IADD3 R4, P0, R6, UR4, RZ ;  /* 0x0000000406047c10 */ /* 0x002fe2000ff1e0ff */
[----:B------:R-:W-:-:S04]  /*9970*/  IMAD.MOV.U32 R0, RZ, RZ, RZ ;  /* 0x000000ffff007224 */ /* 0x000fc800078e00ff */
[----:B------:R-:W-:-:S03]  /*9980*/  IMAD.X R5, RZ, RZ, UR5, P0 ;  /* 0x00000005ff057e24 */ /* 0x000fc600080e06ff */
[----:B------:R-:W1:Y:S01]  /*9990*/  LDS R3, [R6+UR32] ;  /* 0x0000002006037984 */ /* 0x000e620008000800 */
[----:B------:R-:W-:-:S03]  /*99a0*/  SHF.L.U32 R0, R0, 0x1f, RZ ;  /* 0x0000001f00007819 */ /* 0x000fc600000006ff */
[----:B-1----:R1:W2:Y:S02]  /*99b0*/  ATOMG.E.EXCH.STRONG.GPU PT, RZ, [R4], R3 ;  /* 0x0000000304ff73a8 */ /* 0x0022a400041ee100 */
[----:B--2---:R-:W2:Y:S01]  /*99c0*/  SYNCS.PHASECHK.TRANS64.TRYWAIT P0, [UR6+0x344f8], R0 ;  /* 0x0344f800ff0075a7 */ /* 0x004ea20008000146 */
[----:B------:R-:W-:Y:S02]  /*99d0*/  ULOP3.LUT UR31, UR59, 0x1, URZ, 0xfc, !UPT ;  /* 0x000000013b1f7892 */ /* 0x000fe4000f8efc3f */
[----:B------:R-:W-:Y:S01]  /*99e0*/  ULOP3.LUT UR30, UR61, 0x2, URZ, 0xfc, !UPT ;  /* 0x000000023d1e7892 */ /* 0x000fe2000f8efc3f */
[----:B-12---:R-:W-:Y:S11]  /*99f0*/  @!P0 BRA `(.L_x_130) ;  /* 0x0000005800888947 */ /* 0x006ff60003800000 */
.L_x_287:
[----:B------:R-:W-:Y:S01]  /*9a00*/  IMAD.MOV.U32 R4, RZ, RZ, 0x1 ;  /* 0x00000001ff047424 */ /* 0x000fe200078e00ff */
[----:B------:R-:W-:Y:S01]  /*9a10*/  ULDC UR29, c[0x0][0x598] ;  /* 0x00016600001d7ab9 */ /* 0x000fe20000000800 */
[----:B-1----:R-:W-:Y:S01]  /*9a20*/  IMAD.MOV.U32 R0, RZ, RZ, RZ ;  /* 0x000000ffff007224 */ /* 0x002fe200078e00ff */
[----:B------:R-:W-:Y:S01]  /*9a30*/  ULDC UR28, c[0x0][0x580] ;  /* 0x00016000001c7ab9 */ /* 0x000fe20000000800 */
[----:B------:R-:W-:Y:S01]  /*9a40*/  ULDC.64 UR24, c[0x0][0x590] ;  /* 0x0001640000187ab9 */ /* 0x000fe20000000a00 */
[----:B------:R-:W-:-:S05]  /*9a50*/  ULDC.64 UR26, c[0x0][0x588] ;  /* 0x00016200001a7ab9 */ /* 0x000fca0000000a00 */
.L_x_191:
[----:B------:R-:W-:-:S06]  /*9a60*/  UISETP.NE.AND UP0, UPT, UR31, 0x3, UPT ;  /* 0x000000031f00788c */ /* 0x000fcc000bf05270 */
[----:B------:R-:W-:-:S13]  /*9a70*/  PLOP3.LUT P1, PT, PT, PT, UP0, 0x80, 0x0 ;  /* 0x000000000000781c */ /* 0x000fda0003f2f008 */
[----:B-----5:R-:W-:Y:S05]  /*9a80*/  @!P1 BRA `(.L_x_131) ;  /* 0x0000000000049947 */ /* 0x020fea0003800000 */
[----:B------:R-:W-:Y:S01]  /*9a90*/  BPT.TRAP 0x1 ;  /* 0x000000040000795c */ /* 0x000fe20000300000 */
.L_x_131:
[----:B------:R-:W-:Y:S02]  /*9aa0*/  R2UR UR7, R2 ;  /* 0x00000000020772ca */ /* 0x000fe400000e0000 */
[----:B------:R-:W-:Y:S02]  /*9ab0*/  SHF.L.U32 R3, R0, 0x1f, RZ ;  /* 0x0000001f00037819 */ /* 0x000fe400000006ff */
[----:B------:R-:W-:-:S09]  /*9ac0*/  LEA R8, R2, UR6, 0x4 ;  /* 0x0000000602087c11 */ /* 0x000fd2000f8e20ff */
[----:B------:R-:W-:-:S09]  /*9ad0*/  ULEA UR7, UR7, UR6, 0x3 ;  /* 0x0000000607077291 */ /* 0x000fd2000f8e183f */
[----:B------:R-:W1:Y:S02]  /*9ae0*/  SYNCS.PHASECHK.TRANS64.TRYWAIT P0, [UR7+0x34400], R3 ;  /* 0x03440003ff0075a7 */ /* 0x000e640008000147 */
[----:B-1----:R-:W-:Y:S05]  /*9af0*/  @!P0 BRA `(.L_x_132) ;  /* 0x0000005800608947 */ /* 0x002fea0003800000 */
.L_x_288:
[----:B------:R-:W2:Y:S01]  /*9b00*/  LDS.128 R8, [R8+0x34520] ;  /* 0x0345200008087984 */ /* 0x000ea20000000c00 */
        /* <DEDUP_REMOVED lines=8> */
.L_x_133:
[----:B------:R-:W-:Y:S01]  /*9b90*/  UIADD3 UR7, UR7, 0x34440, URZ ;  /* 0x0003444007077890 */ /* 0x000fe2000fffe03f */
[----:B------:R-:W-:Y:S02]  /*9ba0*/  R2UR UR18, R16 ;  /* 0x00000000101272ca */ /* 0x000fe400000e0000 */
[----:B------:R-:W-:Y:S01]  /*9bb0*/  R2UR UR19, R17 ;  /* 0x00000000111372ca */ /* 0x000fe200000e0000 */
[----:B------:R-:W-:Y:S01]  /*9bc0*/  UPRMT UR7, UR58, 0x654, UR7 ;  /* 0x000006543a077896 */ /* 0x000fe20008000007 */
[----:B------:R-:W-:Y:S02]  /*9bd0*/  LOP3.LUT P1, RZ, R4, 0xff, RZ, 0xc0, !PT ;  /* 0x000000ff04ff7812 */ /* 0x000fe4000782c0ff */
[----:B------:R-:W-:-:S04]  /*9be0*/  ISETP.NE.U32.AND P0, PT, RZ, UR24, PT ;  /* 0x00000018ff007c0c */ /* 0x000fc8000bf05070 */
[----:B------:R-:W-:Y:S02]  /*9bf0*/  ISETP.NE.AND.EX P0, PT, RZ, UR25, PT, P0 ;  /* 0x00000019ff007c0c */ /* 0x000fe4000bf05300 */
[----:B---3--:R-:W-:Y:S01]  /*9c00*/  SYNCS.ARRIVE.TRANS64.RED.A1T0 RZ, [UR7], RZ ;  /* 0x000000ffffff79a7 */ /* 0x008fe20008100407 */
[----:B------:R-:W-:Y:S02]  /*9c10*/  USHF.L.U32 UR18, UR18, 0x7, URZ ;  /* 0x0000000712127899 */ /* 0x000fe4000800063f */
[----:B------:R-:W-:Y:S02]  /*9c20*/  USHF.L.U32 UR19, UR19, 0x7, URZ ;  /* 0x0000000713137899 */ /* 0x000fe4000800063f */
[----:B------:R-:W-:Y:S10]  /*9c30*/  @!P1 BRA `(.L_x_134) ;  /* 0x00000000000c9947 */ /* 0x000ff40003800000 */
[----:B------:R-:W-:-:S04]  /*9c40*/  DEPBAR {5,4,3,2,1,0} ;  /* 0x0000003f0000791a */ /* 0x000fc80000000000 */
[----:B------:R3:W-:Y:S02]  /*9c50*/  UTMACCTL.IV [UR4] ;  /* 0x00000000040079b9 */ /* 0x0007e40008000000 */
[----:B---3--:R-:W-:Y:S01]  /*9c60*/  NOP ;  /* 0x0000000000007918 */ /* 0x008fe20000000000 */
.L_x_134:
[----:B------:R-:W-:Y:S05]  /*9c70*/  @!P0 BRA `(.L_x_135) ;  /* 0x0000000000188947 */ /* 0x000fea0003800000 */
[----:B------:R-:W3:Y:S02]  /*9c80*/  LDC.64 R4, c[0x0][0x590] ;  /* 0x00016400ff047b82 */ /* 0x000ee40000000a00 */
[----:B---3--:R-:W-:-:S06]  /*9c90*/  IMAD.WIDE R4, R18, 0x8, R4 ;  /* 0x0000000812047825 */ /* 0x008fcc00078e0204 */
[----:B------:R-:W1:Y:S04]  /*9ca0*/  LDG.E.64 R4, desc[UR38][R4.64] ;  /* 0x0000002604047981 */ /* 0x000e68000c1e1b00 */
[----:B-1----:R-:W3:Y:S02]  /*9cb0*/  LD.E R3, desc[UR38][R4.64] ;  /* 0x0000002604037980 */ /* 0x002ee4000c101900 */
[----:B---3--:R-:W-:Y:S01]  /*9cc0*/  FSETP.NEU.AND P0, PT, R3, RZ, PT ;  /* 0x000000ff0300720b */ /* 0x008fe20003f0d000 */
[----:B------:R-:W-:-:S12]  /*9cd0*/  BRA `(.L_x_136) ;  /* 0x0000000000247947 */ /* 0x000fd80003800000 */
.L_x_135:
[----:B------:R-:W-:Y:S02]  /*9ce0*/  ISETP.NE.U32.AND P1, PT, RZ, UR26, PT ;  /* 0x0000001aff007c0c */ /* 0x000fe4000bf25070 */
[----:B------:R-:W-:Y:S02]  /*9cf0*/  FSETP.NEU.AND P0, PT, RZ, UR28, PT ;  /* 0x0000001cff007c0b */ /* 0x000fe4000bf0d000 */
[----:B------:R-:W-:-:S13]  /*9d00*/  ISETP.NE.AND.EX P1, PT, RZ, UR27, PT, P1 ;  /* 0x0000001bff007c0c */ /* 0x000fda000bf25310 */
[----:B------:R-:W-:Y:S05]  /*9d10*/  @!P1 BRA `(.L_x_136) ;  /* 0x0000000000149947 */ /* 0x000fea0003800000 */
[----:B------:R-:W3:Y:S01]  /*9d20*/  LDC.64 R4, c[0x0][0x588] ;  /* 0x00016200ff047b82 */ /* 0x000ee20000000a00 */
[----:B-1----:R-:W-:-:S04]  /*9d30*/  IMAD R3, R18, UR29, RZ ;  /* 0x0000001d12037c24 */ /* 0x002fc8000f8e02ff */
[----:B---3--:R-:W-:-:S06]  /*9d40*/  IMAD.WIDE R4, R3, 0x4, R4 ;  /* 0x0000000403047825 */ /* 0x008fcc00078e0204 */
[----:B------:R-:W3:Y:S02]  /*9d50*/  LDG.E R4, desc[UR38][R4.64] ;  /* 0x0000002604047981 */ /* 0x000ee4000c1e1900 */
[----:B---3--:R-:W-:-:S13]  /*9d60*/  FSETP.NEU.AND P0, PT, R4, RZ, PT ;  /* 0x000000ff0400720b */ /* 0x008fda0003f0d000 */
.L_x_136:
[----:B------:R-:W-:Y:S01]  /*9d70*/  UISETP.NE.AND UP0, UPT, UR30, 0x3, UPT ;  /* 0x000000031e00788c */ /* 0x000fe2000bf05270 */
[----:B------:R-:W-:-:S05]  /*9d80*/  ELECT P1, URZ, PT ;  /* 0x00000000003f782f */ /* 0x000fca0003820000 */
[----:B------:R-:W-:Y:S02]  /*9d90*/  PLOP3.LUT P2, PT, PT, PT, UP0, 0x80, 0x0 ;  /* 0x000000000000781c */ /* 0x000fe40003f4f008 */
[----:B------:R-:W-:-:S11]  /*9da0*/  PLOP3.LUT P0, PT, P0, P1, PT, 0x2a, 0x0 ;  /* 0x000000000000781c */ /* 0x000fd60000702572 */
[----:B------:R-:W-:Y:S05]  /*9db0*/  @!P2 BRA `(.L_x_137) ;  /* 0x000000000004a947 */ /* 0x000fea0003800000 */
[----:B------:R-:W-:Y:S01]  /*9dc0*/  BPT.TRAP 0x1 ;  /* 0x000000040000795c */ /* 0x000fe20000300000 */
.L_x_137:
[----:B-1----:R-:W-:-:S05]  /*9dd0*/  IMAD.MOV.U32 R3, RZ, RZ, 0x1 ;  /* 0x00000001ff037424 */ /* 0x002fca00078e00ff */
[----:B------:R-:W-:-:S04]  /*9de0*/  SHF.L.U32 R3, R3, 0x1f, RZ ;  /* 0x0000001f03037819 */ /* 0x000fc800000006ff */
[----:B------:R-:W1:Y:S02]  /*9df0*/  SYNCS.PHASECHK.TRANS64.TRYWAIT P1, [UR6+0x344d0], R3 ;  /* 0x0344d003ff0075a7 */ /* 0x000e640008020146 */
[----:B-1----:R-:W-:Y:S05]  /*9e00*/  @!P1 BRA `(.L_x_138) ;  /* 0x0000005400b49947 */ /* 0x002fea0003800000 */
.L_x_289:
[----:B------:R-:W-:Y:S04]  /*9e10*/  BSSY B0, `(.L_x_139) ;  /* 0x000000b000007945 */ /* 0x000fe80003800000 */
[----:B------:R-:W-:Y:S05]  /*9e20*/  @P0 BRA `(.L_x_140) ;  /* 0x0000000000240947 */ /* 0x000fea0003800000 */
[----:B------:R-:W-:Y:S02]  /*9e30*/  UIADD3 UR16, UR6, 0x30000, URZ ;  /* 0x0003000006107890 */ /* 0x000fe4000fffe03f */
[----:B------:R-:W-:Y:S01]  /*9e40*/  UIADD3 UR17, UR6, 0x344b0, URZ ;  /* 0x000344b006117890 */ /* 0x000fe2000fffe03f */
[----:B------:R-:W-:Y:S01]  /*9e50*/  UMOV UR8, 0x0 ;  /* 0x0000000000087882 */ /* 0x000fe20000000000 */
[----:B------:R-:W-:-:S07]  /*9e60*/  UMOV UR9, 0x10000000 ;  /* 0x1000000000097882 */ /* 0x000fce0000000000 */
[----:B------:R3:W-:Y:S02]  /*9e70*/  UTMALDG.2D [UR16], [UR4], desc[UR8] ;  /* 0x00000810040075b4 */ /* 0x0007e40008009000 */
[----:B---3--:R-:W-:Y:S05]  /*9e80*/  @!P2 BRA `(.L_x_141) ;  /* 0x000000000004a947 */ /* 0x008fea0003800000 */
[----:B------:R-:W-:Y:S01]  /*9e90*/  BPT.TRAP 0x1 ;  /* 0x000000040000795c */ /* 0x000fe20000300000 */
.L_x_141:
[----:B-1----:R-:W1:Y:S02]  /*9ea0*/  LDC R4, c[0x0][0x828] ;  /* 0x00020a00ff047b82 */ /* 0x002e640000000800 */
[----:B-1----:R3:W-:Y:S02]  /*9eb0*/  SYNCS.ARRIVE.TRANS64.RED.A0TR RZ, [UR6+0x344b0], R4 ;  /* 0x0344b004ffff79a7 */ /* 0x0027e40008300406 */
.L_x_140:
[----:B------:R-:W-:Y:S05]  /*9ec0*/  BSYNC B0 ;  /* 0x0000000000007941 */ /* 0x000fea0003800000 */
.L_x_139:
[----:B------:R-:W-:Y:S05]  /*9ed0*/  @!P2 BRA `(.L_x_142) ;  /* 0x000000000004a947 */ /* 0x000fea0003800000 */
[----:B------:R-:W-:Y:S01]  /*9ee0*/  BPT.TRAP 0x1 ;  /* 0x000000040000795c */ /* 0x000fe20000300000 */
.L_x_142:
[----:B------:R-:W-:-:S04]  /*9ef0*/  UIADD3 UR13, UR6, 0x344b0, URZ ;  /* 0x000344b0060d7890 */ /* 0x000fc8000fffe03f */
[----:B------:R-:W-:-:S09]  /*9f00*/  UPRMT UR7, UR58, 0x654, UR13 ;  /* 0x000006543a077896 */ /* 0x000fd2000800000d */
[----:B------:R-:W-:Y:S01]  /*9f10*/  SYNCS.ARRIVE.TRANS64.RED.A1T0 RZ, [UR7], RZ ;  /* 0x000000ffffff79a7 */ /* 0x000fe20008100407 */
[----:B------:R-:W-:Y:S05]  /*9f20*/  @!P2 BRA `(.L_x_143) ;  /* 0x000000000004a947 */ /* 0x000fea0003800000 */
[----:B------:R-:W-:Y:S01]  /*9f30*/  BPT.TRAP 0x1 ;  /* 0x000000040000795c */ /* 0x000fe20000300000 */
.L_x_143:
[----:B------:R-:W4:Y:S02]  /*9f40*/  SYNCS.PHASECHK.TRANS64.TRYWAIT P1, [UR6+0x344d8], R3 ;  /* 0x0344d803ff0075a7 */ /* 0x000f240008020146 */
[----:B----4-:R-:W-:Y:S05]  /*9f50*/  @!P1 BRA `(.L_x_144) ;  /* 0x0000005400789947 */ /* 0x010fea0003800000 */
.L_x_290:
[----:B------:R-:W-:Y:S04]  /*9f60*/  BSSY B0, `(.L_x_145) ;  /* 0x000000d000007945 */ /* 0x000fe80003800000 */
[----:B------:R-:W-:Y:S05]  /*9f70*/  @P0 BRA `(.L_x_146) ;  /* 0x00000000002c0947 */ /* 0x000fea0003800000 */
[----:B------:R-:W-:Y:S02]  /*9f80*/  UIADD3 UR10, UR18, 0x40, URZ ;  /* 0x00000040120a7890 */ /* 0x000fe4000fffe03f */
[----:B------:R-:W-:Y:S02]  /*9f90*/  UIADD3 UR8, UR6, 0x31000, URZ ;  /* 0x0003100006087890 */ /* 0x000fe4000fffe03f */
[----:B------:R-:W-:Y:S01]  /*9fa0*/  UIADD3 UR9, UR6, 0x344b8, URZ ;  /* 0x000344b806097890 */ /* 0x000fe2000fffe03f */
[----:B------:R-:W-:Y:S01]  /*9fb0*/  UMOV UR14, 0x0 ;  /* 0x00000000000e7882 */ /* 0x000fe20000000000 */
[----:B------:R-:W-:Y:S01]  /*9fc0*/  UMOV UR15, 0x10000000 ;  /* 0x10000000000f7882 */ /* 0x000fe20000000000 */
[----:B------:R-:W-:-:S06]  /*9fd0*/  UMOV UR11, UR19 ;  /* 0x00000013000b7c82 */ /* 0x000fcc0008000000 */
[----:B------:R4:W-:Y:S02]  /*9fe0*/  UTMALDG.2D [UR8], [UR4], desc[UR14] ;  /* 0x00000e08040075b4 */ /* 0x0009e40008009000 */
[----:B----4-:R-:W-:Y:S05]  /*9ff0*/  @!P2 BRA `(.L_x_147) ;  /* 0x000000000004a947 */ /* 0x010fea0003800000 */
[----:B------:R-:W-:Y:S01]  /*a000*/  BPT.TRAP 0x1 ;  /* 0x000000040000795c */ /* 0x000fe20000300000 */
.L_x_147:
[----:B-1-3--:R-:W1:Y:S02]  /*a010*/  LDC R4, c[0x0][0x828] ;  /* 0x00020a00ff047b82 */ /* 0x00ae640000000800 */
[----:B-1----:R4:W-:Y:S02]  /*a020*/  SYNCS.ARRIVE.TRANS64.RED.A0TR RZ, [UR6+0x344b8], R4 ;  /* 0x0344b804ffff79a7 */ /* 0x0029e40008300406 */
.L_x_146:
[----:B------:R-:W-:Y:S05]  /*a030*/  BSYNC B0 ;  /* 0x0000000000007941 */ /* 0x000fea0003800000 */
.L_x_145:
[----:B------:R-:W-:Y:S05]  /*a040*/  @!P2 BRA `(.L_x_148) ;  /* 0x000000000004a947 */ /* 0x000fea0003800000 */
[----:B------:R-:W-:Y:S01]  /*a050*/  BPT.TRAP 0x1 ;  /* 0x000000040000795c */ /* 0x000fe20000300000 */
.L_x_148:
[----:B------:R-:W-:Y:S02]  /*a060*/  UIADD3 UR9, UR6, 0x344b8, URZ ;  /* 0x000344b806097890 */ /* 0x000fe4000fffe03f */
[----:B------:R-:W-:Y:S02]  /*a070*/  UIADD3 UR23, UR19, 0x20, URZ ;  /* 0x0000002013177890 */ /* 0x000fe4000fffe03f */
[----:B------:R-:W-:-:S09]  /*a080*/  UPRMT UR16, UR58, 0x654, UR9 ;  /* 0x000006543a107896 */ /* 0x000fd20008000009 */
[----:B------:R-:W-:Y:S01]  /*a090*/  SYNCS.ARRIVE.TRANS64.RED.A1T0 RZ, [UR16], RZ ;  /* 0x000000ffffff79a7 */ /* 0x000fe20008100410 */
[----:B------:R-:W-:Y:S05]  /*a0a0*/  @!P2 BRA `(.L_x_149) ;  /* 0x000000000004a947 */ /* 0x000fea0003800000 */
[----:B------:R-:W-:Y:S01]  /*a0b0*/  BPT.TRAP 0x1 ;  /* 0x000000040000795c */ /* 0x000fe20000300000 */
.L_x_149:
[----:B------:R-:W5:Y:S02]  /*a0c0*/  SYNCS.PHASECHK.TRANS64.TRYWAIT P1, [UR6+0x344e0], R3 ;  /* 0x0344e003ff0075a7 */ /* 0x000f640008020146 */
[----:B-----5:R-:W-:Y:S05]  /*a0d0*/  @!P1 BRA `(.L_x_150) ;  /* 0x0000005400309947 */ /* 0x020fea0003800000 */
.L_x_291:
[----:B------:R-:W-:Y:S04]  /*a0e0*/  BSSY B0, `(.L_x_151) ;  /* 0x000000c000007945 */ /* 0x000fe80003800000 */
[----:B------:R-:W-:Y:S05]  /*a0f0*/  @P0 BRA `(.L_x_152) ;  /* 0x0000000000280947 */ /* 0x000fea0003800000 */
[----:B------:R-:W-:Y:S02]  /*a100*/  UIADD3 UR20, UR6, 0x32000, URZ ;  /* 0x0003200006147890 */ /* 0x000fe4000fffe03f */
[----:B------:R-:W-:Y:S01]  /*a110*/  UIADD3 UR21, UR6, 0x344c0, URZ ;  /* 0x000344c006157890 */ /* 0x000fe2000fffe03f */
[----:B------:R-:W-:Y:S01]  /*a120*/  UMOV UR10, 0x0 ;  /* 0x00000000000a7882 */ /* 0x000fe20000000000 */
[----:B------:R-:W-:Y:S01]  /*a130*/  UMOV UR11, 0x10000000 ;  /* 0x10000000000b7882 */ /* 0x000fe20000000000 */
[----:B------:R-:W-:-:S06]  /*a140*/  UMOV UR22, UR18 ;  /* 0x0000001200167c82 */ /* 0x000fcc0008000000 */
[----:B------:R1:W-:Y:S02]  /*a150*/  UTMALDG.2D [UR20], [UR4], desc[UR10] ;  /* 0x00000a14040075b4 */ /* 0x0003e40008009000 */
[----:B-1----:R-:W-:Y:S05]  /*a160*/  @!P2 BRA `(.L_x_153) ;  /* 0x000000000004a947 */ /* 0x002fea0003800000 */
[----:B------:R-:W-:Y:S01]  /*a170*/  BPT.TRAP 0x1 ;  /* 0x000000040000795c */ /* 0x000fe20000300000 */
.L_x_153:
[----:B---34-:R-:W1:Y:S02]  /*a180*/  LDC R4, c[0x0][0x828] ;  /* 0x00020a00ff047b82 */ /* 0x018e640000000800 */
[----:B-1----:R1:W-:Y:S02]  /*a190*/  SYNCS.ARRIVE.TRANS64.RED.A0TR RZ, [UR6+0x344c0], R4 ;  /* 0x0344c004ffff79a7 */ /* 0x0023e40008300406 */
.L_x_152:
[----:B------:R-:W-:Y:S05]  /*a1a0*/  BSYNC B0 ;  /* 0x0000000000007941 */ /* 0x000fea0003800000 */
.L_x_151:
[----:B------:R-:W-:Y:S05]  /*a1b0*/  @!P2 BRA `(.L_x_154) ;  /* 0x000000000004a947 */ /* 0x000fea0003800000 */
[----:B------:R-:W-:Y:S01]  /*a1c0*/  BPT.TRAP 0x1 ;  /* 0x000000040000795c */ /* 0x000fe20000300000 */
.L_x_154:
[----:B------:R-:W-:-:S04]  /*a1d0*/  UIADD3 UR17, UR6, 0x344c0, URZ ;  /* 0x000344c006117890 */ /* 0x000fc8000fffe03f */
[----:B------:R-:W-:-:S09]  /*a1e0*/  UPRMT UR33, UR58, 0x654, UR17 ;  /* 0x000006543a217896 */ /* 0x000fd20008000011 */
[----:B------:R-:W-:Y:S01]  /*a1f0*/  SYNCS.ARRIVE.TRANS64.RED.A1T0 RZ, [UR33], RZ ;  /* 0x000000ffffff79a7 */ /* 0x000fe20008100421 */
[----:B------:R-:W-:Y:S05]  /*a200*/  @!P2 BRA `(.L_x_155) ;  /* 0x000000000004a947 */ /* 0x000fea0003800000 */
[----:B------:R-:W-:Y:S01]  /*a210*/  BPT.TRAP 0x1 ;  /* 0x000000040000795c */ /* 0x000fe20000300000 */
.L_x_155:
[----:B------:R-:W5:Y:S02]  /*a220*/  SYNCS.PHASECHK.TRANS64.TRYWAIT P1, [UR6+0x344e8], R3 ;  /* 0x0344e803ff0075a7 */ /* 0x000f640008020146 */
[----:B-----5:R-:W-:Y:S05]  /*a230*/  @!P1 BRA `(.L_x_156) ;  /* 0x0000005000f09947 */ /* 0x020fea0003800000 */
.L_x_292:
[----:B------:R-:W-:Y:S04]  /*a240*/  BSSY B0, `(.L_x_157) ;  /* 0x000000c000007945 */ /* 0x000fe80003800000 */
[----:B------:R-:W-:Y:S05]  /*a250*/  @P0 BRA `(.L_x_158) ;  /* 0x0000000000280947 */ /* 0x000fea0003800000 */
[----:B------:R-:W-:Y:S02]  /*a260*/  UIADD3 UR22, UR18, 0x40, URZ ;  /* 0x0000004012167890 */ /* 0x000fe4000fffe03f */
[----:B------:R-:W-:Y:S02]  /*a270*/  UIADD3 UR20, UR6, 0x33000, URZ ;  /* 0x0003300006147890 */ /* 0x000fe4000fffe03f */
[----:B------:R-:W-:Y:S01]  /*a280*/  UIADD3 UR21, UR6, 0x344c8, URZ ;  /* 0x000344c806157890 */ /* 0x000fe2000fffe03f */
[----:B------:R-:W-:Y:S01]  /*a290*/  UMOV UR10, 0x0 ;  /* 0x00000000000a7882 */ /* 0x000fe20000000000 */
[----:B------:R-:W-:-:S07]  /*a2a0*/  UMOV UR11, 0x10000000 ;  /* 0x10000000000b7882 */ /* 0x000fce0000000000 */
[----:B------:R1:W-:Y:S02]  /*a2b0*/  UTMALDG.2D [UR20], [UR4], desc[UR10] ;  /* 0x00000a14040075b4 */ /* 0x0003e40008009000 */
[----:B-1----:R-:W-:Y:S05]  /*a2c0*/  @!P2 BRA `(.L_x_159) ;  /* 0x000000000004a947 */ /* 0x002fea0003800000 */
[----:B------:R-:W-:Y:S01]  /*a2d0*/  BPT.TRAP 0x1 ;  /* 0x000000040000795c */ /* 0x000fe20000300000 */
.L_x_159:
[----:B---34-:R-:W1:Y:S02]  /*a2e0*/  LDC R4, c[0x0][0x828] ;  /* 0x00020a00ff047b82 */ /* 0x018e640000000800 */
[----:B-1----:R1:W-:Y:S02]  /*a2f0*/  SYNCS.ARRIVE.TRANS64.RED.A0TR RZ, [UR6+0x344c8], R4 ;  /* 0x0344c804ffff79a7 */ /* 0x0023e40008300406 */
.L_x_158:
[----:B------:R-:W-:Y:S05]  /*a300*/  BSYNC B0 ;  /* 0x0000000000007941 */ /* 0x000fea0003800000 */
.L_x_157:
[----:B------:R-:W-:Y:S05]  /*a310*/  @!P2 BRA `(.L_x_160) ;  /* 0x000000000004a947 */ /* 0x000fea0003800000 */
[----:B------:R-:W-:Y:S01]  /*a320*/  BPT.TRAP 0x1 ;  /* 0x000000040000795c */ /* 0x000fe20000300000 */
.L_x_160:
[----:B------:R-:W-:Y:S02]  /*a330*/  UIADD3 UR21, UR6, 0x344c8, URZ ;  /* 0x000344c806157890 */ /* 0x000fe4000fffe03f */
[----:B------:R-:W-:Y:S02]  /*a340*/  UIADD3 UR15, UR19, 0x40, URZ ;  /* 0x00000040130f7890 */ /* 0x000fe4000fffe03f */
[----:B------:R-:W-:-:S09]  /*a350*/  UPRMT UR34, UR58, 0x654, UR21 ;  /* 0x000006543a227896 */ /* 0x000fd20008000015 */
[----:B------:R-:W-:Y:S01]  /*a360*/  SYNCS.ARRIVE.TRANS64.RED.A1T0 RZ, [UR34], RZ ;  /* 0x000000ffffff79a7 */ /* 0x000fe20008100422 */
[----:B------:R-:W-:Y:S05]  /*a370*/  @!P2 BRA `(.L_x_161) ;  /* 0x000000000004a947 */ /* 0x000fea0003800000 */
[----:B------:R-:W-:Y:S01]  /*a380*/  BPT.TRAP 0x1 ;  /* 0x000000040000795c */ /* 0x000fe20000300000 */
.L_x_161:
[----:B-1-34-:R-:W-:-:S04]  /*a390*/  SHF.L.U32 R4, RZ, 0x1f, RZ ;  /* 0x0000001fff047819 */ /* 0x01afc800000006ff */
[----:B------:R-:W1:Y:S02]  /*a3a0*/  SYNCS.PHASECHK.TRANS64.TRYWAIT P1, [UR6+0x344d0], R4 ;  /* 0x0344d004ff0075a7 */ /* 0x000e640008020146 */
[----:B-1----:R-:W-:Y:S05]  /*a3b0*/  @!P1 BRA `(.L_x_162) ;  /* 0x0000005000a89947 */ /* 0x002fea0003800000 */
.L_x_293:
[----:B------:R-:W-:Y:S04]  /*a3c0*/  BSSY B0, `(.L_x_163) ;  /* 0x000000b000007945 */ /* 0x000fe80003800000 */
[----:B------:R-:W-:Y:S05]  /*a3d0*/  @P0 BRA `(.L_x_164) ;  /* 0x0000000000240947 */ /* 0x000fea0003800000 */
[----:B------:R-:W-:Y:S01]  /*a3e0*/  UIADD3 UR12, UR6, 0x30000, URZ ;  /* 0x00030000060c7890 */ /* 0x000fe2000fffe03f */
[----:B------:R-:W-:Y:S01]  /*a3f0*/  UMOV UR10, 0x0 ;  /* 0x00000000000a7882 */ /* 0x000fe20000000000 */
[----:B------:R-:W-:Y:S01]  /*a400*/  UMOV UR11, 0x10000000 ;  /* 0x10000000000b7882 */ /* 0x000fe20000000000 */
[----:B------:R-:W-:-:S06]  /*a410*/  UMOV UR14, UR18 ;  /* 0x00000012000e7c82 */ /* 0x000fcc0008000000 */
[----:B------:R3:W-:Y:S02]  /*a420*/  UTMALDG.2D [UR12], [UR4], desc[UR10] ;  /* 0x00000a0c040075b4 */ /* 0x0007e40008009000 */
[----:B---3--:R-:W-:Y:S05]  /*a430*/  @!P2 BRA `(.L_x_165) ;  /* 0x000000000004a947 */ /* 0x008fea0003800000 */
[----:B------:R-:W-:Y:S01]  /*a440*/  BPT.TRAP 0x1 ;  /* 0x000000040000795c */ /* 0x000fe20000300000 */
.L_x_165:
[----:B-1----:R-:W1:Y:S02]  /*a450*/  LDC R5, c[0x0][0x828] ;  /* 0x00020a00ff057b82 */ /* 0x002e640000000800 */
[----:B-1----:R3:W-:Y:S02]  /*a460*/  SYNCS.ARRIVE.TRANS64.RED.A0TR RZ, [UR6+0x344b0], R5 ;  /* 0x0344b005ffff79a7 */ /* 0x0027e40008300406 */
.L_x_164:
[----:B------:R-:W-:Y:S05]  /*a470*/  BSYNC B0 ;  /* 0x0000000000007941 */ /* 0x000fea0003800000 */
.L_x_163:
[----:B------:R-:W-:Y:S05]  /*a480*/  @!P2 BRA `(.L_x_166) ;  /* 0x000000000004a947 */ /* 0x000fea0003800000 */
[----:B------:R-:W-:Y:S01]  /*a490*/  BPT.TRAP 0x1 ;  /* 0x000000040000795c */ /* 0x000fe20000300000 */
.L_x_166:
[----:B------:R-:W-:Y:S01]  /*a4a0*/  SYNCS.ARRIVE.TRANS64.RED.A1T0 RZ, [UR7], RZ ;  /* 0x000000ffffff79a7 */ /* 0x000fe20008100407 */
[----:B------:R-:W-:Y:S05]  /*a4b0*/  @!P2 BRA `(.L_x_167) ;  /* 0x000000000004a947 */ /* 0x000fea0003800000 */
[----:B------:R-:W-:Y:S01]  /*a4c0*/  BPT.TRAP 0x1 ;  /* 0x000000040000795c */ /* 0x000fe20000300000 */
.L_x_167:
[----:B------:R-:W4:Y:S02]  /*a4d0*/  SYNCS.PHASECHK.TRANS64.TRYWAIT P1, [UR6+0x344d8], R4 ;  /* 0x0344d804ff0075a7 */ /* 0x000f240008020146 */
[----:B----4-:R-:W-:Y:S05]  /*a4e0*/  @!P1 BRA `(.L_x_168) ;  /* 0x0000005000749947 */ /* 0x010fea0003800000 */
.L_x_294:
        /* <DEDUP_REMOVED lines=10> */
.L_x_171:
[----:B-1-3--:R-:W1:Y:S02]  /*a590*/  LDC R5, c[0x0][0x828] ;  /* 0x00020a00ff057b82 */ /* 0x00ae640000000800 */
[----:B-1----:R4:W-:Y:S02]  /*a5a0*/  SYNCS.ARRIVE.TRANS64.RED.A0TR RZ, [UR6+0x344b8], R5 ;  /* 0x0344b805ffff79a7 */ /* 0x0029e40008300406 */
.L_x_170:
[----:B------:R-:W-:Y:S05]  /*a5b0*/  BSYNC B0 ;  /* 0x0000000000007941 */ /* 0x000fea0003800000 */
.L_x_169:
[----:B------:R-:W-:Y:S05]  /*a5c0*/  @!P2 BRA `(.L_x_172) ;  /* 0x000000000004a947 */ /* 0x000fea0003800000 */
[----:B------:R-:W-:Y:S01]  /*a5d0*/  BPT.TRAP 0x1 ;  /* 0x000000040000795c */ /* 0x000fe20000300000 */
.L_x_172:
[----:B------:R-:W-:Y:S01]  /*a5e0*/  SYNCS.ARRIVE.TRANS64.RED.A1T0 RZ, [UR16], RZ ;  /* 0x000000ffffff79a7 */ /* 0x000fe20008100410 */
[----:B------:R-:W-:Y:S01]  /*a5f0*/  UIADD3 UR19, UR19, 0x60, URZ ;  /* 0x0000006013137890 */ /* 0x000fe2000fffe03f */
[----:B------:R-:W-:Y:S11]  /*a600*/  @!P2 BRA `(.L_x_173) ;  /* 0x000000000004a947 */ /* 0x000ff60003800000 */
[----:B------:R-:W-:Y:S01]  /*a610*/  BPT.TRAP 0x1 ;  /* 0x000000040000795c */ /* 0x000fe20000300000 */
.L_x_173:
[----:B------:R-:W5:Y:S02]  /*a620*/  SYNCS.PHASECHK.TRANS64.TRYWAIT P1, [UR6+0x344e0], R4 ;  /* 0x0344e004ff0075a7 */ /* 0x000f640008020146 */
[----:B-----5:R-:W-:Y:S05]  /*a630*/  @!P1 BRA `(.L_x_174) ;  /* 0x0000005000389947 */ /* 0x020fea0003800000 */
.L_x_295:
[----:B------:R-:W-:Y:S04]  /*a640*/  BSSY B0, `(.L_x_175) ;  /* 0x000000a000007945 */ /* 0x000fe80003800000 */
[----:B------:R-:W-:Y:S05]  /*a650*/  @P0 BRA `(.L_x_176) ;  /* 0x0000000000200947 */ /* 0x000fea0003800000 */
[----:B------:R-:W-:Y:S01]  /*a660*/  UIADD3 UR16, UR6, 0x32000, URZ ;  /* 0x0003200006107890 */ /* 0x000fe2000fffe03f */
[----:B------:R-:W-:Y:S01]  /*a670*/  UMOV UR8, 0x0 ;  /* 0x0000000000087882 */ /* 0x000fe20000000000 */
[----:B------:R-:W-:-:S07]  /*a680*/  UMOV UR9, 0x10000000 ;  /* 0x1000000000097882 */ /* 0x000fce0000000000 */
[----:B------:R1:W-:Y:S02]  /*a690*/  UTMALDG.2D [UR16], [UR4], desc[UR8] ;  /* 0x00000810040075b4 */ /* 0x0003e40008009000 */
[----:B-1----:R-:W-:Y:S05]  /*a6a0*/  @!P2 BRA `(.L_x_177) ;  /* 0x000000000004a947 */ /* 0x002fea0003800000 */
[----:B------:R-:W-:Y:S01]  /*a6b0*/  BPT.TRAP 0x1 ;  /* 0x000000040000795c */ /* 0x000fe20000300000 */
.L_x_177:
[----:B---34-:R-:W1:Y:S02]  /*a6c0*/  LDC R5, c[0x0][0x828] ;  /* 0x00020a00ff057b82 */ /* 0x018e640000000800 */
[----:B-1----:R1:W-:Y:S02]  /*a6d0*/  SYNCS.ARRIVE.TRANS64.RED.A0TR RZ, [UR6+0x344c0], R5 ;  /* 0x0344c005ffff79a7 */ /* 0x0023e40008300406 */
.L_x_176:
[----:B------:R-:W-:Y:S05]  /*a6e0*/  BSYNC B0 ;  /* 0x0000000000007941 */ /* 0x000fea0003800000 */
.L_x_175:
[----:B------:R-:W-:Y:S05]  /*a6f0*/  @!P2 BRA `(.L_x_178) ;  /* 0x000000000004a947 */ /* 0x000fea0003800000 */
[----:B------:R-:W-:Y:S01]  /*a700*/  BPT.TRAP 0x1 ;  /* 0x000000040000795c */ /* 0x000fe20000300000 */
.L_x_178:
[----:B------:R-:W-:Y:S01]  /*a710*/  SYNCS.ARRIVE.TRANS64.RED.A1T0 RZ, [UR33], RZ ;  /* 0x000000ffffff79a7 */ /* 0x000fe20008100421 */
[----:B------:R-:W-:Y:S05]  /*a720*/  @!P2 BRA `(.L_x_179) ;  /* 0x000000000004a947 */ /* 0x000fea0003800000 */
[----:B------:R-:W-:Y:S01]  /*a730*/  BPT.TRAP 0x1 ;  /* 0x000000040000795c */ /* 0x000fe20000300000 */
.L_x_179:
[----:B------:R-:W5:Y:S02]  /*a740*/  SYNCS.PHASECHK.TRANS64.TRYWAIT P1, [UR6+0x344e8], R4 ;  /* 0x0344e804ff0075a7 */ /* 0x000f640008020146 */
[----:B-----5:R-:W-:Y:S05]  /*a750*/  @!P1 BRA `(.L_x_180) ;  /* 0x0000005000089947 */ /* 0x020fea0003800000 */
.L_x_296:
        /* <DEDUP_REMOVED lines=10> */
.L_x_183:
[----:B------:R-:W1:Y:S02]  /*a800*/  LDC R4, c[0x0][0x828] ;  /* 0x00020a00ff047b82 */ /* 0x000e640000000800 */
[----:B-1----:R1:W-:Y:S02]  /*a810*/  SYNCS.ARRIVE.TRANS64.RED.A0TR RZ, [UR6+0x344c8], R4 ;  /* 0x0344c804ffff79a7 */ /* 0x0023e40008300406 */
.L_x_182:
[----:B------:R-:W-:Y:S05]  /*a820*/  BSYNC B0 ;  /* 0x0000000000007941 */ /* 0x000fea0003800000 */
.L_x_181:
[----:B------:R-:W-:Y:S05]  /*a830*/  @!P2 BRA `(.L_x_184) ;  /* 0x000000000004a947 */ /* 0x000fea0003800000 */
[----:B------:R-:W-:Y:S01]  /*a840*/  BPT.TRAP 0x1 ;  /* 0x000000040000795c */ /* 0x000fe20000300000 */
.L_x_184:
[----:B--2---:R-:W-:Y:S01]  /*a850*/  ISETP.NE.AND P0, PT, R11, RZ, PT ;  /* 0x000000ff0b00720c */ /* 0x004fe20003f05270 */
[----:B------:R-:W-:Y:S01]  /*a860*/  SYNCS.ARRIVE.TRANS64.RED.A1T0 RZ, [UR34], RZ ;  /* 0x000000ffffff79a7 */ /* 0x000fe20008100422 */
[CC--:B------:R-:W-:Y:S02]  /*a870*/  ISETP.NE.AND P3, PT, R18.reuse, R10.reuse, PT ;  /* 0x0000000a1200720c */ /* 0x0c0fe40003f65270 */
[----:B------:R-:W-:-:S13]  /*a880*/  ISETP.EQ.OR P0, PT, R18, R10, !P0 ;  /* 0x0000000a1200720c */ /* 0x000fda0004702670 */
[----:B------:R-:W-:Y:S05]  /*a890*/  @P0 BRA `(.L_x_185) ;  /* 0x0000000400040947 */ /* 0x000fea0003800000 */
[----:B------:R-:W-:Y:S01]  /*a8a0*/  ELECT P0, URZ, PT ;  /* 0x00000000003f782f */ /* 0x000fe20003800000 */
[----:B------:R-:W-:-:S12]  /*a8b0*/  BSSY B0, `(.L_x_186) ;  /* 0x0000032000007945 */ /* 0x000fd80003800000 */
[----:B------:R-:W-:Y:S05]  /*a8c0*/  @!P0 BRA `(.L_x_187) ;  /* 0x0000000000c08947 */ /* 0x000fea0003800000 */
[----:B-1-34-:R-:W1:Y:S08]  /*a8d0*/  LDC.64 R4, c[0x0][0x290] ;  /* 0x0000a400ff047b82 */ /* 0x01ae700000000a00 */
[----:B------:R-:W2:Y:S08]  /*a8e0*/  LDC.64 R12, c[0x0][0x808] ;  /* 0x00020200ff0c7b82 */ /* 0x000eb00000000a00 */
[----:B------:R-:W3:Y:S01]  /*a8f0*/  LDC.64 R16, c[0x0][0x810] ;  /* 0x00020400ff107b82 */ /* 0x000ee20000000a00 */
[----:B-1----:R-:W-:-:S05]  /*a900*/  IMAD.WIDE R4, R10, 0xc, R4 ;  /* 0x0000000c0a047825 */ /* 0x002fca00078e0204 */
[----:B------:R1:W5:Y:S04]  /*a910*/  LDG.E R14, desc[UR38][R4.64] ;  /* 0x00000026040e7981 */ /* 0x000368000c1e1900 */
[----:B------:R1:W5:Y:S01]  /*a920*/  LDG.E R15, desc[UR38][R4.64+0x4] ;  /* 0x00000426040f7981 */ /* 0x000362000c1e1900 */
[----:B--2---:R-:W-:Y:S02]  /*a930*/  ISETP.NE.U32.AND P0, PT, R12, RZ, PT ;  /* 0x000000ff0c00720c */ /* 0x004fe40003f05070 */
[----:B------:R-:W-:Y:S02]  /*a940*/  SHF.R.S32.HI R6, RZ, 0x1f, R10 ;  /* 0x0000001fff067819 */ /* 0x000fe4000001140a */
[----:B------:R-:W-:Y:S02]  /*a950*/  ISETP.NE.AND.EX P0, PT, R13, RZ, PT, P0 ;  /* 0x000000ff0d00720c */ /* 0x000fe40003f05300 */
[----:B---3--:R-:W-:-:S04]  /*a960*/  ISETP.NE.U32.AND P1, PT, R16, RZ, PT ;  /* 0x000000ff1000720c */ /* 0x008fc80003f25070 */
[----:B------:R-:W-:-:S07]  /*a970*/  ISETP.NE.AND.EX P1, PT, R17, RZ, PT, P1 ;  /* 0x000000ff1100720c */ /* 0x000fce0003f25310 */
[----:B-1----:R-:W-:Y:S06]  /*a980*/  @!P0 BRA `(.L_x_188) ;  /* 0x0000000000108947 */ /* 0x002fec0003800000 */
[----:B------:R-:W-:-:S04]  /*a990*/  LEA R4, P0, R10, R12, 0x3 ;  /* 0x0000000c0a047211 */ /* 0x000fc800078018ff */
[----:B------:R-:W-:-:S06]  /*a9a0*/  LEA.HI.X R5, R10, R13, R6, 0x3, P0 ;  /* 0x0000000d0a057211 */ /* 0x000fcc00000f1c06 */
[----:B------:R-:W2:Y:S04]  /*a9b0*/  LDG.E.64 R4, desc[UR38][R4.64] ;  /* 0x0000002604047981 */ /* 0x000ea8000c1e1b00 */
[----:B--2---:R1:W-:Y:S02]  /*a9c0*/  STS.64 [UR32], R4 ;  /* 0x00000004ff007988 */ /* 0x0043e40008000a20 */
.L_x_188:
[----:B------:R-:W-:Y:S05]  /*a9d0*/  @!P1 BRA `(.L_x_187) ;  /* 0x00000000007c9947 */ /* 0x000fea0003800000 */
[----:B-1----:R-:W-:-:S04]  /*a9e0*/  LEA R4, P0, R10, R16, 0x3 ;  /* 0x000000100a047211 */ /* 0x002fc800078018ff */
[----:B------:R-:W-:Y:S02]  /*a9f0*/  LEA.HI.X R5, R10, R17, R6, 0x3, P0 ;  /* 0x000000110a057211 */ /* 0x000fe400000f1c06 */
[----:B------:R-:W1:Y:S04]  /*aa00*/  LDS R6, [UR32+0x1c] ;  /* 0x00001c20ff067984 */ /* 0x000e680008000800 */
[----:B------:R-:W2:Y:S01]  /*aa10*/  LDG.E.64 R4, desc[UR38][R4.64] ;  /* 0x0000002604047981 */ /* 0x000ea2000c1e1b00 */
[----:B------:R-:W-:-:S03]  /*aa20*/  IMAD.U32 R18, RZ, RZ, UR32 ;  /* 0x00000020ff127e24 */ /* 0x000fc6000f8e00ff */
[----:B------:R-:W-:Y:S02]  /*aa30*/  STS [UR32+0x30], RZ ;  /* 0x000030ffff007988 */ /* 0x000fe40008000820 */
[----:B------:R-:W-:-:S05]  /*aa40*/  SHF.R.U64 R18, R18, 0x4, RZ ;  /* 0x0000000412127819 */ /* 0x000fca00000012ff */
[----:B------:R-:W-:Y:S04]  /*aa50*/  STS [UR32+0x10], R18 ;  /* 0x00001012ff007988 */ /* 0x000fe80008000820 */
[----:B------:R-:W-:Y:S01]  /*aa60*/  STS [UR32+0x14], R18 ;  /* 0x00001412ff007988 */ /* 0x000fe20008000820 */
[----:B--2---:R-:W-:Y:S01]  /*aa70*/  SHF.L.U64.HI R12, R4, 0x1, R5 ;  /* 0x00000001040c7819 */ /* 0x004fe20000010205 */
[----:B-----5:R-:W-:-:S03]  /*aa80*/  VIADD R5, R15, 0xffffffff ;  /* 0xffffffff0f057836 */ /* 0x020fc60000000000 */
[----:B------:R-:W-:-:S04]  /*aa90*/  LOP3.LUT R12, R12, 0x1fffffff, RZ, 0xc0, !PT ;  /* 0x1fffffff0c0c7812 */ /* 0x000fc800078ec0ff */
[----:B------:R-:W-:-:S04]  /*aaa0*/  SHF.R.U32.HI R7, RZ, 0x4, R12 ;  /* 0x00000004ff077819 */ /* 0x000fc8000001160c */
[----:B-1----:R-:W-:-:S05]  /*aab0*/  LOP3.LUT R6, R6, 0xf, R7, 0xb8, !PT ;  /* 0x0000000f06067812 */ /* 0x002fca00078eb807 */
[----:B------:R-:W-:Y:S04]  /*aac0*/  STS [UR32+0x1c], R6 ;  /* 0x00001c06ff007988 */ /* 0x000fe80008000820 */
[----:B------:R-:W1:Y:S02]  /*aad0*/  LDS R7, [UR32+0x1c] ;  /* 0x00001c20ff077984 */ /* 0x000e640008000800 */
[----:B-1----:R-:W-:-:S05]  /*aae0*/  LOP3.LUT R7, R7, 0xf0, RZ, 0xb8, !PT ;  /* 0x000000f007077812 */ /* 0x002fca00078eb8ff */
[----:B------:R1:W-:Y:S04]  /*aaf0*/  STS [UR32+0x1c], R7 ;  /* 0x00001c07ff007988 */ /* 0x0003e80008000820 */
[----:B------:R-:W2:Y:S01]  /*ab00*/  LDS R13, [UR32+0x1c] ;  /* 0x00001c20ff0d7984 */ /* 0x000ea20008000800 */
[----:B-1----:R-:W-:Y:S02]  /*ab10*/  CS2R R6, SRZ ;  /* 0x0000000000067805 */ /* 0x002fe4000001ff00 */
[----:B--2---:R-:W-:Y:S02]  /*ab20*/  LOP3.LUT R19, R13, 0xf00, RZ, 0xb8, !PT ;  /* 0x00000f000d137812 */ /* 0x004fe400078eb8ff */
[----:B------:R-:W-:Y:S01]  /*ab30*/  SHF.L.U32 R13, R4, 0x1, RZ ;  /* 0x00000001040d7819 */ /* 0x000fe200000006ff */
[----:B------:R-:W-:-:S02]  /*ab40*/  VIADD R4, R14, 0xffffffff ;  /* 0xffffffff0e047836 */ /* 0x000fc40000000000 */
[----:B------:R-:W-:Y:S01]  /*ab50*/  STS.64 [UR32+0x18], R18 ;  /* 0x00001812ff007988 */ /* 0x000fe20008000a20 */
[----:B------:R-:W-:-:S03]  /*ab60*/  LOP3.LUT R13, R13, 0xfffffffe, RZ, 0xc0, !PT ;  /* 0xfffffffe0d0d7812 */ /* 0x000fc600078ec0ff */
[----:B------:R-:W1:Y:S01]  /*ab70*/  LDS R16, [UR32+0x1c] ;  /* 0x00001c20ff107984 */ /* 0x000e620008000800 */
[----:B------:R-:W-:-:S03]  /*ab80*/  SHF.R.U64 R13, R13, 0x4, R12 ;  /* 0x000000040d0d7819 */ /* 0x000fc6000000120c */
[----:B------:R2:W-:Y:S04]  /*ab90*/  STS.128 [UR32+0x20], R4 ;  /* 0x00002004ff007988 */ /* 0x0005e80008000c20 */
[----:B------:R2:W-:Y:S01]  /*aba0*/  STS [UR32+0xc], R13 ;  /* 0x00000c0dff007988 */ /* 0x0005e20008000820 */
[----:B-1----:R-:W-:-:S05]  /*abb0*/  LOP3.LUT R12, R16, 0xf000, RZ, 0xb8, !PT ;  /* 0x0000f000100c7812 */ /* 0x002fca00078eb8ff */
[----:B------:R2:W-:Y:S02]  /*abc0*/  STS [UR32+0x1c], R12 ;  /* 0x00001c0cff007988 */ /* 0x0005e40008000820 */
.L_x_187:
[----:B------:R-:W-:Y:S05]  /*abd0*/  BSYNC B0 ;  /* 0x0000000000007941 */ /* 0x000fea0003800000 */
.L_x_186:
[----:B-12---:R-:W1:Y:S01]  /*abe0*/  S2R R4, SR_LANEID ;  /* 0x0000000000047919 */ /* 0x006e620000000000 */
[----:B------:R-:W-:Y:S01]  /*abf0*/  NOP ;  /* 0x0000000000007918 */ /* 0x000fe20000000000 */
[----:B------:R-:W-:Y:S01]  /*ac00*/  ELECT P0, URZ, PT ;  /* 0x00000000003f782f */ /* 0x000fe20003800000 */
[----:B------:R-:W-:Y:S01]  /*ac10*/  BSSY B0, `(.L_x_189) ;  /* 0x0000008000007945 */ /* 0x000fe20003800000 */
[----:B-1----:R-:W-:-:S05]  /*ac20*/  IMAD.SHL.U32 R6, R4, 0x4, RZ ;  /* 0x0000000404067824 */ /* 0x002fca00078e00ff */
[----:B------:R1:W2:Y:S01]  /*ac30*/  LDS R7, [R6+UR32] ;  /* 0x0000002006077984 */ /* 0x0002a20008000800 */
[----:B------:R-:W-:-:S05]  /*ac40*/  IADD3 R4, P1, R6, UR4, RZ ;  /* 0x0000000406047c10 */ /* 0x000fca000ff3e0ff */
[----:B---34-:R-:W-:Y:S01]  /*ac50*/  IMAD.X R5, RZ, RZ, UR5, P1 ;  /* 0x00000005ff057e24 */ /* 0x018fe200088e06ff */
[----:B------:R-:W-:Y:S07]  /*ac60*/  @!P0 BRA `(.L_x_190) ;  /* 0x0000000000088947 */ /* 0x000fee0003800000 */
[----:B------:R0:W-:Y:S01]  /*ac70*/  UTMACMDFLUSH ;  /* 0x00000000000079b7 */ /* 0x0001e20000000000 */
[----:B------:R-:W-:-:S04]  /*ac80*/  DEPBAR.LE SB0, 0x0 ;  /* 0x000080000000791a */ /* 0x000fc80000000000 */
.L_x_190:
[----:B------:R-:W-:Y:S05]  /*ac90*/  BSYNC B0 ;  /* 0x0000000000007941 */ /* 0x000fea0003800000 */
.L_x_189:
[----:B--2---:R2:W5:Y:S02]  /*aca0*/  ATOMG.E.EXCH.STRONG.GPU PT, RZ, [R4], R7 ;  /* 0x0000000704ff73a8 */ /* 0x00456400041ee100 */
.L_x_185:
[----:B------:R-:W-:Y:S01]  /*acb0*/  ISETP.NE.AND P1, PT, R11, RZ, PT ;  /* 0x000000ff0b00720c */ /* 0x000fe20003f25270 */
[----:B------:R-:W-:Y:S01]  /*acc0*/  VIADD R2, R2, 0x1 ;  /* 0x0000000102027836 */ /* 0x000fe20000000000 */
[----:B-12---:R-:W-:Y:S01]  /*acd0*/  SEL R4, RZ, 0x1, !P3 ;  /* 0x00000001ff047807 */ /* 0x006fe20005800000 */
[----:B------:R-:W-:Y:S02]  /*ace0*/  IMAD.MOV.U32 R16, RZ, RZ, R8 ;  /* 0x000000ffff107224 */ /* 0x000fe400078e0008 */
[----:B------:R-:W-:Y:S01]  /*acf0*/  IMAD.MOV.U32 R17, RZ, RZ, R9 ;  /* 0x000000ffff117224 */ /* 0x000fe200078e0009 */
[----:B------:R-:W-:Y:S01]  /*ad00*/  ISETP.NE.AND P0, PT, R2, 0x8, PT ;  /* 0x000000080200780c */ /* 0x000fe20003f05270 */
[----:B------:R-:W-:-:S03]  /*ad10*/  IMAD.MOV.U32 R18, RZ, RZ, R10 ;  /* 0x000000ffff127224 */ /* 0x000fc600078e000a */
[----:B---34-:R-:W-:Y:S02]  /*ad20*/  SEL R5, RZ, 0x1, P0 ;  /* 0x00000001ff057807 */ /* 0x018fe40000000000 */
[----:B------:R-:W-:Y:S02]  /*ad30*/  SEL R2, R2, RZ, P0 ;  /* 0x000000ff02027207 */ /* 0x000fe40000000000 */
[----:B------:R-:W-:Y:S01]  /*ad40*/  LOP3.LUT R0, R0, R5, RZ, 0x3c, !PT ;  /* 0x0000000500007212 */ /* 0x000fe200078e3cff */
[----:B------:R-:W-:Y:S06]  /*ad50*/  @P1 BRA `(.L_x_191) ;  /* 0xffffffec00401947 */ /* 0x000fec000383ffff */
[----:B-----5:R-:W-:Y:S01]  /*ad60*/  ELECT P0, URZ, PT ;  /* 0x00000000003f782f */ /* 0x020fe20003800000 */
[----:B------:R-:W-:-:S12]  /*ad70*/  BSSY B0, `(.L_x_192) ;  /* 0x0000017000007945 */ /* 0x000fd80003800000 */
[----:B------:R-:W-:Y:S05]  /*ad80*/  @!P0 BRA `(.L_x_193) ;  /* 0x0000000000548947 */ /* 0x000fea0003800000 */
[----:B------:R-:W-:Y:S05]  /*ad90*/  @!P2 BRA `(.L_x_194) ;  /* 0x000000000004a947 */ /* 0x000fea0003800000 */
[----:B------:R-:W-:Y:S01]  /*ada0*/  BPT.TRAP 0x1 ;  /* 0x000000040000795c */ /* 0x000fe20000300000 */
.L_x_194:
[----:B------:R-:W1:Y:S02]  /*adb0*/  SYNCS.PHASECHK.TRANS64.TRYWAIT P0, [UR6+0x344d0], R3 ;  /* 0x0344d003ff0075a7 */ /* 0x000e640008000146 */
[----:B-1----:R-:W-:Y:S05]  /*adc0*/  @!P0 BRA `(.L_x_195) ;  /* 0x0000004800848947 */ /* 0x002fea0003800000 */
.L_x_297:
[----:B------:R-:W-:Y:S05]  /*add0*/  @!P2 BRA `(.L_x_196) ;  /* 0x000000000004a947 */ /* 0x000fea0003800000 */
[----:B------:R-:W-:Y:S01]  /*ade0*/  BPT.TRAP 0x1 ;  /* 0x000000040000795c */ /* 0x000fe20000300000 */
.L_x_196:
[----:B------:R-:W2:Y:S02]  /*adf0*/  SYNCS.PHASECHK.TRANS64.TRYWAIT P0, [UR6+0x344d8], R3 ;  /* 0x0344d803ff0075a7 */ /* 0x000ea40008000146 */
[----:B--2---:R-:W-:Y:S05]  /*ae00*/  @!P0 BRA `(.L_x_197) ;  /* 0x00000048008c8947 */ /* 0x004fea0003800000 */
.L_x_298:
[----:B------:R-:W-:Y:S05]  /*ae10*/  @!P2 BRA `(.L_x_198) ;  /* 0x000000000004a947 */ /* 0x000fea0003800000 */
[----:B------:R-:W-:Y:S01]  /*ae20*/  BPT.TRAP 0x1 ;  /* 0x000000040000795c */ /* 0x000fe20000300000 */
.L_x_198:
[----:B------:R-:W2:Y:S02]  /*ae30*/  SYNCS.PHASECHK.TRANS64.TRYWAIT P0, [UR6+0x344e0], R3 ;  /* 0x0344e003ff0075a7 */ /* 0x000ea40008000146 */
[----:B--2---:R-:W-:Y:S05]  /*ae40*/  @!P0 BRA `(.L_x_199) ;  /* 0x0000004800948947 */ /* 0x004fea0003800000 */
.L_x_299:
[----:B------:R-:W-:Y:S05]  /*ae50*/  @!P2 BRA `(.L_x_200) ;  /* 0x000000000004a947 */ /* 0x000fea0003800000 */
[----:B------:R-:W-:Y:S01]  /*ae60*/  BPT.TRAP 0x1 ;  /* 0x000000040000795c */ /* 0x000fe20000300000 */
.L_x_200:
[----:B-1----:R-:W-:-:S04]  /*ae70*/  MOV R0, 0x1 ;  /* 0x0000000100007802 */ /* 0x002fc80000000f00 */
[----:B------:R-:W-:-:S07]  /*ae80*/  SHF.L.U32 R0, R0, 0x1f, RZ ;  /* 0x0000001f00007819 */ /* 0x000fce00000006ff */
.L_x_201:
[----:B-1----:R-:W-:-:S04]  /*ae90*/  IMAD.U32 R3, RZ, RZ, UR6 ;  /* 0x00000006ff037e24 */ /* 0x002fc8000f8e00ff */
[----:B------:R1:W2:Y:S03]  /*aea0*/  SYNCS.PHASECHK.TRANS64.TRYWAIT P0, [R3+URZ+0x344e8], R0 ;  /* 0x0344e800030075a7 */ /* 0x0002a6000800017f */
[----:B--2---:R-:W-:Y:S05]  /*aeb0*/  @!P0 NANOSLEEP.SYNCS 0x989680 ;  /* 0x009896800000895d */ /* 0x004fea0003900000 */
[----:B------:R-:W2:Y:S02]  /*aec0*/  @!P0 SYNCS.PHASECHK.TRANS64 P0, [R3+URZ+0x344e8], R0 ;  /* 0x0344e800030085a7 */ /* 0x000ea4000800007f */
[----:B--2---:R-:W-:Y:S05]  /*aed0*/  @!P0 BRA `(.L_x_201) ;  /* 0xfffffffc00ec8947 */ /* 0x004fea000383ffff */
.L_x_193:
[----:B------:R-:W-:Y:S05]  /*aee0*/  BSYNC B0 ;  /* 0x0000000000007941 */ /* 0x000fea0003800000 */
.L_x_192:
[----:B------:R-:W-:Y:S05]  /*aef0*/  EXIT ;  /* 0x000000000000794d */ /* 0x000fea0003800000 */
.L_x_122:
[----:B------:R-:W1:Y:S01]  /*af00*/  S2UR UR4, SR_CTAID.Y ;  /* 0x00000000000479c3 */ /* 0x000e620000002600 */
[----:B------:R-:W2:Y:S01]  /*af10*/  S2R R37, SR_LANEID ;  /* 0x0000000000257919 */ /* 0x000ea20000000000 */
[----:B------:R-:W-:Y:S01]  /*af20*/  ELECT P0, URZ, PT ;  /* 0x00000000003f782f */ /* 0x000fe20003800000 */
[----:B------:R-:W-:Y:S01]  /*af30*/  BSSY B0, `(.L_x_202) ;  /* 0x0000037000007945 */ /* 0x000fe20003800000 */
[----:B------:R-:W-:Y:S01]  /*af40*/  ULDC.64 UR16, c[0x0][0x508] ;  /* 0x0001420000107ab9 */ /* 0x000fe20000000a00 */
[----:B-1----:R-:W-:-:S04]  /*af50*/  UIMAD UR4, UR4, UR60, UR51 ;  /* 0x0000003c040472a4 */ /* 0x002fc8000f8e0233 */
[----:B------:R-:W-:-:S06]  /*af60*/  UIMAD.WIDE UR16, UR4, 0x80, UR16 ;  /* 0x00000080041078a5 */ /* 0x000fcc000f8e0210 */
[----:B------:R-:W-:Y:S06]  /*af70*/  @!P0 BRA `(.L_x_203) ;  /* 0x0000000000c88947 */ /* 0x000fec0003800000 */
[----:B------:R-:W1:Y:S01]  /*af80*/  LDC.64 R8, c[0x0][0x300] ;  /* 0x0000c000ff087b82 */ /* 0x000e620000000a00 */
[----:B------:R-:W-:Y:S02]  /*af90*/  UMOV UR4, 0x400 ;  /* 0x0000040000047882 */ /* 0x000fe40000000000 */
[----:B---3--:R-:W-:-:S05]  /*afa0*/  ULEA UR4, UR58, UR4, 0x18 ;  /* 0x000000043a047291 */ /* 0x008fca000f8ec03f */
[----:B------:R-:W1:Y:S08]  /*afb0*/  LDC.64 R10, c[0x0][0x308] ;  /* 0x0000c200ff0a7b82 */ /* 0x000e700000000a00 */
[----:B------:R-:W3:Y:S08]  /*afc0*/  LDC.64 R4, c[0x0][0x330] ;  /* 0x0000cc00ff047b82 */ /* 0x000ef00000000a00 */
[----:B------:R-:W3:Y:S01]  /*afd0*/  LDC.64 R6, c[0x0][0x338] ;  /* 0x0000ce00ff067b82 */ /* 0x000ee20000000a00 */
[----:B-1----:R1:W-:Y:S07]  /*afe0*/  STS.128 [UR4+0x34600], R8 ;  /* 0x03460008ff007988 */ /* 0x0023ee0008000c04 */
[----:B------:R-:W4:Y:S08]  /*aff0*/  LDC.64 R32, c[0x0][0x310] ;  /* 0x0000c400ff207b82 */ /* 0x000f300000000a00 */
[----:B------:R-:W4:Y:S01]  /*b000*/  LDC.64 R34, c[0x0][0x318] ;  /* 0x0000c600ff227b82 */ /* 0x000f220000000a00 */
[----:B---3--:R3:W-:Y:S07]  /*b010*/  STS.128 [UR4+0x34630], R4 ;  /* 0x03463004ff007988 */ /* 0x0087ee0008000c04 */
[----:B------:R-:W5:Y:S08]  /*b020*/  LDC.64 R28, c[0x0][0x320] ;  /* 0x0000c800ff1c7b82 */ /* 0x000f700000000a00 */
[----:B------:R-:W5:Y:S08]  /*b030*/  LDC.64 R30, c[0x0][0x328] ;  /* 0x0000ca00ff1e7b82 */ /* 0x000f700000000a00 */
[----:B------:R-:W2:Y:S01]  /*b040*/  LDC.64 R24, c[0x0][0x340] ;  /* 0x0000d000ff187b82 */ /* 0x000ea20000000a00 */
[----:B----4-:R4:W-:Y:S07]  /*b050*/  STS.128 [UR4+0x34610], R32 ;  /* 0x03461020ff007988 */ /* 0x0109ee0008000c04 */
[----:B------:R-:W2:Y:S08]  /*b060*/  LDC.64 R26, c[0x0][0x348] ;  /* 0x0000d200ff1a7b82 */ /* 0x000eb00000000a00 */
[----:B------:R-:W3:Y:S01]  /*b070*/  LDC.64 R20, c[0x0][0x350] ;  /* 0x0000d400ff147b82 */ /* 0x000ee20000000a00 */
[----:B-----5:R5:W-:Y:S07]  /*b080*/  STS.128 [UR4+0x34620], R28 ;  /* 0x0346201cff007988 */ /* 0x020bee0008000c04 */
[----:B------:R-:W3:Y:S08]  /*b090*/  LDC.64 R22, c[0x0][0x358] ;  /* 0x0000d600ff167b82 */ /* 0x000ef00000000a00 */
[----:B------:R-:W4:Y:S01]  /*b0a0*/  LDC.64 R12, c[0x0][0x360] ;  /* 0x0000d800ff0c7b82 */ /* 0x000f220000000a00 */
[----:B--2---:R2:W-:Y:S07]  /*b0b0*/  STS.128 [UR4+0x34640], R24 ;  /* 0x03464018ff007988 */ /* 0x0045ee0008000c04 */
[----:B------:R-:W4:Y:S08]  /*b0c0*/  LDC.64 R14, c[0x0][0x368] ;  /* 0x0000da00ff0e7b82 */ /* 0x000f300000000a00 */
[----:B-1----:R-:W1:Y:S01]  /*b0d0*/  LDC.64 R8, c[0x0][0x370] ;  /* 0x0000dc00ff087b82 */ /* 0x002e620000000a00 */
[----:B---3--:R3:W-:Y:S07]  /*b0e0*/  STS.128 [UR4+0x34650], R20 ;  /* 0x03465014ff007988 */ /* 0x0087ee0008000c04 */
[----:B------:R-:W1:Y:S08]  /*b0f0*/  LDC.64 R10, c[0x0][0x378] ;  /* 0x0000de00ff0a7b82 */ /* 0x000e700000000a00 */
[----:B------:R-:W5:Y:S01]  /*b100*/  LDC.64 R4, c[0x0][0x410] ;  /* 0x00010400ff047b82 */ /* 0x000f620000000a00 */
[----:B----4-:R4:W-:Y:S07]  /*b110*/  STS.128 [UR4+0x34660], R12 ;  /* 0x0346600cff007988 */ /* 0x0109ee0008000c04 */
[----:B------:R-:W5:Y:S01]  /*b120*/  LDC.64 R6, c[0x0][0x418] ;  /* 0x00010600ff067b82 */ /* 0x000f620000000a00 */
[----:B-1----:R1:W-:Y:S07]  /*b130*/  STS.128 [UR4+0x34670], R8 ;  /* 0x03467008ff007988 */ /* 0x0023ee0008000c04 */
[----:B------:R-:W3:Y:S08]  /*b140*/  LDC.64 R32, c[0x0][0x400] ;  /* 0x00010000ff207b82 */ /* 0x000ef00000000a00 */
[----:B------:R-:W3:Y:S01]  /*b150*/  LDC.64 R34, c[0x0][0x408] ;  /* 0x00010200ff227b82 */ /* 0x000ee20000000a00 */
[----:B-----5:R5:W-:Y:S07]  /*b160*/  STS.128 [UR4+0x34690], R4 ;  /* 0x03469004ff007988 */ /* 0x020bee0008000c04 */
[----:B------:R-:W4:Y:S08]  /*b170*/  LDC.64 R28, c[0x0][0x420] ;  /* 0x00010800ff1c7b82 */ /* 0x000f300000000a00 */
[----:B------:R-:W4:Y:S08]  /*b180*/  LDC.64 R30, c[0x0][0x428] ;  /* 0x00010a00ff1e7b82 */ /* 0x000f300000000a00 */
[----:B--2---:R-:W2:Y:S01]  /*b190*/  LDC.64 R24, c[0x0][0x430] ;  /* 0x00010c00ff187b82 */ /* 0x004ea20000000a00 */
[----:B---3--:R3:W-:Y:S07]  /*b1a0*/  STS.128 [UR4+0x34680], R32 ;  /* 0x03468020ff007988 */ /* 0x0087ee0008000c04 */
[----:B------:R-:W2:Y:S08]  /*b1b0*/  LDC.64 R26, c[0x0][0x438] ;  /* 0x00010e00ff1a7b82 */ /* 0x000eb00000000a00 */
[----:B------:R-:W5:Y:S01]  /*b1c0*/  LDC.64 R20, c[0x0][0x440] ;  /* 0x00011000ff147b82 */ /* 0x000f620000000a00 */
[----:B----4-:R3:W-:Y:S07]  /*b1d0*/  STS.128 [UR4+0x346a0], R28 ;  /* 0x0346a01cff007988 */ /* 0x0107ee0008000c04 */
[----:B------:R-:W5:Y:S08]  /*b1e0*/  LDC.64 R22, c[0x0][0x448] ;  /* 0x00011200ff167b82 */ /* 0x000f700000000a00 */
[----:B------:R-:W4:Y:S01]  /*b1f0*/  LDC.64 R12, c[0x0][0x450] ;  /* 0x00011400ff0c7b82 */ /* 0x000f220000000a00 */
[----:B--2---:R3:W-:Y:S07]  /*b200*/  STS.128 [UR4+0x346b0], R24 ;  /* 0x0346b018ff007988 */ /* 0x0047ee0008000c04 */
[----:B------:R-:W4:Y:S08]  /*b210*/  LDC.64 R14, c[0x0][0x458] ;  /* 0x00011600ff0e7b82 */ /* 0x000f300000000a00 */
[----:B-1----:R-:W1:Y:S01]  /*b220*/  LDC.64 R8, c[0x0][0x460] ;  /* 0x00011800ff087b82 */ /* 0x002e620000000a00 */
[----:B-----5:R3:W-:Y:S07]  /*b230*/  STS.128 [UR4+0x346c0], R20 ;  /* 0x0346c014ff007988 */ /* 0x0207ee0008000c04 */
[----:B------:R-:W1:Y:S08]  /*b240*/  LDC.64 R10, c[0x0][0x468] ;  /* 0x00011a00ff0a7b82 */ /* 0x000e700000000a00 */
[----:B------:R-:W2:Y:S01]  /*b250*/  LDC.64 R4, c[0x0][0x470] ;  /* 0x00011c00ff047b82 */ /* 0x000ea20000000a00 */
[----:B----4-:R3:W-:Y:S07]  /*b260*/  STS.128 [UR4+0x346d0], R12 ;  /* 0x0346d00cff007988 */ /* 0x0107ee0008000c04 */
[----:B------:R-:W2:Y:S01]  /*b270*/  LDC.64 R6, c[0x0][0x478] ;  /* 0x00011e00ff067b82 */ /* 0x000ea20000000a00 */
[----:B-1----:R3:W-:Y:S04]  /*b280*/  STS.128 [UR4+0x346e0], R8 ;  /* 0x0346e008ff007988 */ /* 0x0027e80008000c04 */
[----:B--2---:R3:W-:Y:S02]  /*b290*/  STS.128 [UR4+0x346f0], R4 ;  /* 0x0346f004ff007988 */ /* 0x0047e40008000c04 */
.L_x_203:
[----:B---3--:R-:W-:Y:S05]  /*b2a0*/  BSYNC B0 ;  /* 0x0000000000007941 */ /* 0x008fea0003800000 */
.L_x_202:
[----:B------:R-:W-:Y:S01]  /*b2b0*/  ELECT P0, URZ, PT ;  /* 0x00000000003f782f */ /* 0x000fe20003800000 */
[----:B------:R-:W-:Y:S01]  /*b2c0*/  NOP ;  /* 0x0000000000007918 */ /* 0x000fe20000000000 */
[----:B------:R-:W-:Y:S11]  /*b2d0*/  BSSY B0, `(.L_x_204) ;  /* 0x000004c000007945 */ /* 0x000ff60003800000 */
[----:B------:R-:W-:Y:S05]  /*b2e0*/  @!P0 BRA `(.L_x_205) ;  /* 0x0000000400288947 */ /* 0x000fea0003800000 */
[----:B------:R-:W1:Y:S08]  /*b2f0*/  LDC.64 R10, c[0x0][0x518] ;  /* 0x00014600ff0a7b82 */ /* 0x000e700000000a00 */
[----:B------:R-:W3:Y:S08]  /*b300*/  LDC.64 R8, c[0x0][0x528] ;  /* 0x00014a00ff087b82 */ /* 0x000ef00000000a00 */
[----:B------:R-:W4:Y:S01]  /*b310*/  LDC.64 R22, c[0x0][0x510] ;  /* 0x00014400ff167b82 */ /* 0x000f220000000a00 */
[----:B-1----:R-:W-:-:S07]  /*b320*/  IMAD.WIDE R10, R18, 0x8, R10 ;  /* 0x00000008120a7825 */ /* 0x002fce00078e020a */
[----:B------:R-:W1:Y:S01]  /*b330*/  LDC.64 R20, c[0x0][0x520] ;  /* 0x00014800ff147b82 */ /* 0x000e620000000a00 */
[----:B------:R-:W5:Y:S01]  /*b340*/  LDG.E.64 R10, desc[UR38][R10.64] ;  /* 0x000000260a0a7981 */ /* 0x000f62000c1e1b00 */
[----:B---3--:R-:W-:-:S06]  /*b350*/  IMAD.WIDE R8, R18, 0x8, R8 ;  /* 0x0000000812087825 */ /* 0x008fcc00078e0208 */
[----:B------:R-:W3:Y:S01]  /*b360*/  LDG.E.64 R8, desc[UR38][R8.64] ;  /* 0x0000002608087981 */ /* 0x000ee2000c1e1b00 */
[----:B----4-:R-:W-:-:S06]  /*b370*/  IMAD.WIDE R22, R18, 0x8, R22 ;  /* 0x0000000812167825 */ /* 0x010fcc00078e0216 */
[----:B------:R-:W4:Y:S01]  /*b380*/  LDG.E.64 R22, desc[UR38][R22.64] ;  /* 0x0000002616167981 */ /* 0x000f22000c1e1b00 */
[----:B-1----:R-:W-:-:S06]  /*b390*/  IMAD.WIDE R20, R18, 0x8, R20 ;  /* 0x0000000812147825 */ /* 0x002fcc00078e0214 */
[----:B------:R-:W2:Y:S01]  /*b3a0*/  LDG.E.64 R20, desc[UR38][R20.64] ;  /* 0x0000002614147981 */ /* 0x000ea2000c1e1b00 */
[----:B------:R-:W-:Y:S02]  /*b3b0*/  UMOV UR4, 0x400 ;  /* 0x0000040000047882 */ /* 0x000fe40000000000 */
[----:B------:R-:W-:-:S09]  /*b3c0*/  ULEA UR4, UR58, UR4, 0x18 ;  /* 0x000000043a047291 */ /* 0x000fd2000f8ec03f */
[----:B------:R-:W1:Y:S04]  /*b3d0*/  LDS R4, [UR4+0x3461c] ;  /* 0x03461c04ff047984 */ /* 0x000e680008000800 */
[----:B------:R-:W1:Y:S01]  /*b3e0*/  LDS R5, [UR4+0x3469c] ;  /* 0x03469c04ff057984 */ /* 0x000e620008000800 */
[----:B------:R-:W-:Y:S02]  /*b3f0*/  UIADD3 UR5, UR4, 0x34600, URZ ;  /* 0x0003460004057890 */ /* 0x000fe4000fffe03f */
[----:B------:R-:W-:-:S04]  /*b400*/  UIADD3 UR6, UR4, 0x34680, URZ ;  /* 0x0003468004067890 */ /* 0x000fc8000fffe03f */
[----:B------:R-:W-:Y:S02]  /*b410*/  IMAD.U32 R24, RZ, RZ, UR5 ;  /* 0x00000005ff187e24 */ /* 0x000fe4000f8e00ff */
[----:B------:R-:W-:-:S03]  /*b420*/  IMAD.U32 R26, RZ, RZ, UR6 ;  /* 0x00000006ff1a7e24 */ /* 0x000fc6000f8e00ff */
[----:B------:R-:W-:Y:S02]  /*b430*/  SHF.R.U64 R24, R24, 0x4, RZ ;  /* 0x0000000418187819 */ /* 0x000fe400000012ff */
[----:B------:R-:W-:Y:S01]  /*b440*/  SHF.R.U64 R26, R26, 0x4, RZ ;  /* 0x000000041a1a7819 */ /* 0x000fe200000012ff */
[----:B------:R-:W-:Y:S01]  /*b450*/  VIADD R13, R3, 0xffffffff ;  /* 0xffffffff030d7836 */ /* 0x000fe20000000000 */
[----:B------:R-:W-:Y:S01]  /*b460*/  CS2R R14, SRZ ;  /* 0x00000000000e7805 */ /* 0x000fe2000001ff00 */
[----:B------:R-:W-:Y:S04]  /*b470*/  STS [UR4+0x34610], R24 ;  /* 0x03461018ff007988 */ /* 0x000fe80008000804 */
[----:B------:R-:W-:Y:S04]  /*b480*/  STS [UR4+0x34614], R24 ;  /* 0x03461418ff007988 */ /* 0x000fe80008000804 */
[----:B------:R-:W-:Y:S04]  /*b490*/  STS [UR4+0x34690], R26 ;  /* 0x0346901aff007988 */ /* 0x000fe80008000804 */
[----:B------:R-:W-:Y:S04]  /*b4a0*/  STS [UR4+0x34694], R26 ;  /* 0x0346941aff007988 */ /* 0x000fe80008000804 */
[----:B------:R-:W-:Y:S04]  /*b4b0*/  STS [UR4+0x34630], RZ ;  /* 0x034630ffff007988 */ /* 0x000fe80008000804 */
[----:B------:R-:W-:Y:S01]  /*b4c0*/  STS [UR4+0x346b0], RZ ;  /* 0x0346b0ffff007988 */ /* 0x000fe20008000804 */
[----:B-----5:R-:W-:-:S04]  /*b4d0*/  SHF.L.U64.HI R11, R10, 0x1, R11 ;  /* 0x000000010a0b7819 */ /* 0x020fc8000001020b */
[----:B------:R-:W-:Y:S02]  /*b4e0*/  LOP3.LUT R11, R11, 0x1fffffff, RZ, 0xc0, !PT ;  /* 0x1fffffff0b0b7812 */ /* 0x000fe400078ec0ff */
[----:B---3--:R-:W-:-:S04]  /*b4f0*/  SHF.L.U64.HI R9, R8, 0x1, R9 ;  /* 0x0000000108097819 */ /* 0x008fc80000010209 */
[----:B------:R-:W-:Y:S02]  /*b500*/  LOP3.LUT R9, R9, 0x1fffffff, RZ, 0xc0, !PT ;  /* 0x1fffffff09097812 */ /* 0x000fe400078ec0ff */
[----:B------:R-:W-:Y:S02]  /*b510*/  SHF.R.U32.HI R7, RZ, 0x4, R11 ;  /* 0x00000004ff077819 */ /* 0x000fe4000001160b */
[----:B------:R-:W-:Y:S02]  /*b520*/  SHF.R.U32.HI R6, RZ, 0x4, R9 ;  /* 0x00000004ff067819 */ /* 0x000fe40000011609 */
[----:B-1----:R-:W-:Y:S02]  /*b530*/  LOP3.LUT R4, R4, 0xf, R7, 0xb8, !PT ;  /* 0x0000000f04047812 */ /* 0x002fe400078eb807 */
[----:B------:R-:W-:-:S03]  /*b540*/  LOP3.LUT R6, R5, 0xf, R6, 0xb8, !PT ;  /* 0x0000000f05067812 */ /* 0x000fc600078eb806 */
[----:B------:R-:W-:Y:S04]  /*b550*/  STS [UR4+0x3461c], R4 ;  /* 0x03461c04ff007988 */ /* 0x000fe80008000804 */
[----:B------:R-:W-:Y:S04]  /*b560*/  STS [UR4+0x3469c], R6 ;  /* 0x03469c06ff007988 */ /* 0x000fe80008000804 */
[----:B------:R-:W1:Y:S04]  /*b570*/  LDS R5, [UR4+0x3461c] ;  /* 0x03461c04ff057984 */ /* 0x000e680008000800 */
[----:B------:R-:W3:Y:S01]  /*b580*/  LDS R7, [UR4+0x3469c] ;  /* 0x03469c04ff077984 */ /* 0x000ee20008000800 */
[----:B-1----:R-:W-:-:S02]  /*b590*/  LOP3.LUT R5, R5, 0xf0, RZ, 0xb8, !PT ;  /* 0x000000f005057812 */ /* 0x002fc400078eb8ff */
[----:B---3--:R-:W-:-:S03]  /*b5a0*/  LOP3.LUT R7, R7, 0xf0, RZ, 0xb8, !PT ;  /* 0x000000f007077812 */ /* 0x008fc600078eb8ff */
[----:B------:R-:W-:Y:S04]  /*b5b0*/  STS [UR4+0x3461c], R5 ;  /* 0x03461c05ff007988 */ /* 0x000fe80008000804 */
[----:B------:R-:W-:Y:S04]  /*b5c0*/  STS [UR4+0x3469c], R7 ;  /* 0x03469c07ff007988 */ /* 0x000fe80008000804 */
[----:B------:R-:W1:Y:S04]  /*b5d0*/  LDS R25, [UR4+0x3461c] ;  /* 0x03461c04ff197984 */ /* 0x000e680008000800 */
[----:B------:R-:W3:Y:S01]  /*b5e0*/  LDS R27, [UR4+0x3469c] ;  /* 0x03469c04ff1b7984 */ /* 0x000ee20008000800 */
[----:B-1----:R-:W-:-:S02]  /*b5f0*/  LOP3.LUT R25, R25, 0xf00, RZ, 0xb8, !PT ;  /* 0x00000f0019197812 */ /* 0x002fc400078eb8ff */
[----:B---3--:R-:W-:-:S03]  /*b600*/  LOP3.LUT R27, R27, 0xf00, RZ, 0xb8, !PT ;  /* 0x00000f001b1b7812 */ /* 0x008fc600078eb8ff */
[----:B------:R-:W-:Y:S04]  /*b610*/  STS.64 [UR4+0x34618], R24 ;  /* 0x03461818ff007988 */ /* 0x000fe80008000a04 */
[----:B------:R-:W-:Y:S04]  /*b620*/  STS.64 [UR4+0x34698], R26 ;  /* 0x0346981aff007988 */ /* 0x000fe80008000a04 */
[----:B------:R-:W1:Y:S04]  /*b630*/  LDS R29, [UR4+0x3461c] ;  /* 0x03461c04ff1d7984 */ /* 0x000e680008000800 */
[----:B------:R-:W3:Y:S01]  /*b640*/  LDS R28, [UR4+0x3469c] ;  /* 0x03469c04ff1c7984 */ /* 0x000ee20008000800 */
[----:B------:R-:W-:Y:S01]  /*b650*/  VIADD R5, R0, 0xffffffff ;  /* 0xffffffff00057836 */ /* 0x000fe20000000000 */
[----:B------:R-:W-:Y:S01]  /*b660*/  SHF.L.U32 R0, R8, 0x1, RZ ;  /* 0x0000000108007819 */ /* 0x000fe200000006ff */
[----:B------:R-:W-:-:S02]  /*b670*/  IMAD.SHL.U32 R10, R10, 0x2, RZ ;  /* 0x000000020a0a7824 */ /* 0x000fc400078e00ff */
[----:B------:R-:W-:Y:S01]  /*b680*/  VIADD R4, R36, 0xffffffff ;  /* 0xffffffff24047836 */ /* 0x000fe20000000000 */
[----:B------:R-:W-:Y:S02]  /*b690*/  LOP3.LUT R0, R0, 0xfffffffe, RZ, 0xc0, !PT ;  /* 0xfffffffe00007812 */ /* 0x000fe400078ec0ff */
[----:B------:R-:W-:Y:S02]  /*b6a0*/  LOP3.LUT R8, R10, 0xfffffffe, RZ, 0xc0, !PT ;  /* 0xfffffffe0a087812 */ /* 0x000fe400078ec0ff */
[----:B------:R-:W-:Y:S02]  /*b6b0*/  CS2R R6, SRZ ;  /* 0x0000000000067805 */ /* 0x000fe4000001ff00 */
[----:B------:R-:W-:Y:S01]  /*b6c0*/  SHF.R.U64 R9, R0, 0x4, R9 ;  /* 0x0000000400097819 */ /* 0x000fe20000001209 */
[----:B------:R-:W-:Y:S01]  /*b6d0*/  IMAD.MOV.U32 R12, RZ, RZ, R4 ;  /* 0x000000ffff0c7224 */ /* 0x000fe200078e0004 */
[----:B------:R-:W-:Y:S01]  /*b6e0*/  SHF.R.U64 R11, R8, 0x4, R11 ;  /* 0x00000004080b7819 */ /* 0x000fe2000000120b */
[----:B----4-:R4:W-:Y:S04]  /*b6f0*/  STS.64 [UR4+0x34600], R22 ;  /* 0x03460016ff007988 */ /* 0x0109e80008000a04 */
[----:B------:R4:W-:Y:S04]  /*b700*/  STS.128 [UR4+0x34620], R4 ;  /* 0x03462004ff007988 */ /* 0x0009e80008000c04 */
[----:B------:R4:W-:Y:S04]  /*b710*/  STS.128 [UR4+0x346a0], R12 ;  /* 0x0346a00cff007988 */ /* 0x0009e80008000c04 */
[----:B------:R4:W-:Y:S04]  /*b720*/  STS [UR4+0x3460c], R11 ;  /* 0x03460c0bff007988 */ /* 0x0009e80008000804 */
[----:B------:R4:W-:Y:S01]  /*b730*/  STS [UR4+0x3468c], R9 ;  /* 0x03468c09ff007988 */ /* 0x0009e20008000804 */
[----:B-1----:R-:W-:-:S02]  /*b740*/  LOP3.LUT R0, R29, 0xf000, RZ, 0xb8, !PT ;  /* 0x0000f0001d007812 */ /* 0x002fc400078eb8ff */
[----:B---3--:R-:W-:Y:S01]  /*b750*/  LOP3.LUT R28, R28, 0xf000, RZ, 0xb8, !PT ;  /* 0x0000f0001c1c7812 */ /* 0x008fe200078eb8ff */
[----:B--2---:R4:W-:Y:S04]  /*b760*/  STS.64 [UR4+0x34680], R20 ;  /* 0x03468014ff007988 */ /* 0x0049e80008000a04 */
[----:B------:R4:W-:Y:S04]  /*b770*/  STS [UR4+0x3461c], R0 ;  /* 0x03461c00ff007988 */ /* 0x0009e80008000804 */
[----:B------:R4:W-:Y:S02]  /*b780*/  STS [UR4+0x3469c], R28 ;  /* 0x03469c1cff007988 */ /* 0x0009e40008000804 */
.L_x_205:
[----:B------:R-:W-:Y:S05]  /*b790*/  BSYNC B0 ;  /* 0x0000000000007941 */ /* 0x000fea0003800000 */
.L_x_204:
[----:B------:R-:W-:Y:S01]  /*b7a0*/  ELECT P0, URZ, PT ;  /* 0x00000000003f782f */ /* 0x000fe20003800000 */
[----:B------:R-:W-:Y:S01]  /*b7b0*/  NOP ;  /* 0x0000000000007918 */ /* 0x000fe20000000000 */
[----:B------:R-:W-:Y:S11]  /*b7c0*/  BSSY B0, `(.L_x_206) ;  /* 0x0000004000007945 */ /* 0x000ff60003800000 */
[----:B------:R-:W-:Y:S05]  /*b7d0*/  @!P0 BRA `(.L_x_207) ;  /* 0x0000000000088947 */ /* 0x000fea0003800000 */
[----:B------:R0:W-:Y:S01]  /*b7e0*/  UTMACMDFLUSH ;  /* 0x00000000000079b7 */ /* 0x0001e20000000000 */
[----:B------:R-:W-:-:S04]  /*b7f0*/  DEPBAR.LE SB0, 0x0 ;  /* 0x000080000000791a */ /* 0x000fc80000000000 */
.L_x_207:
[----:B------:R-:W-:Y:S05]  /*b800*/  BSYNC B0 ;  /* 0x0000000000007941 */ /* 0x000fea0003800000 */
.L_x_206:
[----:B------:R-:W-:Y:S01]  /*b810*/  UMOV UR22, 0x400 ;  /* 0x0000040000167882 */ /* 0x000fe20000000000 */
[----:B--2---:R-:W-:Y:S01]  /*b820*/  IMAD.SHL.U32 R37, R37, 0x4, RZ ;  /* 0x0000000425257824 */ /* 0x004fe200078e00ff */
[----:B------:R-:W-:Y:S01]  /*b830*/  ULEA UR22, UR58, UR22, 0x18 ;  /* 0x000000163a167291 */ /* 0x000fe2000f8ec03f */
[----:B------:R-:W-:-:S03]  /*b840*/  ULDC UR18, c[0x0][0x884] ;  /* 0x0002210000127ab9 */ /* 0x000fc60000000800 */
[----:B------:R-:W-:Y:S01]  /*b850*/  UIADD3 UR29, UR22, 0x34600, URZ ;  /* 0x00034600161d7890 */ /* 0x000fe2000fffe03f */
[----:B----4-:R-:W-:Y:S01]  /*b860*/  IADD3 R6, P0, R37, UR16, RZ ;  /* 0x0000001025067c10 */ /* 0x010fe2000ff1e0ff */
[----:B------:R-:W-:-:S04]  /*b870*/  UIMAD.WIDE UR18, UR18, 0x80, UR16 ;  /* 0x00000080121278a5 */ /* 0x000fc8000f8e0210 */
[----:B------:R-:W-:Y:S02]  /*b880*/  IMAD.X R7, RZ, RZ, UR17, P0 ;  /* 0x00000011ff077e24 */ /* 0x000fe400080e06ff */
[----:B------:R-:W-:Y:S01]  /*b890*/  IADD3 R4, P1, R37, UR18, RZ ;  /* 0x0000001225047c10 */ /* 0x000fe2000ff3e0ff */
[----:B------:R-:W1:Y:S04]  /*b8a0*/  LDS R3, [R37+UR29] ;  /* 0x0000001d25037984 */ /* 0x000e680008000800 */
[----:B------:R-:W2:Y:S01]  /*b8b0*/  LDS R9, [R37+UR29+0x80] ;  /* 0x0000801d25097984 */ /* 0x000ea20008000800 */
[----:B------:R-:W-:Y:S02]  /*b8c0*/  IMAD.X R5, RZ, RZ, UR19, P1 ;  /* 0x00000013ff057e24 */ /* 0x000fe400088e06ff */
[----:B------:R-:W-:Y:S01]  /*b8d0*/  IMAD.MOV.U32 R8, RZ, RZ, 0x1 ;  /* 0x00000001ff087424 */ /* 0x000fe200078e00ff */
[----:B------:R-:W-:Y:S01]  /*b8e0*/  BSSY B0, `(.L_x_208) ;  /* 0x00000f8000007945 */ /* 0x000fe20003800000 */
[----:B------:R-:W-:Y:S01]  /*b8f0*/  USHF.L.U32 UR4, UR58, 0x6, URZ ;  /* 0x000000063a047899 */ /* 0x000fe2000800063f */
[----:B------:R-:W-:Y:S01]  /*b900*/  IMAD.MOV.U32 R0, RZ, RZ, RZ ;  /* 0x000000ffff007224 */ /* 0x000fe200078e00ff */
[----:B------:R-:W-:Y:S01]  /*b910*/  USHF.L.U32 UR5, UR58, 0xc, URZ ;  /* 0x0000000c3a057899 */ /* 0x000fe2000800063f */
[----:B------:R-:W-:Y:S01]  /*b920*/  IMAD.MOV.U32 R20, RZ, RZ, RZ ;  /* 0x000000ffff147224 */ /* 0x000fe200078e00ff */
[----:B------:R-:W-:-:S02]  /*b930*/  ULOP3.LUT UR30, UR59, 0x1, URZ, 0xfc, !UPT ;  /* 0x000000013b1e7892 */ /* 0x000fc4000f8efc3f */
[----:B------:R-:W-:Y:S02]  /*b940*/  ULOP3.LUT UR31, UR42, 0x2, URZ, 0xfc, !UPT ;  /* 0x000000022a1f7892 */ /* 0x000fe4000f8efc3f */
[----:B------:R-:W-:Y:S02]  /*b950*/  ULOP3.LUT UR23, UR4, 0x40, URZ, 0xc0, !UPT ;  /* 0x0000004004177892 */ /* 0x000fe4000f8ec03f */
[----:B------:R-:W-:Y:S02]  /*b960*/  ULOP3.LUT UR28, UR5, 0x1000, URZ, 0xc0, !UPT ;  /* 0x00001000051c7892 */ /* 0x000fe4000f8ec03f */
[----:B------:R-:W-:Y:S01]  /*b970*/  UIADD3 UR32, UR22, 0x34680, URZ ;  /* 0x0003468016207890 */ /* 0x000fe2000fffe03f */
[----:B-1----:R1:W5:Y:S04]  /*b980*/  ATOMG.E.EXCH.STRONG.GPU PT, RZ, [R6], R3 ;  /* 0x0000000306ff73a8 */ /* 0x00236800041ee100 */
[----:B--2---:R2:W5:Y:S01]  /*b990*/  ATOMG.E.EXCH.STRONG.GPU PT, RZ, [R4], R9 ;  /* 0x0000000904ff73a8 */ /* 0x00456200041ee100 */
[----:B-1----:R-:W-:-:S02]  /*b9a0*/  IMAD.MOV.U32 R6, RZ, RZ, 0x1 ;  /* 0x00000001ff067424 */ /* 0x002fc400078e00ff */
[----:B------:R-:W-:Y:S01]  /*b9b0*/  IMAD.MOV.U32 R3, RZ, RZ, 0x1 ;  /* 0x00000001ff037424 */ /* 0x000fe200078e00ff */
[----:B--2---:R-:W-:Y:S02]  /*b9c0*/  PRMT R4, R8, 0x7610, R4 ;  /* 0x0000761008047816 */ /* 0x004fe40000000004 */
[----:B------:R-:W-:-:S07]  /*b9d0*/  PRMT R5, R6, 0x7610, R5 ;  /* 0x0000761006057816 */ /* 0x000fce0000000005 */
.L_x_227:
[----:B------:R-:W-:Y:S01]  /*b9e0*/  LOP3.LUT P0, RZ, R5, 0xff, RZ, 0xc0, !PT ;  /* 0x000000ff05ff7812 */ /* 0x000fe2000780c0ff */
[----:B------:R-:W-:Y:S05]  /*b9f0*/  YIELD ;  /* 0x0000000000007946 */ /* 0x000fea0003800000 */
[----:B-----5:R-:W-:Y:S01]  /*ba00*/  IADD3 R6, R36, 0x7f, RZ ;  /* 0x0000007f24067810 */ /* 0x020fe20007ffe0ff */
[----:B------:R-:W-:Y:S03]  /*ba10*/  BSSY B1, `(.L_x_209) ;  /* 0x0000009000017945 */ /* 0x000fe60003800000 */
[----:B------:R-:W-:-:S04]  /*ba20*/  SHF.R.S32.HI R7, RZ, 0x1f, R6 ;  /* 0x0000001fff077819 */ /* 0x000fc80000011406 */
[----:B------:R-:W-:Y:S01]  /*ba30*/  LEA.HI R7, R7, R6, RZ, 0x7 ;  /* 0x0000000607077211 */ /* 0x000fe200078f38ff */
[----:B------:R-:W-:Y:S06]  /*ba40*/  @!P0 BRA `(.L_x_210) ;  /* 0x0000000000148947 */ /* 0x000fec0003800000 */
[----:B------:R-:W-:-:S04]  /*ba50*/  DEPBAR {5,4,3,2,1,0} ;  /* 0x0000003f0000791a */ /* 0x000fc80000000000 */
[----:B------:R1:W-:Y:S01]  /*ba60*/  UTMACCTL.IV [UR16] ;  /* 0x00000000100079b9 */ /* 0x0003e20008000000 */
[----:B------:R-:W-:-:S04]  /*ba70*/  DEPBAR {5,4,3,2,1,0} ;  /* 0x0000003f0000791a */ /* 0x000fc80000000000 */
[----:B------:R1:W-:Y:S02]  /*ba80*/  UTMACCTL.IV [UR18] ;  /* 0x00000000120079b9 */ /* 0x0003e40008000000 */
[----:B-1----:R-:W-:Y:S01]  /*ba90*/  NOP ;  /* 0x0000000000007918 */ /* 0x002fe20000000000 */
.L_x_210:
[----:B------:R-:W-:Y:S05]  /*baa0*/  BSYNC B1 ;  /* 0x0000000000017941 */ /* 0x000fea0003800000 */
.L_x_209:
[----:B------:R-:W-:Y:S01]  /*bab0*/  UMOV UR4, 0xffffffff ;  /* 0xffffffff00047882 */ /* 0x000fe20000000000 */
[----:B------:R-:W-:Y:S02]  /*bac0*/  SHF.R.S32.HI R9, RZ, 0x7, R7 ;  /* 0x00000007ff097819 */ /* 0x000fe40000011407 */
[----:B------:R-:W-:Y:S05]  /*bad0*/  BRA.DIV UR4, `(.L_x_211) ;  /* 0x0000003e04887947 */ /* 0x000fea000b800000 */
[----:B-----5:R-:W-:-:S13]  /*bae0*/  ELECT P6, URZ, PT ;  /* 0x00000000003f782f */ /* 0x020fda00038c0000 */
.L_x_302:
[----:B------:R-:W-:Y:S01]  /*baf0*/  ISETP.LT.OR P6, PT, R36, 0x1, !P6 ;  /* 0x000000012400780c */ /* 0x000fe200077c1670 */
[----:B------:R-:W-:-:S12]  /*bb00*/  BSSY B1, `(.L_x_212) ;  /* 0x0000039000017945 */ /* 0x000fd80003800000 */
[----:B------:R-:W-:Y:S05]  /*bb10*/  @P6 BRA `(.L_x_213) ;  /* 0x0000000000dc6947 */ /* 0x000fea0003800000 */
[----:B------:R-:W-:Y:S01]  /*bb20*/  IMAD.SHL.U32 R16, R16, 0x80, RZ ;  /* 0x0000008010107824 */ /* 0x000fe200078e00ff */
[----:B------:R-:W-:Y:S01]  /*bb30*/  LEA R17, R17, UR23, 0x7 ;  /* 0x0000001711117c11 */ /* 0x000fe2000f8e38ff */
[----:B------:R-:W-:Y:S02]  /*bb40*/  VIADD R11, R9, 0x1 ;  /* 0x00000001090b7836 */ /* 0x000fe40000000000 */
[----:B------:R-:W-:Y:S02]  /*bb50*/  IMAD.MOV.U32 R12, RZ, RZ, RZ ;  /* 0x000000ffff0c7224 */ /* 0x000fe400078e00ff */
[----:B------:R-:W-:Y:S02]  /*bb60*/  IMAD.MOV.U32 R5, RZ, RZ, R3 ;  /* 0x000000ffff057224 */ /* 0x000fe400078e0003 */
[----:B------:R-:W-:-:S07]  /*bb70*/  IMAD.MOV.U32 R6, RZ, RZ, R0 ;  /* 0x000000ffff067224 */ /* 0x000fce00078e0000 */
.L_x_216:
[----:B-1----:R-:W-:Y:S01]  /*bb80*/  LEA R10, R6, UR22, 0x3 ;  /* 0x00000016060a7c11 */ /* 0x002fe2000f8e18ff */
[----:B------:R-:W-:Y:S05]  /*bb90*/  YIELD ;  /* 0x0000000000007946 */ /* 0x000fea0003800000 */
[----:B------:R-:W-:Y:S02]  /*bba0*/  SHF.L.U32 R7, R5, 0x1f, RZ ;  /* 0x0000001f05077819 */ /* 0x000fe400000006ff */
[----:B------:R-:W-:Y:S02]  /*bbb0*/  LOP3.LUT P1, RZ, R19, 0x7f, RZ, 0xc0, !PT ;  /* 0x0000007f13ff7812 */ /* 0x000fe4000782c0ff */
[----:B------:R-:W1:Y:S11]  /*bbc0*/  SYNCS.PHASECHK.TRANS64.TRYWAIT P0, [R10+URZ+0x34498], R7 ;  /* 0x034498070a0075a7 */ /* 0x000e76000800017f */
[----:B------:R-:W2:Y:S01]  /*bbd0*/  @!P1 LDC R8, c[0x0][0x500] ;  /* 0x00014000ff089b82 */ /* 0x000ea20000000800 */
[----:B-1----:R-:W-:Y:S05]  /*bbe0*/  @!P0 BRA `(.L_x_214) ;  /* 0x0000003c00648947 */ /* 0x002fea0003800000 */
.L_x_303:
[----:B------:R-:W-:Y:S01]  /*bbf0*/  UPRMT UR4, UR31, 0x9910, URZ ;  /* 0x000099101f047896 */ /* 0x000fe2000800003f */
[----:B--2---:R2:W-:Y:S03]  /*bc00*/  @!P1 SYNCS.ARRIVE.TRANS64 RZ, [R10+URZ+0x34480], R8 ;  /* 0x034480080aff99a7 */ /* 0x0045e6000800003f */
[----:B------:R-:W-:-:S06]  /*bc10*/  UISETP.NE.AND UP0, UPT, UR4, 0x2, UPT ;  /* 0x000000020400788c */ /* 0x000fcc000bf05270 */
[----:B------:R-:W-:-:S13]  /*bc20*/  PLOP3.LUT P0, PT, PT, PT, UP0, 0x80, 0x0 ;  /* 0x000000000000781c */ /* 0x000fda0003f0f008 */
[----:B--2---:R-:W-:Y:S05]  /*bc30*/  @P0 BRA `(.L_x_215) ;  /* 0x0000000000040947 */ /* 0x004fea0003800000 */
[----:B------:R-:W-:Y:S01]  /*bc40*/  BPT.TRAP 0x1 ;  /* 0x000000040000795c */ /* 0x000fe20000300000 */
.L_x_215:
[----:B------:R-:W-:Y:S01]  /*bc50*/  R2UR UR4, R6 ;  /* 0x00000000060472ca */ /* 0x000fe200000e0000 */
[----:B------:R-:W-:Y:S01]  /*bc60*/  VIADD R11, R11, 0xffffffff ;  /* 0xffffffff0b0b7836 */ /* 0x000fe20000000000 */
[----:B------:R-:W-:Y:S01]  /*bc70*/  R2UR UR5, R10 ;  /* 0x000000000a0572ca */ /* 0x000fe200000e0000 */
[----:B------:R-:W-:Y:S01]  /*bc80*/  VIADD R6, R6, 0x1 ;  /* 0x0000000106067836 */ /* 0x000fe20000000000 */
[----:B------:R-:W-:Y:S01]  /*bc90*/  R2UR UR6, R12 ;  /* 0x000000000c0672ca */ /* 0x000fe200000e0000 */
[----:B------:R-:W-:Y:S01]  /*bca0*/  UMOV UR20, 0x0 ;  /* 0x0000000000147882 */ /* 0x000fe20000000000 */
[----:B------:R-:W-:Y:S01]  /*bcb0*/  R2UR UR7, R16 ;  /* 0x00000000100772ca */ /* 0x000fe200000e0000 */
[----:B------:R-:W-:Y:S01]  /*bcc0*/  UMOV UR21, 0x10000000 ;  /* 0x1000000000157882 */ /* 0x000fe20000000000 */
[----:B------:R-:W-:Y:S01]  /*bcd0*/  R2UR UR27, R17 ;  /* 0x00000000111b72ca */ /* 0x000fe200000e0000 */
[----:B------:R-:W-:Y:S01]  /*bce0*/  UMOV UR33, 0x30000 ;  /* 0x0003000000217882 */ /* 0x000fe20000000000 */
[----:B------:R-:W-:Y:S01]  /*bcf0*/  ISETP.GT.AND P1, PT, R11, 0x1, PT ;  /* 0x000000010b00780c */ /* 0x000fe20003f24270 */
[----:B------:R-:W-:Y:S01]  /*bd00*/  VIADD R12, R12, 0x80 ;  /* 0x000000800c0c7836 */ /* 0x000fe20000000000 */
[----:B------:R-:W-:Y:S01]  /*bd10*/  ISETP.NE.AND P0, PT, R6, 0x3, PT ;  /* 0x000000030600780c */ /* 0x000fe20003f05270 */
[----:B------:R-:W-:-:S02]  /*bd20*/  ULEA UR8, UR4, UR28, 0xe ;  /* 0x0000001c04087291 */ /* 0x000fc4000f8e703f */
[----:B------:R-:W-:Y:S01]  /*bd30*/  ULEA UR4, UR4, UR22, 0xf ;  /* 0x0000001604047291 */ /* 0x000fe2000f8e783f */
[----:B------:R-:W-:Y:S01]  /*bd40*/  SEL R8, RZ, 0x1, P0 ;  /* 0x00000001ff087807 */ /* 0x000fe20000000000 */
[----:B------:R-:W-:Y:S01]  /*bd50*/  ULEA UR12, UR8, UR22, 0x1 ;  /* 0x00000016080c7291 */ /* 0x000fe2000f8e083f */
[----:B------:R-:W-:Y:S01]  /*bd60*/  SEL R6, R6, RZ, P0 ;  /* 0x000000ff06067207 */ /* 0x000fe20000000000 */
[----:B------:R-:W-:Y:S01]  /*bd70*/  UIADD3 UR5, UR5, 0x34480, URZ ;  /* 0x0003448005057890 */ /* 0x000fe2000fffe03f */
[----:B------:R-:W-:Y:S01]  /*bd80*/  LOP3.LUT R5, R5, R8, RZ, 0x3c, !PT ;  /* 0x0000000805057212 */ /* 0x000fe200078e3cff */
[----:B------:R-:W-:Y:S02]  /*bd90*/  UIADD3 UR10, UR6, 0x40, URZ ;  /* 0x00000040060a7890 */ /* 0x000fe4000fffe03f */
[----:B------:R-:W-:Y:S02]  /*bda0*/  UIADD3 UR8, UR4, 0x4000, URZ ;  /* 0x0000400004087890 */ /* 0x000fe4000fffe03f */
[----:B------:R-:W-:-:S02]  /*bdb0*/  UIADD3 UR24, UR12, 0x18000, URZ ;  /* 0x000180000c187890 */ /* 0x000fc4000fffe03f */
[----:B------:R-:W-:Y:S01]  /*bdc0*/  UIADD3 UR12, UR12, 0x1c000, URZ ;  /* 0x0001c0000c0c7890 */ /* 0x000fe2000fffe03f */
[----:B------:R2:W-:Y:S01]  /*bdd0*/  UTMALDG.2D [UR4], [UR16], desc[UR20] ;  /* 0x00001404100075b4 */ /* 0x0005e20008009000 */
[----:B------:R-:W-:Y:S01]  /*bde0*/  UMOV UR11, UR7 ;  /* 0x00000007000b7c82 */ /* 0x000fe20008000000 */
[----:B------:R-:W-:Y:S01]  /*bdf0*/  UMOV UR9, UR5 ;  /* 0x0000000500097c82 */ /* 0x000fe20008000000 */
[----:B------:R-:W-:Y:S01]  /*be00*/  UMOV UR26, UR6 ;  /* 0x00000006001a7c82 */ /* 0x000fe20008000000 */
[----:B------:R-:W-:Y:S01]  /*be10*/  UMOV UR25, UR5 ;  /* 0x0000000500197c82 */ /* 0x000fe20008000000 */
[----:B------:R-:W-:Y:S01]  /*be20*/  UMOV UR15, UR27 ;  /* 0x0000001b000f7c82 */ /* 0x000fe20008000000 */
[----:B------:R-:W-:Y:S01]  /*be30*/  UMOV UR13, UR5 ;  /* 0x00000005000d7c82 */ /* 0x000fe20008000000 */
[----:B------:R-:W-:Y:S01]  /*be40*/  UMOV UR14, UR10 ;  /* 0x0000000a000e7c82 */ /* 0x000fe20008000000 */
[----:B------:R2:W-:Y:S01]  /*be50*/  UTMALDG.2D [UR8], [UR16], desc[UR20] ;  /* 0x00001408100075b4 */ /* 0x0005e20008009000 */
[----:B------:R2:W-:Y:S01]  /*be60*/  UTMALDG.2D.MULTICAST [UR24], [UR18], UR33, desc[UR20] ;  /* 0x00001418120073b4 */ /* 0x0005e20008009821 */
[----:B------:R2:W-:Y:S02]  /*be70*/  UTMALDG.2D.MULTICAST [UR12], [UR18], UR33, desc[UR20] ;  /* 0x0000140c120073b4 */ /* 0x0005e40008009821 */
[----:B--2---:R-:W-:Y:S05]  /*be80*/  @P1 BRA `(.L_x_216) ;  /* 0xfffffffc003c1947 */ /* 0x004fea000383ffff */
.L_x_213:
[----:B------:R-:W-:Y:S05]  /*be90*/  BSYNC B1 ;  /* 0x0000000000017941 */ /* 0x000fea0003800000 */
.L_x_212:
[----:B------:R-:W-:Y:S01]  /*bea0*/  LOP3.LUT P1, RZ, R4, 0xff, RZ, 0xc0, !PT ;  /* 0x000000ff04ff7812 */ /* 0x000fe2000782c0ff */
[----:B------:R-:W-:Y:S01]  /*beb0*/  IMAD.U32 R6, RZ, RZ, UR30 ;  /* 0x0000001eff067e24 */ /* 0x000fe2000f8e00ff */
[----:B-1----:R-:W-:-:S04]  /*bec0*/  IADD3 R7, R9, R0, RZ ;  /* 0x0000000009077210 */ /* 0x002fc80007ffe0ff */
[C---:B------:R-:W-:Y:S01]  /*bed0*/  ISETP.GT.U32.AND P0, PT, R7.reuse, 0x2, PT ;  /* 0x000000020700780c */ /* 0x040fe20003f04070 */
[----:B------:R-:W-:Y:S01]  /*bee0*/  IMAD.WIDE.U32 R4, R7, -0x55555555, RZ ;  /* 0xaaaaaaab07047825 */ /* 0x000fe200078e00ff */
[----:B------:R-:W-:Y:S02]  /*bef0*/  ISETP.NE.AND P2, PT, R6, 0x3, PT ;  /* 0x000000030600780c */ /* 0x000fe40003f45270 */
[C---:B------:R-:W-:Y:S02]  /*bf00*/  ISETP.LT.U32.AND P0, PT, R9.reuse, 0x3, P0 ;  /* 0x000000030900780c */ /* 0x040fe40000701070 */
[----:B------:R-:W-:Y:S01]  /*bf10*/  SHF.R.U32.HI R4, RZ, 0x1, R5 ;  /* 0x00000001ff047819 */ /* 0x000fe20000011605 */
[----:B------:R-:W-:Y:S01]  /*bf20*/  @P1 SYNCS.ARRIVE.TRANS64.A1T0 RZ, [UR22+0x344f8], RZ ;  /* 0x0344f8ffffff19a7 */ /* 0x000fe20008100016 */
[----:B------:R-:W-:Y:S02]  /*bf30*/  ISETP.GE.U32.AND P1, PT, R9, 0x3, PT ;  /* 0x000000030900780c */ /* 0x000fe40003f26070 */
[----:B------:R-:W-:-:S04]  /*bf40*/  SEL R0, RZ, 0x1, !P0 ;  /* 0x00000001ff007807 */ /* 0x000fc80004000000 */
[----:B------:R-:W-:Y:S01]  /*bf50*/  LOP3.LUT R3, R3, R0, RZ, 0x3c, !PT ;  /* 0x0000000003037212 */ /* 0x000fe200078e3cff */
[----:B------:R-:W-:-:S06]  /*bf60*/  IMAD R0, R4, -0x3, R7 ;  /* 0xfffffffd04007824 */ /* 0x000fcc00078e0207 */
[----:B------:R-:W-:Y:S01]  /*bf70*/  @P1 LOP3.LUT R3, R3, 0x1, R4, 0x78, !PT ;  /* 0x0000000103031812 */ /* 0x000fe200078e7804 */
[----:B------:R-:W-:Y:S06]  /*bf80*/  @!P2 BRA `(.L_x_217) ;  /* 0x000000000004a947 */ /* 0x000fec0003800000 */
[----:B------:R-:W-:Y:S01]  /*bf90*/  BPT.TRAP 0x1 ;  /* 0x000000040000795c */ /* 0x000fe20000300000 */
.L_x_217:
[----:B------:R-:W-:Y:S01]  /*bfa0*/  LEA R8, R2, UR22, 0x3 ;  /* 0x0000001602087c11 */ /* 0x000fe2000f8e18ff */
[----:B------:R-:W-:Y:S01]  /*bfb0*/  BSSY B1, `(.L_x_218) ;  /* 0x0000005000017945 */ /* 0x000fe20003800000 */
[----:B------:R-:W-:Y:S02]  /*bfc0*/  SHF.L.U32 R5, R20, 0x1f, RZ ;  /* 0x0000001f14057819 */ /* 0x000fe400000006ff */
[----:B------:R-:W-:Y:S02]  /*bfd0*/  LEA R4, R2, UR22, 0x4 ;  /* 0x0000001602047c11 */ /* 0x000fe4000f8e20ff */
[----:B------:R-:W1:Y:S02]  /*bfe0*/  SYNCS.PHASECHK.TRANS64.TRYWAIT P0, [R8+URZ+0x34400], R5 ;  /* 0x03440005080075a7 */ /* 0x000e64000800017f */
[----:B-1----:R-:W-:Y:S05]  /*bff0*/  @!P0 BRA `(.L_x_219) ;  /* 0x0000003800748947 */ /* 0x002fea0003800000 */
.L_x_304:
[----:B------:R-:W-:Y:S05]  /*c000*/  BSYNC B1 ;  /* 0x0000000000017941 */ /* 0x000fea0003800000 */
.L_x_218:
[----:B-1----:R-:W1:Y:S01]  /*c010*/  LDS.128 R4, [R4+0x34520] ;  /* 0x0345200004047984 */ /* 0x002e620000000c00 */
[----:B------:R-:W-:Y:S01]  /*c020*/  @!PT LDS RZ, [RZ] ;  /* 0x00000000fffff984 */ /* 0x000fe20000000800 */
[----:B------:R-:W-:Y:S01]  /*c030*/  @!PT LDS RZ, [RZ] ;  /* 0x00000000fffff984 */ /* 0x000fe20000000800 */
[----:B------:R-:W-:Y:S01]  /*c040*/  @!PT LDS RZ, [RZ] ;  /* 0x00000000fffff984 */ /* 0x000fe20000000800 */
[----:B------:R-:W-:Y:S01]  /*c050*/  @!PT LDS RZ, [RZ] ;  /* 0x00000000fffff984 */ /* 0x000fe20000000800 */
[----:B------:R2:W-:Y:S06]  /*c060*/  MEMBAR.ALL.CTA ;  /* 0x0000000000007992 */ /* 0x0005ec0000008000 */
[----:B--2---:R-:W2:Y:S01]  /*c070*/  FENCE.VIEW.ASYNC.S ;  /* 0x00000000000073c6 */ /* 0x004ea20000000000 */
[----:B-1----:R-:W-:Y:S02]  /*c080*/  IMAD.MOV.U32 R17, RZ, RZ, R5 ;  /* 0x000000ffff117224 */ /* 0x002fe400078e0005 */
[----:B------:R-:W-:Y:S01]  /*c090*/  IMAD.MOV.U32 R16, RZ, RZ, R4 ;  /* 0x000000ffff107224 */ /* 0x000fe200078e0004 */
[----:B--2---:R-:W-:Y:S06]  /*c0a0*/  @!P2 BRA `(.L_x_220) ;  /* 0x000000000004a947 */ /* 0x004fec0003800000 */
[----:B------:R-:W-:Y:S01]  /*c0b0*/  BPT.TRAP 0x1 ;  /* 0x000000040000795c */ /* 0x000fe20000300000 */
.L_x_220:
[----:B------:R-:W1:Y:S01]  /*c0c0*/  S2R R5, SR_CgaCtaId ;  /* 0x0000000000057919 */ /* 0x000e620000008800 */
[----:B------:R-:W-:Y:S01]  /*c0d0*/  ISETP.NE.AND P0, PT, R7, RZ, PT ;  /* 0x000000ff0700720c */ /* 0x000fe20003f05270 */
[----:B------:R-:W-:Y:S01]  /*c0e0*/  VIADD R4, R8, 0x34440 ;  /* 0x0003444008047836 */ /* 0x000fe20000000000 */
[CC--:B------:R-:W-:Y:S02]  /*c0f0*/  ISETP.NE.AND P1, PT, R6.reuse, R18.reuse, PT ;  /* 0x000000120600720c */ /* 0x0c0fe40003f25270 */
[----:B------:R-:W-:Y:S02]  /*c100*/  ISETP.EQ.OR P0, PT, R6, R18, !P0 ;  /* 0x000000120600720c */ /* 0x000fe40004702670 */
[----:B-1----:R-:W-:-:S04]  /*c110*/  PRMT R4, R5, 0x654, R4 ;  /* 0x0000065405047816 */ /* 0x002fc80000000004 */
[----:B------:R1:W-:Y:S07]  /*c120*/  SYNCS.ARRIVE.TRANS64.RED.A1T0 RZ, [R4+URZ], RZ ;  /* 0x000000ff04ff79a7 */ /* 0x0003ee000810043f */
[----:B------:R-:W-:Y:S05]  /*c130*/  @P0 BRA `(.L_x_221) ;  /* 0x0000000400a40947 */ /* 0x000fea0003800000 */
[----:B-1----:R-:W1:Y:S02]  /*c140*/  LDC.64 R4, c[0x0][0x290] ;  /* 0x0000a400ff047b82 */ /* 0x002e640000000a00 */
[----:B-1----:R-:W-:-:S05]  /*c150*/  IMAD.WIDE R4, R6, 0xc, R4 ;  /* 0x0000000c06047825 */ /* 0x002fca00078e0204 */
[----:B------:R1:W5:Y:S01]  /*c160*/  LDG.E R36, desc[UR38][R4.64+0x8] ;  /* 0x0000082604247981 */ /* 0x000362000c1e1900 */
[----:B------:R-:W-:-:S03]  /*c170*/  UMOV UR4, 0xffffffff ;  /* 0xffffffff00047882 */ /* 0x000fc60000000000 */
[----:B------:R-:W-:Y:S05]  /*c180*/  BRA.DIV UR4, `(.L_x_222) ;  /* 0x0000003a04247947 */ /* 0x000fea000b800000 */
[----:B------:R-:W-:-:S13]  /*c190*/  ELECT P6, URZ, PT ;  /* 0x00000000003f782f */ /* 0x000fda00038c0000 */
.L_x_307:
[----:B------:R-:W-:Y:S04]  /*c1a0*/  BSSY B1, `(.L_x_223) ;  /* 0x000004f000017945 */ /* 0x000fe80003800000 */
[----:B------:R-:W-:Y:S05]  /*c1b0*/  @!P6 BRA `(.L_x_224) ;  /* 0x000000040034e947 */ /* 0x000fea0003800000 */
[C---:B------:R-:W-:Y:S01]  /*c1c0*/  IMAD.SHL.U32 R8, R6.reuse, 0x8, RZ ;  /* 0x0000000806087824 */ /* 0x040fe200078e00ff */
[----:B------:R-:W-:Y:S01]  /*c1d0*/  SHF.R.S32.HI R9, RZ, 0x1f, R6 ;  /* 0x0000001fff097819 */ /* 0x000fe20000011406 */
[----:B------:R-:W-:Y:S01]  /*c1e0*/  ULDC.64 UR4, c[0x0][0x510] ;  /* 0x0001440000047ab9 */ /* 0x000fe20000000a00 */
[----:B------:R-:W-:Y:S01]  /*c1f0*/  ULDC.64 UR6, c[0x0][0x520] ;  /* 0x0001480000067ab9 */ /* 0x000fe20000000a00 */
[----:B------:R-:W2:Y:S01]  /*c200*/  LDG.E R18, desc[UR38][R4.64] ;  /* 0x0000002604127981 */ /* 0x000ea2000c1e1900 */
[----:B------:R-:W-:Y:S02]  /*c210*/  SHF.L.U64.HI R9, R6, 0x3, R9 ;  /* 0x0000000306097819 */ /* 0x000fe40000010209 */
[C---:B------:R-:W-:Y:S02]  /*c220*/  IADD3 R14, P0, R8.reuse, UR4, RZ ;  /* 0x00000004080e7c10 */ /* 0x040fe4000ff1e0ff */
[----:B------:R-:W-:Y:S02]  /*c230*/  IADD3 R12, P2, R8, UR6, RZ ;  /* 0x00000006080c7c10 */ /* 0x000fe4000ff5e0ff */
[C---:B------:R-:W-:Y:S01]  /*c240*/  IADD3.X R15, R9.reuse, UR5, RZ, P0, !PT ;  /* 0x00000005090f7c10 */ /* 0x040fe200087fe4ff */
[----:B------:R-:W-:Y:S01]  /*c250*/  ULDC.64 UR4, c[0x0][0x518] ;  /* 0x0001460000047ab9 */ /* 0x000fe20000000a00 */
[----:B------:R-:W-:-:S04]  /*c260*/  IADD3.X R13, R9, UR7, RZ, P2, !PT ;  /* 0x00000007090d7c10 */ /* 0x000fc800097fe4ff */
[----:B------:R-:W3:Y:S04]  /*c270*/  LDG.E.64 R14, desc[UR38][R14.64] ;  /* 0x000000260e0e7981 */ /* 0x000ee8000c1e1b00 */
[----:B------:R-:W4:Y:S01]  /*c280*/  LDG.E.64 R12, desc[UR38][R12.64] ;  /* 0x000000260c0c7981 */ /* 0x000f22000c1e1b00 */
[----:B------:R-:W-:-:S04]  /*c290*/  IADD3 R10, P0, R8, UR4, RZ ;  /* 0x00000004080a7c10 */ /* 0x000fc8000ff1e0ff */
[----:B------:R-:W-:Y:S01]  /*c2a0*/  IADD3.X R11, R9, UR5, RZ, P0, !PT ;  /* 0x00000005090b7c10 */ /* 0x000fe200087fe4ff */
[----:B------:R-:W-:-:S05]  /*c2b0*/  ULDC.64 UR4, c[0x0][0x528] ;  /* 0x00014a0000047ab9 */ /* 0x000fca0000000a00 */
[----:B------:R-:W2:Y:S01]  /*c2c0*/  LDG.E.64 R10, desc[UR38][R10.64] ;  /* 0x000000260a0a7981 */ /* 0x000ea2000c1e1b00 */
[----:B------:R-:W-:-:S04]  /*c2d0*/  IADD3 R8, P0, R8, UR4, RZ ;  /* 0x0000000408087c10 */ /* 0x000fc8000ff1e0ff */
[----:B------:R-:W-:-:S06]  /*c2e0*/  IADD3.X R9, R9, UR5, RZ, P0, !PT ;  /* 0x0000000509097c10 */ /* 0x000fcc00087fe4ff */
[----:B------:R-:W2:Y:S04]  /*c2f0*/  LDG.E.64 R8, desc[UR38][R8.64] ;  /* 0x0000002608087981 */ /* 0x000ea8000c1e1b00 */
[----:B---3--:R-:W-:Y:S04]  /*c300*/  STS.64 [UR29], R14 ;  /* 0x0000000eff007988 */ /* 0x008fe80008000a1d */
[----:B----4-:R-:W-:Y:S04]  /*c310*/  STS.64 [UR32], R12 ;  /* 0x0000000cff007988 */ /* 0x010fe80008000a20 */
[----:B------:R-:W3:Y:S01]  /*c320*/  LDS R21, [UR29+0x1c] ;  /* 0x00001c1dff157984 */ /* 0x000ee20008000800 */
[----:B--2---:R-:W-:-:S03]  /*c330*/  SHF.L.U64.HI R26, R10, 0x1, R11 ;  /* 0x000000010a1a7819 */ /* 0x004fc6000001020b */
[----:B------:R1:W2:Y:S01]  /*c340*/  LDG.E R11, desc[UR38][R4.64+0x4] ;  /* 0x00000426040b7981 */ /* 0x0002a2000c1e1900 */
[----:B------:R-:W-:-:S04]  /*c350*/  LOP3.LUT R26, R26, 0x1fffffff, RZ, 0xc0, !PT ;  /* 0x1fffffff1a1a7812 */ /* 0x000fc800078ec0ff */
[----:B------:R-:W-:-:S04]  /*c360*/  SHF.R.U32.HI R22, RZ, 0x4, R26 ;  /* 0x00000004ff167819 */ /* 0x000fc8000001161a */
[----:B---3--:R-:W-:-:S05]  /*c370*/  LOP3.LUT R21, R21, 0xf, R22, 0xb8, !PT ;  /* 0x0000000f15157812 */ /* 0x008fca00078eb816 */
[----:B------:R-:W-:Y:S04]  /*c380*/  STS [UR29+0x1c], R21 ;  /* 0x00001c15ff007988 */ /* 0x000fe8000800081d */
[----:B------:R-:W3:Y:S02]  /*c390*/  LDS R24, [UR29+0x1c] ;  /* 0x00001c1dff187984 */ /* 0x000ee40008000800 */
[----:B---3--:R-:W-:-:S05]  /*c3a0*/  LOP3.LUT R24, R24, 0xf0, RZ, 0xb8, !PT ;  /* 0x000000f018187812 */ /* 0x008fca00078eb8ff */
[----:B------:R-:W-:Y:S04]  /*c3b0*/  STS [UR29+0x1c], R24 ;  /* 0x00001c18ff007988 */ /* 0x000fe8000800081d */
[----:B------:R-:W3:Y:S01]  /*c3c0*/  LDS R23, [UR29+0x1c] ;  /* 0x00001c1dff177984 */ /* 0x000ee20008000800 */
[----:B------:R-:W-:-:S05]  /*c3d0*/  IMAD.U32 R22, RZ, RZ, UR29 ;  /* 0x0000001dff167e24 */ /* 0x000fca000f8e00ff */
[----:B------:R-:W-:Y:S02]  /*c3e0*/  SHF.R.U64 R22, R22, 0x4, RZ ;  /* 0x0000000416167819 */ /* 0x000fe400000012ff */
[----:B---3--:R-:W-:-:S05]  /*c3f0*/  LOP3.LUT R23, R23, 0xf00, RZ, 0xb8, !PT ;  /* 0x00000f0017177812 */ /* 0x008fca00078eb8ff */
[----:B------:R-:W-:Y:S04]  /*c400*/  STS.64 [UR29+0x18], R22 ;  /* 0x00001816ff007988 */ /* 0x000fe80008000a1d */
[----:B------:R-:W1:Y:S01]  /*c410*/  LDS R25, [UR29+0x1c] ;  /* 0x00001c1dff197984 */ /* 0x000e620008000800 */
[----:B------:R-:W-:Y:S01]  /*c420*/  IMAD.SHL.U32 R21, R10, 0x2, RZ ;  /* 0x000000020a157824 */ /* 0x000fe200078e00ff */
[----:B------:R-:W-:-:S04]  /*c430*/  CS2R R14, SRZ ;  /* 0x00000000000e7805 */ /* 0x000fc8000001ff00 */
[----:B------:R-:W-:Y:S01]  /*c440*/  LOP3.LUT R21, R21, 0xfffffffe, RZ, 0xc0, !PT ;  /* 0xfffffffe15157812 */ /* 0x000fe200078ec0ff */
[----:B-----5:R-:W-:Y:S01]  /*c450*/  VIADD R12, R36, 0xffffffff ;  /* 0xffffffff240c7836 */ /* 0x020fe20000000000 */
[----:B------:R-:W-:Y:S02]  /*c460*/  IADD3 R13, R18, -0x1, RZ ;  /* 0xffffffff120d7810 */ /* 0x000fe40007ffe0ff */
[----:B------:R-:W-:Y:S01]  /*c470*/  SHF.R.U64 R21, R21, 0x4, R26 ;  /* 0x0000000415157819 */ /* 0x000fe2000000121a */
[----:B------:R-:W-:Y:S04]  /*c480*/  STS [UR29+0x10], R22 ;  /* 0x00001016ff007988 */ /* 0x000fe8000800081d */
[----:B------:R-:W-:Y:S04]  /*c490*/  STS [UR29+0x14], R22 ;  /* 0x00001416ff007988 */ /* 0x000fe8000800081d */
[----:B------:R-:W-:Y:S04]  /*c4a0*/  STS.128 [UR29+0x20], R12 ;  /* 0x0000200cff007988 */ /* 0x000fe80008000c1d */
[----:B------:R-:W-:Y:S04]  /*c4b0*/  STS [UR29+0xc], R21 ;  /* 0x00000c15ff007988 */ /* 0x000fe8000800081d */
[----:B------:R-:W-:Y:S01]  /*c4c0*/  STS [UR29+0x30], RZ ;  /* 0x000030ffff007988 */ /* 0x000fe2000800081d */
[----:B-1----:R-:W-:-:S05]  /*c4d0*/  LOP3.LUT R4, R25, 0xf000, RZ, 0xb8, !PT ;  /* 0x0000f00019047812 */ /* 0x002fca00078eb8ff */
[----:B------:R-:W-:Y:S04]  /*c4e0*/  STS [UR29+0x1c], R4 ;  /* 0x00001c04ff007988 */ /* 0x000fe8000800081d */
[----:B------:R-:W1:Y:S01]  /*c4f0*/  LDS R5, [UR32+0x1c] ;  /* 0x00001c20ff057984 */ /* 0x000e620008000800 */
[----:B------:R-:W-:-:S04]  /*c500*/  SHF.L.U64.HI R18, R8, 0x1, R9 ;  /* 0x0000000108127819 */ /* 0x000fc80000010209 */
[----:B------:R-:W-:-:S04]  /*c510*/  LOP3.LUT R18, R18, 0x1fffffff, RZ, 0xc0, !PT ;  /* 0x1fffffff12127812 */ /* 0x000fc800078ec0ff */
[----:B------:R-:W-:-:S04]  /*c520*/  SHF.R.U32.HI R10, RZ, 0x4, R18 ;  /* 0x00000004ff0a7819 */ /* 0x000fc80000011612 */
[----:B-1----:R-:W-:-:S05]  /*c530*/  LOP3.LUT R9, R5, 0xf, R10, 0xb8, !PT ;  /* 0x0000000f05097812 */ /* 0x002fca00078eb80a */
[----:B------:R-:W-:Y:S04]  /*c540*/  STS [UR32+0x1c], R9 ;  /* 0x00001c09ff007988 */ /* 0x000fe80008000820 */
[----:B------:R-:W1:Y:S02]  /*c550*/  LDS R10, [UR32+0x1c] ;  /* 0x00001c20ff0a7984 */ /* 0x000e640008000800 */
[----:B-1----:R-:W-:-:S05]  /*c560*/  LOP3.LUT R10, R10, 0xf0, RZ, 0xb8, !PT ;  /* 0x000000f00a0a7812 */ /* 0x002fca00078eb8ff */
[----:B------:R-:W-:Y:S04]  /*c570*/  STS [UR32+0x1c], R10 ;  /* 0x00001c0aff007988 */ /* 0x000fe80008000820 */
[----:B------:R-:W1:Y:S01]  /*c580*/  LDS R5, [UR32+0x1c] ;  /* 0x00001c20ff057984 */ /* 0x000e620008000800 */
[----:B------:R-:W-:-:S05]  /*c590*/  IMAD.U32 R4, RZ, RZ, UR32 ;  /* 0x00000020ff047e24 */ /* 0x000fca000f8e00ff */
[----:B------:R-:W-:Y:S02]  /*c5a0*/  SHF.R.U64 R4, R4, 0x4, RZ ;  /* 0x0000000404047819 */ /* 0x000fe400000012ff */
[----:B-1----:R-:W-:-:S05]  /*c5b0*/  LOP3.LUT R5, R5, 0xf00, RZ, 0xb8, !PT ;  /* 0x00000f0005057812 */ /* 0x002fca00078eb8ff */
[----:B------:R-:W-:Y:S04]  /*c5c0*/  STS.64 [UR32+0x18], R4 ;  /* 0x00001804ff007988 */ /* 0x000fe80008000a20 */
[----:B------:R-:W1:Y:S01]  /*c5d0*/  LDS R21, [UR32+0x1c] ;  /* 0x00001c20ff157984 */ /* 0x000e620008000800 */
[----:B------:R-:W-:-:S05]  /*c5e0*/  IMAD.SHL.U32 R8, R8, 0x2, RZ ;  /* 0x0000000208087824 */ /* 0x000fca00078e00ff */
[----:B------:R-:W-:Y:S01]  /*c5f0*/  LOP3.LUT R9, R8, 0xfffffffe, RZ, 0xc0, !PT ;  /* 0xfffffffe08097812 */ /* 0x000fe200078ec0ff */
[----:B--2---:R-:W-:-:S03]  /*c600*/  VIADD R13, R11, 0xffffffff ;  /* 0xffffffff0b0d7836 */ /* 0x004fc60000000000 */
[----:B------:R-:W-:Y:S01]  /*c610*/  SHF.R.U64 R9, R9, 0x4, R18 ;  /* 0x0000000409097819 */ /* 0x000fe20000001212 */
[----:B------:R2:W-:Y:S04]  /*c620*/  STS [UR32+0x10], R4 ;  /* 0x00001004ff007988 */ /* 0x0005e80008000820 */
[----:B------:R2:W-:Y:S04]  /*c630*/  STS.128 [UR32+0x20], R12 ;  /* 0x0000200cff007988 */ /* 0x0005e80008000c20 */
[----:B------:R2:W-:Y:S04]  /*c640*/  STS [UR32+0xc], R9 ;  /* 0x00000c09ff007988 */ /* 0x0005e80008000820 */
[----:B------:R2:W-:Y:S04]  /*c650*/  STS [UR32+0x14], R4 ;  /* 0x00001404ff007988 */ /* 0x0005e80008000820 */
[----:B------:R-:W-:Y:S01]  /*c660*/  STS [UR32+0x30], RZ ;  /* 0x000030ffff007988 */ /* 0x000fe20008000820 */
[----:B-1----:R-:W-:-:S05]  /*c670*/  LOP3.LUT R8, R21, 0xf000, RZ, 0xb8, !PT ;  /* 0x0000f00015087812 */ /* 0x002fca00078eb8ff */
[----:B------:R2:W-:Y:S02]  /*c680*/  STS [UR32+0x1c], R8 ;  /* 0x00001c08ff007988 */ /* 0x0005e40008000820 */
.L_x_224:
[----:B------:R-:W-:Y:S05]  /*c690*/  BSYNC B1 ;  /* 0x0000000000017941 */ /* 0x000fea0003800000 */
.L_x_223:
[----:B------:R-:W-:-:S03]  /*c6a0*/  UMOV UR4, 0xffffffff ;  /* 0xffffffff00047882 */ /* 0x000fc60000000000 */
[----:B------:R-:W-:Y:S05]  /*c6b0*/  BRA.DIV UR4, `(.L_x_225) ;  /* 0x0000003204f87947 */ /* 0x000fea000b800000 */
[----:B------:R-:W-:Y:S01]  /*c6c0*/  ELECT P6, URZ, PT ;  /* 0x00000000003f782f */ /* 0x000fe200038c0000 */
[----:B------:R-:W-:-:S12]  /*c6d0*/  NOP ;  /* 0x0000000000007918 */ /* 0x000fd80000000000 */
.L_x_311:
[----:B-12---:R-:W1:Y:S02]  /*c6e0*/  S2R R4, SR_LANEID ;  /* 0x0000000000047919 */ /* 0x006e640000000000 */
[----:B-1----:R-:W-:-:S05]  /*c6f0*/  IMAD.SHL.U32 R10, R4, 0x4, RZ ;  /* 0x00000004040a7824 */ /* 0x002fca00078e00ff */
[----:B------:R1:W2:Y:S01]  /*c700*/  LDS R11, [R10+UR29] ;  /* 0x0000001d0a0b7984 */ /* 0x0002a20008000800 */
[C---:B------:R-:W-:Y:S02]  /*c710*/  IADD3 R8, P0, R10.reuse, UR16, RZ ;  /* 0x000000100a087c10 */ /* 0x040fe4000ff1e0ff */
[----:B------:R-:W-:Y:S01]  /*c720*/  IADD3 R4, P2, R10, UR18, RZ ;  /* 0x000000120a047c10 */ /* 0x000fe2000ff5e0ff */
[----:B------:R1:W3:Y:S01]  /*c730*/  LDS R13, [R10+UR29+0x80] ;  /* 0x0000801d0a0d7984 */ /* 0x0002e20008000800 */
[----:B------:R-:W-:Y:S11]  /*c740*/  @!P6 BRA `(.L_x_226) ;  /* 0x000000000008e947 */ /* 0x000ff60003800000 */
[----:B------:R0:W-:Y:S01]  /*c750*/  UTMACMDFLUSH ;  /* 0x00000000000079b7 */ /* 0x0001e20000000000 */
[----:B------:R-:W-:-:S04]  /*c760*/  DEPBAR.LE SB0, 0x0 ;  /* 0x000080000000791a */ /* 0x000fc80000000000 */
.L_x_226:
[----:B------:R-:W-:Y:S01]  /*c770*/  IMAD.X R9, RZ, RZ, UR17, P0 ;  /* 0x00000011ff097e24 */ /* 0x000fe200080e06ff */
[----:B------:R-:W-:Y:S05]  /*c780*/  WARPSYNC.ALL ;  /* 0x0000000000007948 */ /* 0x000fea0003800000 */
[----:B------:R-:W-:Y:S01]  /*c790*/  IMAD.X R5, RZ, RZ, UR19, P2 ;  /* 0x00000013ff057e24 */ /* 0x000fe200090e06ff */
[----:B--2---:R2:W5:Y:S04]  /*c7a0*/  ATOMG.E.EXCH.STRONG.GPU PT, RZ, [R8], R11 ;  /* 0x0000000b08ff73a8 */ /* 0x00456800041ee100 */
[----:B---3--:R2:W5:Y:S01]  /*c7b0*/  ATOMG.E.EXCH.STRONG.GPU PT, RZ, [R4], R13 ;  /* 0x0000000d04ff73a8 */ /* 0x00856200041ee100 */
[----:B------:R-:W-:-:S07]  /*c7c0*/  IMAD.MOV.U32 R18, RZ, RZ, R6 ;  /* 0x000000ffff127224 */ /* 0x000fce00078e0006 */
.L_x_221:
[----:B------:R-:W-:Y:S01]  /*c7d0*/  ISETP.NE.AND P2, PT, R7, RZ, PT ;  /* 0x000000ff0700720c */ /* 0x000fe20003f45270 */
[----:B------:R-:W-:Y:S01]  /*c7e0*/  VIADD R2, R2, 0x1 ;  /* 0x0000000102027836 */ /* 0x000fe20000000000 */
[----:B--2---:R-:W-:Y:S02]  /*c7f0*/  SEL R5, RZ, 0x1, !P1 ;  /* 0x00000001ff057807 */ /* 0x004fe40004800000 */
[----:B-1----:R-:W-:Y:S02]  /*c800*/  PRMT R4, RZ, 0x7610, R4 ;  /* 0x00007610ff047816 */ /* 0x002fe40000000004 */
[----:B------:R-:W-:-:S04]  /*c810*/  ISETP.NE.AND P0, PT, R2, 0x8, PT ;  /* 0x000000080200780c */ /* 0x000fc80003f05270 */
[----:B------:R-:W-:Y:S02]  /*c820*/  SEL R9, RZ, 0x1, P0 ;  /* 0x00000001ff097807 */ /* 0x000fe40000000000 */
[----:B------:R-:W-:Y:S02]  /*c830*/  SEL R2, R2, RZ, P0 ;  /* 0x000000ff02027207 */ /* 0x000fe40000000000 */
[----:B------:R-:W-:Y:S01]  /*c840*/  LOP3.LUT R20, R20, R9, RZ, 0x3c, !PT ;  /* 0x0000000914147212 */ /* 0x000fe200078e3cff */
[----:B------:R-:W-:Y:S06]  /*c850*/  @P2 BRA `(.L_x_227) ;  /* 0xfffffff000602947 */ /* 0x000fec000383ffff */
[----:B------:R-:W-:Y:S05]  /*c860*/  BSYNC B0 ;  /* 0x0000000000007941 */ /* 0x000fea0003800000 */
.L_x_208:
[----:B------:R-:W-:-:S03]  /*c870*/  UMOV UR4, 0xffffffff ;  /* 0xffffffff00047882 */ /* 0x000fc60000000000 */
[----:B------:R-:W-:Y:S05]  /*c880*/  BRA.DIV UR4, `(.L_x_228) ;  /* 0x0000003204b47947 */ /* 0x000fea000b800000 */
[----:B-----5:R-:W-:-:S13]  /*c890*/  ELECT P6, URZ, PT ;  /* 0x00000000003f782f */ /* 0x020fda00038c0000 */
.L_x_314:
[----:B------:R-:W-:Y:S04]  /*c8a0*/  BSSY B0, `(.L_x_229) ;  /* 0x0000021000007945 */ /* 0x000fe80003800000 */
[----:B------:R-:W-:Y:S05]  /*c8b0*/  @!P6 BRA `(.L_x_230) ;  /* 0x00000000007ce947 */ /* 0x000fea0003800000 */
[----:B------:R-:W-:-:S04]  /*c8c0*/  ULOP3.LUT UR4, UR42, 0x2, URZ, 0xfc, !UPT ;  /* 0x000000022a047892 */ /* 0x000fc8000f8efc3f */
[----:B------:R-:W-:-:S06]  /*c8d0*/  UISETP.NE.AND UP0, UPT, UR4, 0x3, UPT ;  /* 0x000000030400788c */ /* 0x000fcc000bf05270 */
[----:B------:R-:W-:-:S13]  /*c8e0*/  PLOP3.LUT P0, PT, PT, PT, UP0, 0x80, 0x0 ;  /* 0x000000000000781c */ /* 0x000fda0003f0f008 */
[----:B------:R-:W-:Y:S05]  /*c8f0*/  @!P0 BRA `(.L_x_231) ;  /* 0x0000000000048947 */ /* 0x000fea0003800000 */
[----:B------:R-:W-:Y:S01]  /*c900*/  BPT.TRAP 0x1 ;  /* 0x000000040000795c */ /* 0x000fe20000300000 */
.L_x_231:
[----:B------:R-:W-:Y:S02]  /*c910*/  MOV R5, UR22 ;  /* 0x0000001600057c02 */ /* 0x000fe40008000f00 */
[----:B------:R-:W-:-:S03]  /*c920*/  SHF.L.U32 R4, R3, 0x1f, RZ ;  /* 0x0000001f03047819 */ /* 0x000fc600000006ff */
[----:B------:R-:W-:-:S04]  /*c930*/  VIADD R5, R5, 0x34498 ;  /* 0x0003449805057836 */ /* 0x000fc80000000000 */
[C---:B------:R-:W-:Y:S02]  /*c940*/  IMAD R7, R0.reuse, 0x8, R5 ;  /* 0x0000000800077824 */ /* 0x040fe400078e0205 */
[----:B------:R-:W-:Y:S02]  /*c950*/  VIADD R0, R0, 0x1 ;  /* 0x0000000100007836 */ /* 0x000fe40000000000 */
[----:B------:R-:W1:Y:S03]  /*c960*/  SYNCS.PHASECHK.TRANS64.TRYWAIT P0, [R7+URZ], R4 ;  /* 0x00000004070075a7 */ /* 0x000e66000800017f */
[----:B------:R-:W-:-:S04]  /*c970*/  ISETP.NE.AND P1, PT, R0, 0x3, PT ;  /* 0x000000030000780c */ /* 0x000fc80003f25270 */
[----:B------:R-:W-:Y:S02]  /*c980*/  SEL R2, RZ, 0x1, P1 ;  /* 0x00000001ff027807 */ /* 0x000fe40000800000 */
[----:B------:R-:W-:Y:S02]  /*c990*/  SEL R0, R0, RZ, P1 ;  /* 0x000000ff00007207 */ /* 0x000fe40000800000 */
[----:B------:R-:W-:-:S03]  /*c9a0*/  LOP3.LUT R9, R3, R2, RZ, 0x3c, !PT ;  /* 0x0000000203097212 */ /* 0x000fc600078e3cff */
[----:B------:R-:W-:Y:S01]  /*c9b0*/  IMAD R6, R0, 0x8, R5 ;  /* 0x0000000800067824 */ /* 0x000fe200078e0205 */
[----:B------:R-:W-:Y:S01]  /*c9c0*/  SHF.L.U32 R3, R9, 0x1f, RZ ;  /* 0x0000001f09037819 */ /* 0x000fe200000006ff */
[----:B-1----:R-:W-:Y:S06]  /*c9d0*/  @!P0 BRA `(.L_x_232) ;  /* 0x0000003000808947 */ /* 0x002fec0003800000 */
.L_x_315:
[----:B------:R-:W2:Y:S01]  /*c9e0*/  SYNCS.PHASECHK.TRANS64.TRYWAIT P0, [R6+URZ], R3 ;  /* 0x00000003060075a7 */ /* 0x000ea2000800017f */
[----:B------:R-:W-:-:S05]  /*c9f0*/  VIADD R0, R0, 0x1 ;  /* 0x0000000100007836 */ /* 0x000fca0000000000 */
[----:B------:R-:W-:-:S04]  /*ca00*/  ISETP.NE.AND P1, PT, R0, 0x3, PT ;  /* 0x000000030000780c */ /* 0x000fc80003f25270 */
[----:B------:R-:W-:Y:S02]  /*ca10*/  SEL R2, RZ, 0x1, P1 ;  /* 0x00000001ff027807 */ /* 0x000fe40000800000 */
[----:B------:R-:W-:Y:S02]  /*ca20*/  SEL R0, R0, RZ, P1 ;  /* 0x000000ff00007207 */ /* 0x000fe40000800000 */
[----:B------:R-:W-:Y:S01]  /*ca30*/  LOP3.LUT R2, R9, R2, RZ, 0x3c, !PT ;  /* 0x0000000209027212 */ /* 0x000fe200078e3cff */
[----:B--2---:R-:W-:Y:S06]  /*ca40*/  @!P0 BRA `(.L_x_233) ;  /* 0x0000003000788947 */ /* 0x004fec0003800000 */
.L_x_316:
[----:B------:R-:W-:Y:S01]  /*ca50*/  IMAD R5, R0, 0x8, R5 ;  /* 0x0000000800057824 */ /* 0x000fe200078e0205 */
[----:B------:R-:W-:-:S07]  /*ca60*/  SHF.L.U32 R0, R2, 0x1f, RZ ;  /* 0x0000001f02007819 */ /* 0x000fce00000006ff */
.L_x_234:
[----:B---3--:R3:W4:Y:S02]  /*ca70*/  SYNCS.PHASECHK.TRANS64.TRYWAIT P0, [R5+URZ], R0 ;  /* 0x00000000050075a7 */ /* 0x008724000800017f */
[----:B----4-:R-:W-:Y:S05]  /*ca80*/  @!P0 NANOSLEEP.SYNCS 0x989680 ;  /* 0x009896800000895d */ /* 0x010fea0003900000 */
[----:B------:R-:W4:Y:S02]  /*ca90*/  @!P0 SYNCS.PHASECHK.TRANS64 P0, [R5+URZ], R0 ;  /* 0x00000000050085a7 */ /* 0x000f24000800007f */
[----:B----4-:R-:W-:Y:S05]  /*caa0*/  @!P0 BRA `(.L_x_234) ;  /* 0xfffffffc00f08947 */ /* 0x010fea000383ffff */
.L_x_230:
[----:B------:R-:W-:Y:S05]  /*cab0*/  BSYNC B0 ;  /* 0x0000000000007941 */ /* 0x000fea0003800000 */
.L_x_229:
[----:B------:R-:W-:Y:S05]  /*cac0*/  EXIT ;  /* 0x000000000000794d */ /* 0x000fea0003800000 */
.L_x_121:
[----:B------:R-:W-:Y:S01]  /*cad0*/  PLOP3.LUT P1, PT, PT, PT, UP3, 0x80, 0x0 ;  /* 0x000000000000781c */ /* 0x000fe20003f2f038 */
[----:B------:R-:W-:Y:S01]  /*cae0*/  ULDC UR20, c[0x0][0x14] ;  /* 0x0000050000147ab9 */ /* 0x000fe20000000800 */
[----:B------:R-:W-:Y:S01]  /*caf0*/  ULDC UR18, c[0x0][0x10] ;  /* 0x0000040000127ab9 */ /* 0x000fe20000000800 */
[----:B------:R-:W-:Y:S01]  /*cb00*/  ULDC.64 UR12, c[0x0][0x8c8] ;  /* 0x00023200000c7ab9 */ /* 0x000fe20000000a00 */
[----:B------:R-:W-:Y:S01]  /*cb10*/  P2R R0, PR, RZ, 0x2 ;  /* 0x00000002ff007803 */ /* 0x000fe20000000000 */
[----:B------:R-:W-:Y:S01]  /*cb20*/  UIMAD.WIDE.U32 UR18, UR60, UR18, URZ ;  /* 0x000000123c1272a5 */ /* 0x000fe2000f8e003f */
[----:B------:R-:W-:Y:S01]  /*cb30*/  IMAD.MOV.U32 R16, RZ, RZ, RZ ;  /* 0x000000ffff107224 */ /* 0x000fe200078e00ff */
[----:B------:R-:W-:Y:S01]  /*cb40*/  ULDC.64 UR14, c[0x0][0x8e0] ;  /* 0x00023800000e7ab9 */ /* 0x000fe20000000a00 */
[----:B------:R-:W-:Y:S01]  /*cb50*/  UIADD3 UR11, UP1, UR12, -0x1, URZ ;  /* 0xffffffff0c0b7890 */ /* 0x000fe2000ff3e03f */
[----:B------:R-:W-:Y:S01]  /*cb60*/  ULDC UR21, c[0x0][0x904] ;  /* 0x0002410000157ab9 */ /* 0x000fe20000000800 */
[----:B------:R-:W-:Y:S01]  /*cb70*/  UMOV UR22, 0xffffffff ;  /* 0xffffffff00167882 */ /* 0x000fe20000000000 */
[----:B------:R-:W-:-:S02]  /*cb80*/  UIADD3 UR12, UP2, UR14, -0x1, URZ ;  /* 0xffffffff0e0c7890 */ /* 0x000fc4000ff5e03f */
[----:B------:R-:W1:Y:S01]  /*cb90*/  @P1 S2R R0, SR_CTAID.Y ;  /* 0x0000000000001919 */ /* 0x000e620000002600 */
[----:B------:R-:W-:Y:S02]  /*cba0*/  UIMAD.WIDE.U32 UR26, UR18, UR20, URZ ;  /* 0x00000014121a72a5 */ /* 0x000fe4000f8e003f */
[----:B------:R-:W-:Y:S02]  /*cbb0*/  USHF.L.U32 UR22, UR22, UR21, URZ ;  /* 0x0000001516167299 */ /* 0x000fe4000800063f */
[----:B------:R-:W-:Y:S01]  /*cbc0*/  UIMAD UR20, UR19, UR20, URZ ;  /* 0x00000014131472a4 */ /* 0x000fe2000f8e023f */
[----:B------:R-:W-:Y:S01]  /*cbd0*/  ULDC UR35, c[0x0][0x8a8] ;  /* 0x00022a0000237ab9 */ /* 0x000fe20000000800 */
[----:B------:R-:W-:Y:S01]  /*cbe0*/  UMOV UR23, 0x1 ;  /* 0x0000000100177882 */ /* 0x000fe20000000000 */
[----:B------:R-:W-:Y:S02]  /*cbf0*/  UIADD3.X UR14, UR15, -0x1, URZ, UP2, !UPT ;  /* 0xffffffff0f0e7890 */ /* 0x000fe400097fe43f */
[----:B------:R-:W-:-:S02]  /*cc00*/  UIADD3.X UR13, UR13, -0x1, URZ, UP1, !UPT ;  /* 0xffffffff0d0d7890 */ /* 0x000fc40008ffe43f */
[----:B------:R-:W-:Y:S02]  /*cc10*/  ULOP3.LUT UR15, UR59, 0x2, URZ, 0xfc, !UPT ;  /* 0x000000023b0f7892 */ /* 0x000fe4000f8efc3f */
[----:B------:R-:W-:Y:S02]  /*cc20*/  UIADD3 UR16, UR9, -0x1, URZ ;  /* 0xffffffff09107890 */ /* 0x000fe4000fffe03f */
[----:B------:R-:W-:Y:S02]  /*cc30*/  UIADD3 UR17, UR10, -0x1, URZ ;  /* 0xffffffff0a117890 */ /* 0x000fe4000fffe03f */
[----:B------:R-:W-:Y:S02]  /*cc40*/  UIADD3 UR35, UR35, -0x1, URZ ;  /* 0xffffffff23237890 */ /* 0x000fe4000fffe03f */
[----:B------:R-:W-:Y:S02]  /*cc50*/  USHF.L.U32 UR18, UR23, UR21, URZ ;  /* 0x0000001517127299 */ /* 0x000fe4000800063f */
[----:B------:R-:W-:-:S02]  /*cc60*/  ULOP3.LUT UR19, URZ, UR22, URZ, 0x33, !UPT ;  /* 0x000000163f137292 */ /* 0x000fc4000f8e333f */
[----:B------:R-:W-:Y:S01]  /*cc70*/  UIADD3 UR20, UR27, UR20, URZ ;  /* 0x000000141b147290 */ /* 0x000fe2000fffe03f */
[----:B-1----:R-:W-:Y:S01]  /*cc80*/  @P1 R2UR UR51, R0 ;  /* 0x00000000003312ca */ /* 0x002fe200000e0000 */
[----:B------:R-:W-:-:S14]  /*cc90*/  IMAD.MOV.U32 R0, RZ, RZ, 0x1 ;  /* 0x00000001ff007424 */ /* 0x000fdc00078e00ff */
.L_x_255:
[----:B------:R-:W1:Y:S01]  /*cca0*/  LDC.64 R2, c[0x0][0x8f8] ;  /* 0x00023e00ff027b82 */ /* 0x000e620000000a00 */
[----:B------:R-:W-:Y:S01]  /*ccb0*/  UIADD3 UR8, UP1, UR8, UR26, URZ ;  /* 0x0000001a08087290 */ /* 0x000fe2000ff3e03f */
[----:B------:R-:W-:Y:S01]  /*ccc0*/  ISETP.NE.AND P2, PT, R21, RZ, PT ;  /* 0x000000ff1500720c */ /* 0x000fe20003f45270 */
[----:B------:R-:W-:Y:S01]  /*ccd0*/  UMOV UR21, 0xffffffff ;  /* 0xffffffff00157882 */ /* 0x000fe20000000000 */
[----:B------:R-:W-:Y:S01]  /*cce0*/  UMOV UR22, 0xffffffff ;  /* 0xffffffff00167882 */ /* 0x000fe20000000000 */
[----:B------:R-:W-:Y:S01]  /*ccf0*/  UIADD3.X UR7, UR7, UR20, URZ, UP1, !UPT ;  /* 0x0000001407077290 */ /* 0x000fe20008ffe43f */
[----:B------:R-:W-:Y:S01]  /*cd00*/  IMAD.MOV.U32 R15, RZ, RZ, RZ ;  /* 0x000000ffff0f7224 */ /* 0x000fe200078e00ff */
[----:B------:R-:W-:Y:S01]  /*cd10*/  UMOV UR23, 0xffffffff ;  /* 0xffffffff00177882 */ /* 0x000fe20000000000 */
[----:B-1----:R-:W-:-:S03]  /*cd20*/  ISETP.LE.U32.AND P1, PT, R2, UR8, PT ;  /* 0x0000000802007c0c */ /* 0x002fc6000bf23070 */
[----:B------:R-:W-:-:S04]  /*cd30*/  MOV R2, UR7 ;  /* 0x0000000700027c02 */ /* 0x000fc80008000f00 */
[----:B------:R-:W-:-:S13]  /*cd40*/  ISETP.GE.U32.AND.EX P1, PT, R2, R3, PT, P1 ;  /* 0x000000030200720c */ /* 0x000fda0003f26110 */
[----:B--2-45:R-:W-:Y:S05]  /*cd50*/  @P2 BRA P1, `(.L_x_235) ;  /* 0x0000001800402947 */ /* 0x034fea0000800000 */
[----:B------:R-:W-:-:S04]  /*cd60*/  IADD3 R2, P2, R6, UR5, RZ ;  /* 0x0000000506027c10 */ /* 0x000fc8000ff5e0ff */
[----:B------:R-:W-:Y:S02]  /*cd70*/  ISETP.GT.U32.AND P1, PT, R2, UR8, PT ;  /* 0x0000000802007c0c */ /* 0x000fe4000bf24070 */
[----:B------:R-:W-:-:S04]  /*cd80*/  IADD3.X R2, R7, UR6, RZ, P2, !PT ;  /* 0x0000000607027c10 */ /* 0x000fc800097fe4ff */
[----:B------:R-:W-:-:S13]  /*cd90*/  ISETP.GT.U32.AND.EX P1, PT, R2, UR7, PT, P1 ;  /* 0x0000000702007c0c */ /* 0x000fda000bf24110 */
[----:B------:R-:W-:Y:S05]  /*cda0*/  @P1 BRA `(.L_x_236) ;  /* 0x0000001400201947 */ /* 0x000fea0003800000 */
[----:B------:R-:W-:Y:S01]  /*cdb0*/  VIADD R12, R9, UR4 ;  /* 0x00000004090c7c36 */ /* 0x000fe20008000000 */
[----:B------:R-:W-:Y:S01]  /*cdc0*/  ULDC UR21, c[0x0][0x910] ;  /* 0x0002440000157ab9 */ /* 0x000fe20000000800 */
[----:B------:R-:W-:Y:S02]  /*cdd0*/  IMAD.MOV.U32 R23, RZ, RZ, R8 ;  /* 0x000000ffff177224 */ /* 0x000fe400078e0008 */
[----:B------:R-:W-:Y:S02]  /*cde0*/  VIADD R13, R12, 0x20 ;  /* 0x000000200c0d7836 */ /* 0x000fe40000000000 */
[----:B------:R-:W-:-:S03]  /*cdf0*/  IMAD.MOV.U32 R14, RZ, RZ, R10 ;  /* 0x000000ffff0e7224 */ /* 0x000fc600078e000a */
[----:B------:R-:W-:-:S13]  /*ce00*/  ISETP.GE.AND P1, PT, R13, UR21, PT ;  /* 0x000000150d007c0c */ /* 0x000fda000bf26270 */
[----:B------:R-:W1:Y:S01]  /*ce10*/  @!P1 LDC.64 R2, c[0x0][0x918] ;  /* 0x00024600ff029b82 */ /* 0x000e620000000a00 */
[----:B------:R-:W-:Y:S01]  /*ce20*/  @!P1 VIADD R7, R12, 0x20 ;  /* 0x000000200c079836 */ /* 0x000fe20000000000 */
[----:B------:R-:W-:Y:S01]  /*ce30*/  BSSY B0, `(.L_x_237) ;  /* 0x0000064000007945 */ /* 0x000fe20003800000 */
[----:B------:R-:W-:Y:S02]  /*ce40*/  IMAD.MOV.U32 R6, RZ, RZ, 0x7fffffff ;  /* 0x7fffffffff067424 */ /* 0x000fe400078e00ff */
[----:B-1----:R-:W-:-:S05]  /*ce50*/  @!P1 IMAD.WIDE R2, R7, 0xc, R2 ;  /* 0x0000000c07029825 */ /* 0x002fca00078e0202 */
[----:B------:R1:W5:Y:S04]  /*ce60*/  @!P1 LDG.E R8, desc[UR38][R2.64] ;  /* 0x0000002602089981 */ /* 0x000368000c1e1900 */
[----:B------:R1:W5:Y:S01]  /*ce70*/  @!P1 LDG.E R10, desc[UR38][R2.64+0x4] ;  /* 0x00000426020a9981 */ /* 0x000362000c1e1900 */
[----:B------:R-:W-:Y:S01]  /*ce80*/  ISETP.GE.AND P1, PT, R12, UR21, PT ;  /* 0x000000150c007c0c */ /* 0x000fe2000bf26270 */
[----:B------:R-:W-:-:S12]  /*ce90*/  IMAD.MOV.U32 R7, RZ, RZ, RZ ;  /* 0x000000ffff077224 */ /* 0x000fd800078e00ff */
[----:B-1----:R-:W-:Y:S05]  /*cea0*/  @P1 BRA `(.L_x_238) ;  /* 0x0000000400701947 */ /* 0x002fea0003800000 */
[----:B------:R-:W-:Y:S01]  /*ceb0*/  IABS R7, R20 ;  /* 0x0000001400077213 */ /* 0x000fe20000000000 */
[----:B------:R-:W-:Y:S01]  /*cec0*/  ULDC UR24, c[0x0][0x8f0] ;  /* 0x00023c0000187ab9 */ /* 0x000fe20000000800 */
[----:B------:R-:W-:Y:S02]  /*ced0*/  IABS R6, R11 ;  /* 0x0000000b00067213 */ /* 0x000fe40000000000 */
[----:B------:R-:W1:Y:S01]  /*cee0*/  I2F.RP R3, R7 ;  /* 0x0000000700037306 */ /* 0x000e620000209400 */
[----:B------:R-:W-:Y:S02]  /*cef0*/  PLOP3.LUT P3, PT, PT, PT, UP0, 0x80, 0x0 ;  /* 0x000000000000781c */ /* 0x000fe40003f6f008 */
[C---:B------:R-:W-:Y:S02]  /*cf00*/  IADD3 R22, P2, R14.reuse, UR12, RZ ;  /* 0x0000000c0e167c10 */ /* 0x040fe4000ff5e0ff */
[C---:B------:R-:W-:Y:S02]  /*cf10*/  IADD3 R19, P1, R23.reuse, UR11, RZ ;  /* 0x0000000b17137c10 */ /* 0x040fe4000ff3e0ff */
[----:B------:R-:W-:Y:S01]  /*cf20*/  LEA.HI.X.SX32 R25, R14, UR14, 0x1, P2 ;  /* 0x0000000e0e197c11 */ /* 0x000fe200090f0eff */
[----:B------:R-:W2:Y:S01]  /*cf30*/  I2F.RP R2, R6 ;  /* 0x0000000600027306 */ /* 0x000ea20000209400 */
[----:B------:R-:W-:-:S07]  /*cf40*/  LEA.HI.X.SX32 R24, R23, UR13, 0x1, P1 ;  /* 0x0000000d17187c11 */ /* 0x000fce00088f0eff */
[----:B-1----:R-:W1:Y:S08]  /*cf50*/  MUFU.RCP R3, R3 ;  /* 0x0000000300037308 */ /* 0x002e700000001000 */
[----:B--2---:R-:W2:Y:S01]  /*cf60*/  MUFU.RCP R2, R2 ;  /* 0x0000000200027308 */ /* 0x004ea20000001000 */
[----:B-1----:R-:W-:-:S07]  /*cf70*/  IADD3 R17, R3, 0xffffffe, RZ ;  /* 0x0ffffffe03117810 */ /* 0x002fce0007ffe0ff */
[----:B------:R-:W1:Y:S01]  /*cf80*/  F2I.FTZ.U32.TRUNC.NTZ R17, R17 ;  /* 0x0000001100117305 */ /* 0x000e62000021f000 */
[----:B--2---:R-:W-:-:S07]  /*cf90*/  VIADD R15, R2, 0xffffffe ;  /* 0x0ffffffe020f7836 */ /* 0x004fce0000000000 */
[----:B------:R-:W2:Y:S01]  /*cfa0*/  F2I.FTZ.U32.TRUNC.NTZ R15, R15 ;  /* 0x0000000f000f7305 */ /* 0x000ea2000021f000 */
[----:B-1----:R-:W-:Y:S02]  /*cfb0*/  IMAD.MOV R18, RZ, RZ, -R17 ;  /* 0x000000ffff127224 */ /* 0x002fe400078e0a11 */
[----:B--2---:R-:W-:Y:S01]  /*cfc0*/  IMAD.MOV R14, RZ, RZ, -R15 ;  /* 0x000000ffff0e7224 */ /* 0x004fe200078e0a0f */
[----:B------:R-:W-:Y:S06]  /*cfd0*/  @!P3 BRA `(.L_x_239) ;  /* 0x000000000034b947 */ /* 0x000fec0003800000 */
[----:B------:R-:W-:Y:S01]  /*cfe0*/  ULDC UR4, c[0x0][0x8dc] ;  /* 0x0002370000047ab9 */ /* 0x000fe20000000800 */
[----:B------:R-:W-:Y:S01]  /*cff0*/  ULDC.64 UR22, c[0x0][0x8d0] ;  /* 0x0002340000167ab9 */ /* 0x000fe20000000a00 */
[----:B------:R-:W-:-:S05]  /*d000*/  IADD3 R3, P1, R19, UR4, RZ ;  /* 0x0000000413037c10 */ /* 0x000fca000ff3e0ff */
[----:B------:R-:W-:-:S04]  /*d010*/  IMAD.X R19, RZ, RZ, R24, P1 ;  /* 0x000000ffff137224 */ /* 0x000fc800008e0618 */
[----:B------:R-:W-:-:S04]  /*d020*/  IMAD.WIDE.U32 R4, R19, UR22, RZ ;  /* 0x0000001613047c25 */ /* 0x000fc8000f8e00ff */
[----:B------:R-:W-:-:S04]  /*d030*/  IMAD.WIDE.U32 R4, P1, R3, UR23, R4 ;  /* 0x0000001703047c25 */ /* 0x000fc8000f820004 */
[----:B------:R-:W-:-:S04]  /*d040*/  IMAD.WIDE.U32 R2, R3, UR22, RZ ;  /* 0x0000001603027c25 */ /* 0x000fc8000f8e00ff */
[----:B------:R-:W-:Y:S01]  /*d050*/  IMAD.MOV.U32 R2, RZ, RZ, R5 ;  /* 0x000000ffff027224 */ /* 0x000fe200078e0005 */
[----:B------:R-:W-:Y:S01]  /*d060*/  IADD3 RZ, P2, R3, R4, RZ ;  /* 0x0000000403ff7210 */ /* 0x000fe20007f5e0ff */
[----:B------:R-:W-:-:S04]  /*d070*/  IMAD.X R3, RZ, RZ, RZ, P1 ;  /* 0x000000ffff037224 */ /* 0x000fc800008e06ff */
[----:B------:R-:W-:-:S04]  /*d080*/  IMAD.WIDE.U32.X R2, R19, UR23, R2, P2 ;  /* 0x0000001713027c25 */ /* 0x000fc800090e0402 */
[----:B------:R-:W-:Y:S02]  /*d090*/  IMAD.MOV.U32 R19, RZ, RZ, R2 ;  /* 0x000000ffff137224 */ /* 0x000fe400078e0002 */
[----:B------:R-:W-:-:S07]  /*d0a0*/  IMAD.MOV.U32 R24, RZ, RZ, R3 ;  /* 0x000000ffff187224 */ /* 0x000fce00078e0003 */
.L_x_239:
[----:B------:R-:W-:Y:S05]  /*d0b0*/  @!P0 BRA `(.L_x_240) ;  /* 0x0000000000348947 */ /* 0x000fea0003800000 */
[----:B------:R-:W-:Y:S01]  /*d0c0*/  ULDC UR4, c[0x0][0x8f4] ;  /* 0x00023d0000047ab9 */ /* 0x000fe20000000800 */
[----:B------:R-:W-:Y:S01]  /*d0d0*/  ULDC.64 UR22, c[0x0][0x8e8] ;  /* 0x00023a0000167ab9 */ /* 0x000fe20000000a00 */
[----:B------:R-:W-:-:S04]  /*d0e0*/  IADD3 R3, P1, R22, UR4, RZ ;  /* 0x0000000416037c10 */ /* 0x000fc8000ff3e0ff */
[----:B------:R-:W-:-:S05]  /*d0f0*/  IADD3.X R23, RZ, R25, RZ, P1, !PT ;  /* 0x00000019ff177210 */ /* 0x000fca0000ffe4ff */
        /* <DEDUP_REMOVED lines=9> */
.L_x_240:
[----:B------:R-:W-:Y:S01]  /*d190*/  IMAD R18, R18, R7, RZ ;  /* 0x0000000712127224 */ /* 0x000fe200078e02ff */
[----:B------:R-:W-:Y:S01]  /*d1a0*/  SHF.R.U64 R22, R22, UR24, R25 ;  /* 0x0000001816167c19 */ /* 0x000fe20008001219 */
[----:B------:R-:W-:Y:S01]  /*d1b0*/  IMAD.MOV.U32 R2, RZ, RZ, RZ ;  /* 0x000000ffff027224 */ /* 0x000fe200078e00ff */
[----:B------:R-:W-:Y:S01]  /*d1c0*/  ULDC UR4, c[0x0][0x8d8] ;  /* 0x0002360000047ab9 */ /* 0x000fe20000000800 */
[----:B------:R-:W-:Y:S01]  /*d1d0*/  IMAD.MOV.U32 R3, RZ, RZ, R17 ;  /* 0x000000ffff037224 */ /* 0x000fe200078e0011 */
[----:B------:R-:W-:Y:S01]  /*d1e0*/  SHF.R.U64 R19, R19, UR4, R24 ;  /* 0x0000000413137c19 */ /* 0x000fe20008001218 */
[----:B------:R-:W-:Y:S01]  /*d1f0*/  IMAD R4, R14, R6, RZ ;  /* 0x000000060e047224 */ /* 0x000fe200078e02ff */
[----:B------:R-:W-:Y:S01]  /*d200*/  PLOP3.LUT P5, PT, PT, PT, UP3, 0x80, 0x0 ;  /* 0x000000000000781c */ /* 0x000fe20003faf038 */
[----:B------:R-:W-:Y:S01]  /*d210*/  IMAD.HI.U32 R23, R17, R18, R2 ;  /* 0x0000001211177227 */ /* 0x000fe200078e0002 */
[----:B------:R-:W-:Y:S02]  /*d220*/  IADD3 R14, R19, UR16, RZ ;  /* 0x00000010130e7c10 */ /* 0x000fe4000fffe0ff */
[----:B------:R-:W-:Y:S01]  /*d230*/  IABS R17, R20 ;  /* 0x0000001400117213 */ /* 0x000fe20000000000 */
[----:B------:R-:W-:Y:S01]  /*d240*/  IMAD.MOV.U32 R3, RZ, RZ, R15 ;  /* 0x000000ffff037224 */ /* 0x000fe200078e000f */
[----:B------:R-:W-:Y:S01]  /*d250*/  IABS R5, R14 ;  /* 0x0000000e00057213 */ /* 0x000fe20000000000 */
[----:B------:R-:W-:Y:S01]  /*d260*/  IMAD.HI.U32 R2, R15, R4, R2 ;  /* 0x000000040f027227 */ /* 0x000fe200078e0002 */
[----:B------:R-:W-:-:S03]  /*d270*/  IABS R3, R11 ;  /* 0x0000000b00037213 */ /* 0x000fc60000000000 */
[----:B------:R-:W-:Y:S02]  /*d280*/  VIADD R15, R22, UR17 ;  /* 0x00000011160f7c36 */ /* 0x000fe40008000000 */
[----:B------:R-:W-:Y:S02]  /*d290*/  IMAD.MOV R18, RZ, RZ, -R17 ;  /* 0x000000ffff127224 */ /* 0x000fe400078e0a11 */
[----:B------:R-:W-:Y:S01]  /*d2a0*/  IMAD.MOV R17, RZ, RZ, -R3 ;  /* 0x000000ffff117224 */ /* 0x000fe200078e0a03 */
[----:B------:R-:W-:Y:S01]  /*d2b0*/  IABS R4, R15 ;  /* 0x0000000f00047213 */ /* 0x000fe20000000000 */
[----:B------:R-:W-:-:S04]  /*d2c0*/  IMAD.HI.U32 R2, R2, R5, RZ ;  /* 0x0000000502027227 */ /* 0x000fc800078e00ff */
[----:B------:R-:W-:-:S04]  /*d2d0*/  IMAD.HI.U32 R3, R23, R4, RZ ;  /* 0x0000000417037227 */ /* 0x000fc800078e00ff */
[----:B------:R-:W-:Y:S02]  /*d2e0*/  IMAD R4, R3, R18, R4 ;  /* 0x0000001203047224 */ /* 0x000fe400078e0204 */
[----:B------:R-:W-:-:S03]  /*d2f0*/  IMAD R3, R2, R17, R5 ;  /* 0x0000001102037224 */ /* 0x000fc600078e0205 */
[----:B------:R-:W-:Y:S02]  /*d300*/  ISETP.GT.U32.AND P2, PT, R7, R4, PT ;  /* 0x000000040700720c */ /* 0x000fe40003f44070 */
[----:B------:R-:W-:-:S11]  /*d310*/  ISETP.GT.U32.AND P1, PT, R6, R3, PT ;  /* 0x000000030600720c */ /* 0x000fd60003f24070 */
[----:B------:R-:W-:Y:S01]  /*d320*/  @!P2 IMAD.IADD R4, R4, 0x1, -R7 ;  /* 0x000000010404a824 */ /* 0x000fe200078e0a07 */
[----:B------:R-:W-:Y:S01]  /*d330*/  ISETP.GE.AND P2, PT, R15, RZ, PT ;  /* 0x000000ff0f00720c */ /* 0x000fe20003f46270 */
[----:B------:R-:W-:Y:S01]  /*d340*/  @!P1 IMAD.IADD R3, R3, 0x1, -R6 ;  /* 0x0000000103039824 */ /* 0x000fe200078e0a06 */
[----:B------:R-:W-:Y:S02]  /*d350*/  ISETP.GE.AND P1, PT, R14, RZ, PT ;  /* 0x000000ff0e00720c */ /* 0x000fe40003f26270 */
[----:B------:R-:W-:Y:S02]  /*d360*/  ISETP.GT.U32.AND P4, PT, R7, R4, PT ;  /* 0x000000040700720c */ /* 0x000fe40003f84070 */
[----:B------:R-:W-:-:S11]  /*d370*/  ISETP.GT.U32.AND P3, PT, R6, R3, PT ;  /* 0x000000030600720c */ /* 0x000fd60003f64070 */
[----:B------:R-:W-:Y:S01]  /*d380*/  @!P4 IMAD.IADD R4, R4, 0x1, -R7 ;  /* 0x000000010404c824 */ /* 0x000fe200078e0a07 */
[----:B------:R-:W-:Y:S01]  /*d390*/  ISETP.NE.AND P4, PT, RZ, UR10, PT ;  /* 0x0000000aff007c0c */ /* 0x000fe2000bf85270 */
[----:B------:R-:W-:Y:S01]  /*d3a0*/  @!P3 IMAD.IADD R3, R3, 0x1, -R6 ;  /* 0x000000010303b824 */ /* 0x000fe200078e0a06 */
[----:B------:R-:W-:Y:S01]  /*d3b0*/  ISETP.NE.AND P3, PT, RZ, UR9, PT ;  /* 0x00000009ff007c0c */ /* 0x000fe2000bf65270 */
[----:B------:R-:W-:Y:S02]  /*d3c0*/  @!P2 IMAD.MOV R4, RZ, RZ, -R4 ;  /* 0x000000ffff04a224 */ /* 0x000fe400078e0a04 */
[----:B------:R-:W-:-:S08]  /*d3d0*/  @!P1 IMAD.MOV R3, RZ, RZ, -R3 ;  /* 0x000000ffff039224 */ /* 0x000fd000078e0a03 */
[----:B------:R-:W-:Y:S02]  /*d3e0*/  @!P4 LOP3.LUT R4, RZ, UR10, RZ, 0x33, !PT ;  /* 0x0000000aff04cc12 */ /* 0x000fe4000f8e33ff */
[----:B------:R-:W-:Y:S02]  /*d3f0*/  @!P3 LOP3.LUT R3, RZ, UR9, RZ, 0x33, !PT ;  /* 0x00000009ff03bc12 */ /* 0x000fe4000f8e33ff */
[----:B------:R-:W-:-:S03]  /*d400*/  IADD3 R4, R15, -R4, RZ ;  /* 0x800000040f047210 */ /* 0x000fc60007ffe0ff */
[----:B------:R-:W-:-:S04]  /*d410*/  IMAD.IADD R3, R14, 0x1, -R3 ;  /* 0x000000010e037824 */ /* 0x000fc800078e0a03 */
[----:B------:R-:W-:Y:S01]  /*d420*/  IMAD R6, R3, R4, RZ ;  /* 0x0000000403067224 */ /* 0x000fe200078e02ff */
[----:B------:R-:W-:-:S04]  /*d430*/  SEL R2, R4, R3, !P5 ;  /* 0x0000000304027207 */ /* 0x000fc80006800000 */
[--C-:B------:R-:W-:Y:S01]  /*d440*/  SHF.R.S32.HI R5, RZ, 0x1f, R2.reuse ;  /* 0x0000001fff057819 */ /* 0x100fe20000011402 */
[----:B------:R-:W-:Y:S01]  /*d450*/  IMAD.MOV.U32 R4, RZ, RZ, R2 ;  /* 0x000000ffff047224 */ /* 0x000fe200078e0002 */
[----:B------:R-:W-:-:S07]  /*d460*/  SHF.R.S32.HI R7, RZ, 0x1f, R6 ;  /* 0x0000001fff077819 */ /* 0x000fce0000011406 */
.L_x_238:
[----:B---3--:R-:W-:Y:S05]  /*d470*/  BSYNC B0 ;  /* 0x0000000000007941 */ /* 0x008fea0003800000 */
.L_x_237:
[----:B------:R-:W1:Y:S01]  /*d480*/  SHFL.UP PT, R3, R6, 0x1, RZ ;  /* 0x0420000006037989 */ /* 0x000e6200000e00ff */
[----:B------:R-:W-:-:S03]  /*d490*/  ISETP.NE.AND P1, PT, R9, RZ, PT ;  /* 0x000000ff0900720c */ /* 0x000fc60003f25270 */
[----:B------:R-:W2:Y:S01]  /*d4a0*/  SHFL.UP PT, R2, R7, 0x1, RZ ;  /* 0x0420000007027989 */ /* 0x000ea200000e00ff */
[----:B-1----:R-:W-:Y:S02]  /*d4b0*/  SEL R3, R3, RZ, P1 ;  /* 0x000000ff03037207 */ /* 0x002fe40000800000 */
[----:B--2---:R-:W-:Y:S02]  /*d4c0*/  SEL R2, R2, RZ, P1 ;  /* 0x000000ff02027207 */ /* 0x004fe40000800000 */
[----:B------:R-:W-:-:S05]  /*d4d0*/  IADD3 R18, P2, R3, R6, RZ ;  /* 0x0000000603127210 */ /* 0x000fca0007f5e0ff */
[----:B------:R-:W-:Y:S01]  /*d4e0*/  IMAD.X R15, R2, 0x1, R7, P2 ;  /* 0x00000001020f7824 */ /* 0x000fe200010e0607 */
[----:B------:R-:W1:Y:S01]  /*d4f0*/  SHFL.UP PT, R3, R18, 0x2, RZ ;  /* 0x0440000012037989 */ /* 0x000e6200000e00ff */
[----:B------:R-:W-:-:S03]  /*d500*/  ISETP.GE.U32.AND P2, PT, R9, 0x2, PT ;  /* 0x000000020900780c */ /* 0x000fc60003f46070 */
[----:B------:R-:W2:Y:S01]  /*d510*/  SHFL.UP PT, R2, R15, 0x2, RZ ;  /* 0x044000000f027989 */ /* 0x000ea200000e00ff */
[----:B-1----:R-:W-:-:S04]  /*d520*/  SEL R3, R3, RZ, P2 ;  /* 0x000000ff03037207 */ /* 0x002fc80001000000 */
[----:B------:R-:W-:Y:S02]  /*d530*/  IADD3 R14, P3, R3, R18, RZ ;  /* 0x00000012030e7210 */ /* 0x000fe40007f7e0ff */
[----:B--2---:R-:W-:-:S03]  /*d540*/  SEL R2, R2, RZ, P2 ;  /* 0x000000ff02027207 */ /* 0x004fc60001000000 */
[----:B------:R-:W1:Y:S02]  /*d550*/  SHFL.UP PT, R3, R14, 0x4, RZ ;  /* 0x048000000e037989 */ /* 0x000e6400000e00ff */
[----:B------:R-:W-:Y:S01]  /*d560*/  IMAD.X R17, R2, 0x1, R15, P3 ;  /* 0x0000000102117824 */ /* 0x000fe200018e060f */
[----:B------:R-:W-:-:S04]  /*d570*/  ISETP.GE.U32.AND P3, PT, R9, 0x4, PT ;  /* 0x000000040900780c */ /* 0x000fc80003f66070 */
        /* <DEDUP_REMOVED lines=17> */
[----:B--2---:R-:W-:-:S05]  /*d690*/  SEL R2, R2, RZ, P5 ;  /* 0x000000ff02027207 */ /* 0x004fca0002800000 */
[----:B------:R-:W-:Y:S01]  /*d6a0*/  IMAD.X R22, R2, 0x1, R17, P6 ;  /* 0x0000000102167824 */ /* 0x000fe200030e0611 */
[----:B------:R-:W-:-:S04]  /*d6b0*/  IADD3 R2, P6, R15, UR5, RZ ;  /* 0x000000050f027c10 */ /* 0x000fc8000ffde0ff */
[----:B------:R-:W-:Y:S02]  /*d6c0*/  IADD3.X R3, R22, UR6, RZ, P6, !PT ;  /* 0x0000000616037c10 */ /* 0x000fe4000b7fe4ff */
[----:B------:R-:W-:-:S04]  /*d6d0*/  ISETP.GT.U32.AND P6, PT, R2, UR8, PT ;  /* 0x0000000802007c0c */ /* 0x000fc8000bfc4070 */
[----:B------:R-:W-:-:S13]  /*d6e0*/  ISETP.GT.U32.AND.EX P6, PT, R3, UR7, PT, P6 ;  /* 0x0000000703007c0c */ /* 0x000fda000bfc4160 */
[----:B------:R-:W-:-:S04]  /*d6f0*/  VOTE.ANY R14, PT, P6 ;  /* 0x00000000000e7806 */ /* 0x000fc800030e0100 */
[----:B------:R-:W-:-:S13]  /*d700*/  ISETP.NE.AND P6, PT, R14, RZ, PT ;  /* 0x000000ff0e00720c */ /* 0x000fda0003fc5270 */
[----:B------:R-:W-:Y:S05]  /*d710*/  @P6 BRA `(.L_x_241) ;  /* 0x0000000800746947 */ /* 0x000fea0003800000 */
[----:B------:R-:W-:Y:S01]  /*d720*/  IMAD.MOV.U32 R17, RZ, RZ, R2 ;  /* 0x000000ffff117224 */ /* 0x000fe200078e0002 */
[----:B------:R-:W-:Y:S01]  /*d730*/  MOV R19, R3 ;  /* 0x0000000300137202 */ /* 0x000fe20000000f00 */
[----:B------:R-:W-:Y:S01]  /*d740*/  ULDC UR21, c[0x0][0x910] ;  /* 0x0002440000157ab9 */ /* 0x000fe20000000800 */
[----:B------:R-:W-:Y:S01]  /*d750*/  ULDC UR28, c[0x0][0x8f4] ;  /* 0x00023d00001c7ab9 */ /* 0x000fe20000000800 */
[----:B------:R-:W-:Y:S01]  /*d760*/  ULDC UR4, c[0x0][0x8dc] ;  /* 0x0002370000047ab9 */ /* 0x000fe20000000800 */
[----:B------:R-:W-:Y:S01]  /*d770*/  ULDC UR29, c[0x0][0x8d8] ;  /* 0x00023600001d7ab9 */ /* 0x000fe20000000800 */
[----:B------:R-:W-:Y:S01]  /*d780*/  ULDC UR30, c[0x0][0x8f0] ;  /* 0x00023c00001e7ab9 */ /* 0x000fe20000000800 */
[----:B------:R-:W-:Y:S01]  /*d790*/  ULDC.64 UR22, c[0x0][0x8d0] ;  /* 0x0002340000167ab9 */ /* 0x000fe20000000a00 */
[----:B------:R-:W-:-:S05]  /*d7a0*/  ULDC.64 UR24, c[0x0][0x8e8] ;  /* 0x00023a0000187ab9 */ /* 0x000fca0000000a00 */
.L_x_246:
[----:B------:R-:W-:Y:S02]  /*d7b0*/  IMAD.MOV.U32 R12, RZ, RZ, R13 ;  /* 0x000000ffff0c7224 */ /* 0x000fe400078e000d */
[----:B------:R-:W-:Y:S02]  /*d7c0*/  VIADD R13, R13, 0x20 ;  /* 0x000000200d0d7836 */ /* 0x000fe40000000000 */
[----:B-----5:R-:W-:Y:S02]  /*d7d0*/  IMAD.MOV.U32 R14, RZ, RZ, R8 ;  /* 0x000000ffff0e7224 */ /* 0x020fe400078e0008 */
[----:B------:R-:W-:Y:S01]  /*d7e0*/  IMAD.MOV.U32 R15, RZ, RZ, R10 ;  /* 0x000000ffff0f7224 */ /* 0x000fe200078e000a */
[----:B------:R-:W-:-:S13]  /*d7f0*/  ISETP.GE.AND P6, PT, R13, UR21, PT ;  /* 0x000000150d007c0c */ /* 0x000fda000bfc6270 */
[----:B------:R-:W1:Y:S01]  /*d800*/  @!P6 LDC.64 R2, c[0x0][0x918] ;  /* 0x00024600ff02eb82 */ /* 0x000e620000000a00 */
[----:B------:R-:W2:Y:S01]  /*d810*/  SHFL.IDX PT, R19, R19, 0x1f, 0x1f ;  /* 0x03e01f0013137f89 */ /* 0x000ea200000e0000 */
[----:B------:R-:W-:-:S03]  /*d820*/  @!P6 VIADD R7, R12, 0x20 ;  /* 0x000000200c07e836 */ /* 0x000fc60000000000 */
[----:B------:R-:W3:Y:S01]  /*d830*/  SHFL.IDX PT, R17, R17, 0x1f, 0x1f ;  /* 0x03e01f0011117f89 */ /* 0x000ee200000e0000 */
[----:B------:R-:W-:Y:S01]  /*d840*/  BSSY B0, `(.L_x_242) ;  /* 0x0000063000007945 */ /* 0x000fe20003800000 */
[----:B-1----:R-:W-:-:S05]  /*d850*/  @!P6 IMAD.WIDE R2, R7, 0xc, R2 ;  /* 0x0000000c0702e825 */ /* 0x002fca00078e0202 */
[----:B------:R1:W5:Y:S04]  /*d860*/  @!P6 LDG.E R8, desc[UR38][R2.64] ;  /* 0x000000260208e981 */ /* 0x000368000c1e1900 */
[----:B------:R1:W5:Y:S01]  /*d870*/  @!P6 LDG.E R10, desc[UR38][R2.64+0x4] ;  /* 0x00000426020ae981 */ /* 0x000362000c1e1900 */
[----:B------:R-:W-:Y:S01]  /*d880*/  ISETP.GE.AND P6, PT, R12, UR21, PT ;  /* 0x000000150c007c0c */ /* 0x000fe2000bfc6270 */
[----:B------:R-:W-:Y:S01]  /*d890*/  IMAD.MOV.U32 R6, RZ, RZ, 0x7fffffff ;  /* 0x7fffffffff067424 */ /* 0x000fe200078e00ff */
[----:B--2---:R-:W-:Y:S01]  /*d8a0*/  R2UR UR6, R19 ;  /* 0x00000000130672ca */ /* 0x004fe200000e0000 */
[----:B------:R-:W-:Y:S01]  /*d8b0*/  IMAD.MOV.U32 R7, RZ, RZ, RZ ;  /* 0x000000ffff077224 */ /* 0x000fe200078e00ff */
[----:B---3--:R-:W-:-:S09]  /*d8c0*/  R2UR UR5, R17 ;  /* 0x00000000110572ca */ /* 0x008fd200000e0000 */
[----:B-1----:R-:W-:Y:S06]  /*d8d0*/  @P6 BRA `(.L_x_243) ;  /* 0x0000000400646947 */ /* 0x002fec0003800000 */
[----:B------:R-:W-:-:S04]  /*d8e0*/  IADD3 R17, P6, R14, UR11, RZ ;  /* 0x0000000b0e117c10 */ /* 0x000fc8000ffde0ff */
[----:B------:R-:W-:Y:S02]  /*d8f0*/  LEA.HI.X.SX32 R22, R14, UR13, 0x1, P6 ;  /* 0x0000000d0e167c11 */ /* 0x000fe4000b0f0eff */
[----:B------:R-:W-:Y:S02]  /*d900*/  IABS R14, R20 ;  /* 0x00000014000e7213 */ /* 0x000fe40000000000 */
[C---:B------:R-:W-:Y:S02]  /*d910*/  IADD3 R19, P6, R15.reuse, UR12, RZ ;  /* 0x0000000c0f137c10 */ /* 0x040fe4000ffde0ff */
[----:B------:R-:W1:Y:S02]  /*d920*/  I2F.RP R2, R14 ;  /* 0x0000000e00027306 */ /* 0x000e640000209400 */
[----:B------:R-:W-:Y:S02]  /*d930*/  LEA.HI.X.SX32 R24, R15, UR14, 0x1, P6 ;  /* 0x0000000e0f187c11 */ /* 0x000fe4000b0f0eff */
[----:B------:R-:W-:-:S04]  /*d940*/  PLOP3.LUT P6, PT, PT, PT, UP0, 0x80, 0x0 ;  /* 0x000000000000781c */ /* 0x000fc80003fcf008 */
[----:B-1----:R-:W1:Y:S02]  /*d950*/  MUFU.RCP R2, R2 ;  /* 0x0000000200027308 */ /* 0x002e640000001000 */
[----:B-1----:R-:W-:-:S06]  /*d960*/  VIADD R15, R2, 0xffffffe ;  /* 0x0ffffffe020f7836 */ /* 0x002fcc0000000000 */
[----:B------:R-:W1:Y:S02]  /*d970*/  F2I.FTZ.U32.TRUNC.NTZ R15, R15 ;  /* 0x0000000f000f7305 */ /* 0x000e64000021f000 */
[----:B-1----:R-:W-:Y:S01]  /*d980*/  IADD3 R18, RZ, -R15, RZ ;  /* 0x8000000fff127210 */ /* 0x002fe20007ffe0ff */
[----:B------:R-:W-:Y:S06]  /*d990*/  @!P6 BRA `(.L_x_244) ;  /* 0x00000000002ce947 */ /* 0x000fec0003800000 */
        /* <DEDUP_REMOVED lines=11> */
.L_x_244:
        /* <DEDUP_REMOVED lines=12> */
.L_x_245:
[----:B------:R-:W-:Y:S01]  /*db10*/  SHF.R.U64 R4, R19, UR30, R24 ;  /* 0x0000001e13047c19 */ /* 0x000fe20008001218 */
[----:B------:R-:W-:Y:S01]  /*db20*/  IMAD R5, R18, R14, RZ ;  /* 0x0000000e12057224 */ /* 0x000fe200078e02ff */
[----:B------:R-:W-:Y:S01]  /*db30*/  IABS R2, R20 ;  /* 0x0000001400027213 */ /* 0x000fe20000000000 */
[----:B------:R-:W-:Y:S01]  /*db40*/  IMAD.MOV.U32 R3, RZ, RZ, R15 ;  /* 0x000000ffff037224 */ /* 0x000fe200078e000f */
[----:B------:R-:W-:Y:S01]  /*db50*/  SHF.R.U64 R17, R17, UR29, R22 ;  /* 0x0000001d11117c19 */ /* 0x000fe20008001216 */
[----:B------:R-:W-:Y:S01]  /*db60*/  VIADD R4, R4, UR17 ;  /* 0x0000001104047c36 */ /* 0x000fe20008000000 */
[----:B------:R-:W-:Y:S01]  /*db70*/  IABS R19, R11 ;  /* 0x0000000b00137213 */ /* 0x000fe20000000000 */
[----:B------:R-:W-:Y:S02]  /*db80*/  IMAD.MOV R7, RZ, RZ, -R2 ;  /* 0x000000ffff077224 */ /* 0x000fe400078e0a02 */
[----:B------:R-:W-:Y:S01]  /*db90*/  IMAD.MOV.U32 R2, RZ, RZ, RZ ;  /* 0x000000ffff027224 */ /* 0x000fe200078e00ff */
[----:B------:R-:W-:Y:S01]  /*dba0*/  IABS R6, R4 ;  /* 0x0000000400067213 */ /* 0x000fe20000000000 */
[----:B------:R-:W-:-:S02]  /*dbb0*/  VIADD R17, R17, UR16 ;  /* 0x0000001011117c36 */ /* 0x000fc40008000000 */
[----:B------:R-:W-:-:S04]  /*dbc0*/  IMAD.HI.U32 R2, R15, R5, R2 ;  /* 0x000000050f027227 */ /* 0x000fc800078e0002 */
[----:B------:R-:W-:Y:S01]  /*dbd0*/  IMAD.MOV.U32 R3, RZ, RZ, R7 ;  /* 0x000000ffff037224 */ /* 0x000fe200078e0007 */
[----:B------:R-:W-:Y:S01]  /*dbe0*/  IABS R7, R11 ;  /* 0x0000000b00077213 */ /* 0x000fe20000000000 */
[----:B------:R-:W-:-:S03]  /*dbf0*/  IMAD.MOV.U32 R5, RZ, RZ, R6 ;  /* 0x000000ffff057224 */ /* 0x000fc600078e0006 */
[----:B------:R-:W1:Y:S01]  /*dc00*/  I2F.RP R6, R7 ;  /* 0x0000000700067306 */ /* 0x000e620000209400 */
[----:B------:R-:W-:-:S04]  /*dc10*/  IMAD.HI.U32 R2, R2, R5, RZ ;  /* 0x0000000502027227 */ /* 0x000fc800078e00ff */
[----:B------:R-:W-:-:S05]  /*dc20*/  IMAD R5, R2, R3, R5 ;  /* 0x0000000302057224 */ /* 0x000fca00078e0205 */
[----:B------:R-:W-:Y:S01]  /*dc30*/  ISETP.GT.U32.AND P6, PT, R14, R5, PT ;  /* 0x000000050e00720c */ /* 0x000fe20003fc4070 */
[----:B-1----:R-:W1:-:S12]  /*dc40*/  MUFU.RCP R6, R6 ;  /* 0x0000000600067308 */ /* 0x002e580000001000 */
[----:B------:R-:W-:Y:S01]  /*dc50*/  @!P6 IMAD.IADD R5, R5, 0x1, -R14 ;  /* 0x000000010505e824 */ /* 0x000fe200078e0a0e */
[----:B-1----:R-:W-:-:S04]  /*dc60*/  IADD3 R2, R6, 0xffffffe, RZ ;  /* 0x0ffffffe06027810 */ /* 0x002fc80007ffe0ff */
[----:B------:R1:W2:Y:S02]  /*dc70*/  F2I.FTZ.U32.TRUNC.NTZ R3, R2 ;  /* 0x0000000200037305 */ /* 0x0002a4000021f000 */
[----:B-1----:R-:W-:Y:S02]  /*dc80*/  IMAD.MOV.U32 R2, RZ, RZ, RZ ;  /* 0x000000ffff027224 */ /* 0x002fe400078e00ff */
[----:B--2---:R-:W-:-:S04]  /*dc90*/  IMAD.MOV R18, RZ, RZ, -R3 ;  /* 0x000000ffff127224 */ /* 0x004fc800078e0a03 */
[----:B------:R-:W-:Y:S01]  /*dca0*/  IMAD R15, R18, R7, RZ ;  /* 0x00000007120f7224 */ /* 0x000fe200078e02ff */
[----:B------:R-:W-:-:S03]  /*dcb0*/  IABS R18, R17 ;  /* 0x0000001100127213 */ /* 0x000fc60000000000 */
        /* <DEDUP_REMOVED lines=25> */
[----:B------:R-:W-:Y:S02]  /*de50*/  SHF.R.S32.HI R5, RZ, 0x1f, R4 ;  /* 0x0000001fff057819 */ /* 0x000fe40000011404 */
[----:B------:R-:W-:-:S07]  /*de60*/  SHF.R.S32.HI R7, RZ, 0x1f, R6 ;  /* 0x0000001fff077819 */ /* 0x000fce0000011406 */
.L_x_243:
[----:B------:R-:W-:Y:S05]  /*de70*/  BSYNC B0 ;  /* 0x0000000000007941 */ /* 0x000fea0003800000 */
.L_x_242:
        /* <DEDUP_REMOVED lines=29> */
[----:B------:R-:W-:Y:S02]  /*e050*/  IADD3.X R3, R14, R15, RZ, P6, !PT ;  /* 0x0000000f0e037210 */ /* 0x000fe400037fe4ff */
[----:B------:R-:W-:-:S04]  /*e060*/  IADD3 R17, P6, R2, UR5, RZ ;  /* 0x0000000502117c10 */ /* 0x000fc8000ffde0ff */
[----:B------:R-:W-:Y:S02]  /*e070*/  IADD3.X R19, R3, UR6, RZ, P6, !PT ;  /* 0x0000000603137c10 */ /* 0x000fe4000b7fe4ff */
[----:B------:R-:W-:-:S04]  /*e080*/  ISETP.GT.U32.AND P6, PT, R17, UR8, PT ;  /* 0x0000000811007c0c */ /* 0x000fc8000bfc4070 */
[----:B------:R-:W-:-:S13]  /*e090*/  ISETP.GT.U32.AND.EX P6, PT, R19, UR7, PT, P6 ;  /* 0x0000000713007c0c */ /* 0x000fda000bfc4160 */
[----:B------:R-:W-:-:S04]  /*e0a0*/  VOTE.ANY R14, PT, P6 ;  /* 0x00000000000e7806 */ /* 0x000fc800030e0100 */
[----:B------:R-:W-:-:S13]  /*e0b0*/  ISETP.NE.AND P6, PT, R14, RZ, PT ;  /* 0x000000ff0e00720c */ /* 0x000fda0003fc5270 */
[----:B------:R-:W-:Y:S05]  /*e0c0*/  @!P6 BRA `(.L_x_246) ;  /* 0xfffffff400b8e947 */ /* 0x000fea000383ffff */
[----:B------:R-:W-:Y:S02]  /*e0d0*/  IMAD.MOV.U32 R15, RZ, RZ, R2 ;  /* 0x000000ffff0f7224 */ /* 0x000fe400078e0002 */
[----:B------:R-:W-:-:S07]  /*e0e0*/  IMAD.MOV.U32 R22, RZ, RZ, R3 ;  /* 0x000000ffff167224 */ /* 0x000fce00078e0003 */
.L_x_241:
[----:B------:R-:W1:Y:S08]  /*e0f0*/  BREV R14, R14 ;  /* 0x0000000e000e7301 */ /* 0x000e700000000000 */
[----:B-1----:R-:W1:Y:S02]  /*e100*/  FLO.U32.SH R13, R14 ;  /* 0x0000000e000d7300 */ /* 0x002e6400000e0400 */
[----:B-1----:R-:W1:Y:S02]  /*e110*/  SHFL.IDX PT, R12, R12, R13, 0x1f ;  /* 0x00001f0d0c0c7589 */ /* 0x002e6400000e0000 */
[----:B-1----:R-:W-:-:S13]  /*e120*/  R2UR UR4, R12 ;  /* 0x000000000c0472ca */ /* 0x002fda00000e0000 */
[----:B------:R-:W-:-:S05]  /*e130*/  VIADD R17, R9, UR4 ;  /* 0x0000000409117c36 */ /* 0x000fca0008000000 */
[----:B------:R-:W-:-:S13]  /*e140*/  ISETP.GE.AND P1, PT, R17, UR21, PT ;  /* 0x0000001511007c0c */ /* 0x000fda000bf26270 */
[----:B------:R-:W1:Y:S02]  /*e150*/  @!P1 LDC.64 R2, c[0x0][0x918] ;  /* 0x00024600ff029b82 */ /* 0x000e640000000a00 */
[----:B-1----:R-:W-:-:S05]  /*e160*/  @!P1 IMAD.WIDE R2, R17, 0xc, R2 ;  /* 0x0000000c11029825 */ /* 0x002fca00078e0202 */
[----:B-----5:R1:W5:Y:S04]  /*e170*/  @!P1 LDG.E R8, desc[UR38][R2.64] ;  /* 0x0000002602089981 */ /* 0x020368000c1e1900 */
[----:B------:R1:W5:Y:S01]  /*e180*/  @!P1 LDG.E R10, desc[UR38][R2.64+0x4] ;  /* 0x00000426020a9981 */ /* 0x000362000c1e1900 */
[----:B------:R-:W-:-:S03]  /*e190*/  IADD3 R18, P1, P2, R15, UR5, -R6 ;  /* 0x000000050f127c10 */ /* 0x000fc6000fa3e806 */
[----:B------:R-:W-:Y:S01]  /*e1a0*/  SHFL.IDX PT, R6, R6, R13, 0x1f ;  /* 0x00001f0d06067589 */ /* 0x000fe200000e0000 */
[----:B------:R-:W-:-:S03]  /*e1b0*/  IADD3.X R22, R22, UR6, ~R7, P1, P2 ;  /* 0x0000000616167c10 */ /* 0x000fc60008fe4c07 */
[----:B------:R-:W2:Y:S04]  /*e1c0*/  SHFL.IDX PT, R18, R18, R13, 0x1f ;  /* 0x00001f0d12127589 */ /* 0x000ea800000e0000 */
[----:B------:R-:W3:Y:S04]  /*e1d0*/  SHFL.IDX PT, R22, R22, R13, 0x1f ;  /* 0x00001f0d16167589 */ /* 0x000ee800000e0000 */
[----:B------:R1:W4:Y:S04]  /*e1e0*/  SHFL.IDX PT, R7, R7, R13, 0x1f ;  /* 0x00001f0d07077589 */ /* 0x00032800000e0000 */
[----:B------:R1:W1:Y:S04]  /*e1f0*/  SHFL.IDX PT, R5, R5, R13, 0x1f ;  /* 0x00001f0d05057589 */ /* 0x00026800000e0000 */
[----:B------:R1:W1:Y:S01]  /*e200*/  SHFL.IDX PT, R4, R4, R13, 0x1f ;  /* 0x00001f0d04047589 */ /* 0x00026200000e0000 */
[----:B--2---:R-:W-:-:S02]  /*e210*/  R2UR UR5, R18 ;  /* 0x00000000120572ca */ /* 0x004fc400000e0000 */
[----:B---3--:R-:W-:-:S15]  /*e220*/  R2UR UR6, R22 ;  /* 0x00000000160672ca */ /* 0x008fde00000e0000 */
.L_x_236:
[----:B-1----:R-:W1:Y:S01]  /*e230*/  LDC R2, c[0x0][0x910] ;  /* 0x00024400ff027b82 */ /* 0x002e620000000800 */
[----:B------:R-:W-:Y:S01]  /*e240*/  UMOV UR21, 0xffffffff ;  /* 0xffffffff00157882 */ /* 0x000fe20000000000 */
[----:B------:R-:W-:Y:S01]  /*e250*/  UMOV UR22, 0xffffffff ;  /* 0xffffffff00167882 */ /* 0x000fe20000000000 */
[----:B------:R-:W-:Y:S01]  /*e260*/  UMOV UR23, 0xffffffff ;  /* 0xffffffff00177882 */ /* 0x000fe20000000000 */
[----:B------:R-:W-:Y:S01]  /*e270*/  IMAD.MOV.U32 R15, RZ, RZ, RZ ;  /* 0x000000ffff0f7224 */ /* 0x000fe200078e00ff */
[----:B-1----:R-:W-:-:S13]  /*e280*/  ISETP.LE.AND P1, PT, R2, UR4, PT ;  /* 0x0000000402007c0c */ /* 0x002fda000bf23270 */
[----:B------:R-:W-:Y:S05]  /*e290*/  @P1 BRA `(.L_x_235) ;  /* 0x0000000000f01947 */ /* 0x000fea0003800000 */
[C---:B------:R-:W-:Y:S01]  /*e2a0*/  R2UR UR22, R4.reuse ;  /* 0x00000000041672ca */ /* 0x040fe200000e0000 */
[----:B------:R-:W-:Y:S01]  /*e2b0*/  UIADD3 UR21, UP1, -UR5, UR8, URZ ;  /* 0x0000000805157290 */ /* 0x000fe2000ff3e13f */
[----:B------:R-:W-:Y:S01]  /*e2c0*/  R2UR UR23, R5 ;  /* 0x00000000051772ca */ /* 0x000fe200000e0000 */
[----:B------:R-:W-:Y:S01]  /*e2d0*/  ULDC UR28, c[0x0][0x8c0] ;  /* 0x00023000001c7ab9 */ /* 0x000fe20000000800 */
[----:B------:R-:W-:Y:S01]  /*e2e0*/  ULDC UR30, c[0x0][0x8b0] ;  /* 0x00022c00001e7ab9 */ /* 0x000fe20000000800 */
[----:B------:R-:W-:Y:S01]  /*e2f0*/  ULDC UR31, c[0x0][0x904] ;  /* 0x00024100001f7ab9 */ /* 0x000fe20000000800 */
[----:B------:R-:W-:-:S03]  /*e300*/  SHF.R.U64 R2, R4, UR30, R5 ;  /* 0x0000001e04027c19 */ /* 0x000fc60008001205 */
[----:B------:R-:W-:-:S04]  /*e310*/  UIADD3.X UR22, ~UR6, UR7, URZ, UP1, !UPT ;  /* 0x0000000706167290 */ /* 0x000fc80008ffe53f */
[----:B------:R-:W-:Y:S02]  /*e320*/  USHF.R.U32.HI UR29, URZ, UR28, UR22 ;  /* 0x0000001c3f1d7299 */ /* 0x000fe40008011616 */
[----:B------:R-:W-:Y:S01]  /*e330*/  USHF.R.U32.HI UR34, URZ, UR30, UR23 ;  /* 0x0000001e3f227299 */ /* 0x000fe20008011617 */
[----:B------:R-:W-:Y:S01]  /*e340*/  R2UR UR23, R2 ;  /* 0x00000000021772ca */ /* 0x000fe200000e0000 */
[----:B------:R-:W-:Y:S02]  /*e350*/  USHF.R.U32.HI UR24, URZ, UR30, UR29 ;  /* 0x0000001e3f187299 */ /* 0x000fe4000801161d */
[----:B------:R-:W-:Y:S02]  /*e360*/  USHF.R.U64 UR21, UR21, UR28, UR22 ;  /* 0x0000001c15157299 */ /* 0x000fe40008001216 */
[----:B------:R-:W-:Y:S02]  /*e370*/  USHF.R.U32.HI UR25, URZ, UR31, UR24 ;  /* 0x0000001f3f197299 */ /* 0x000fe40008011618 */
[----:B------:R-:W-:-:S02]  /*e380*/  USHF.R.U64 UR22, UR21, UR30, UR29 ;  /* 0x0000001e15167299 */ /* 0x000fc4000800121d */
[----:B------:R-:W-:Y:S02]  /*e390*/  ULOP3.LUT UR28, UR25, UR34, URZ, 0xfc, !UPT ;  /* 0x00000022191c7292 */ /* 0x000fe4000f8efc3f */
[----:B------:R-:W-:-:S04]  /*e3a0*/  USHF.R.U64 UR24, UR22, UR31, UR24 ;  /* 0x0000001f16187299 */ /* 0x000fc80008001218 */
[----:B------:R-:W-:-:S13]  /*e3b0*/  ISETP.NE.U32.AND P1, PT, RZ, UR28, PT ;  /* 0x0000001cff007c0c */ /* 0x000fda000bf25070 */
[----:B------:R-:W-:Y:S05]  /*e3c0*/  @!P1 BRA `(.L_x_247) ;  /* 0x0000000000189947 */ /* 0x000fea0003800000 */
[----:B------:R-:W-:-:S07]  /*e3d0*/  MOV R12, 0xe3f0 ;  /* 0x0000e3f0000c7802 */ /* 0x000fce0000000f00 */
[----:B---345:R-:W-:Y:S05]  /*e3e0*/  CALL.REL.NOINC `(.L_x_248) ;  /* 0x0000001c00c07944 */ /* 0x038fea0003c00000 */
[----:B------:R-:W-:-:S04]  /*e3f0*/  UIADD3 UR25, -UR28, URZ, URZ ;  /* 0x0000003f1c197290 */ /* 0x000fc8000fffe13f */
[----:B------:R-:W-:-:S03]  /*e400*/  UIMAD UR24, UR23, UR25, UR24 ;  /* 0x00000019171872a4 */ /* 0x000fc6000f8e0218 */
[----:B------:R-:W-:Y:S01]  /*e410*/  UMOV UR23, UR28 ;  /* 0x0000001c00177c82 */ /* 0x000fe20008000000 */
[----:B------:R-:W-:Y:S08]  /*e420*/  BRA `(.L_x_249) ;  /* 0x0000000000587947 */ /* 0x000ff00003800000 */
.L_x_247:
[----:B------:R-:W1:Y:S01]  /*e430*/  I2F.U32.RP R2, UR23 ;  /* 0x0000001700027d06 */ /* 0x000e620008209000 */
[----:B------:R-:W-:Y:S01]  /*e440*/  UMOV UR28, URZ ;  /* 0x0000003f001c7c82 */ /* 0x000fe20008000000 */
[----:B------:R-:W-:-:S06]  /*e450*/  UISETP.NE.U32.AND UP4, UPT, UR23, URZ, UPT ;  /* 0x0000003f1700728c */ /* 0x000fcc000bf85070 */
[----:B-1----:R-:W1:Y:S02]  /*e460*/  MUFU.RCP R2, R2 ;  /* 0x0000000200027308 */ /* 0x002e640000001000 */
[----:B-1----:R-:W-:-:S06]  /*e470*/  VIADD R3, R2, 0xffffffe ;  /* 0x0ffffffe02037836 */ /* 0x002fcc0000000000 */
[----:B------:R-:W1:Y:S02]  /*e480*/  F2I.FTZ.U32.TRUNC.NTZ R3, R3 ;  /* 0x0000000300037305 */ /* 0x000e64000021f000 */
[----:B-1----:R-:W-:-:S13]  /*e490*/  R2UR UR29, R3 ;  /* 0x00000000031d72ca */ /* 0x002fda00000e0000 */
[----:B------:R-:W-:-:S04]  /*e4a0*/  UIADD3 UR25, URZ, -UR29, URZ ;  /* 0x8000001d3f197290 */ /* 0x000fc8000fffe03f */
[----:B------:R-:W-:-:S04]  /*e4b0*/  UIMAD UR25, UR25, UR23, URZ ;  /* 0x00000017191972a4 */ /* 0x000fc8000f8e023f */
[----:B------:R-:W-:-:S04]  /*e4c0*/  UIMAD.WIDE.U32 UR28, UR29, UR25, UR28 ;  /* 0x000000191d1c72a5 */ /* 0x000fc8000f8e001c */
[----:B------:R-:W-:-:S04]  /*e4d0*/  UIMAD.WIDE.U32 UR28, UR29, UR24, URZ ;  /* 0x000000181d1c72a5 */ /* 0x000fc8000f8e003f */
[----:B------:R-:W-:-:S04]  /*e4e0*/  UIADD3 UR25, -UR29, URZ, URZ ;  /* 0x0000003f1d197290 */ /* 0x000fc8000fffe13f */
[----:B------:R-:W-:-:S04]  /*e4f0*/  UIMAD UR25, UR23, UR25, UR24 ;  /* 0x00000019171972a4 */ /* 0x000fc8000f8e0218 */
[----:B------:R-:W-:-:S11]  /*e500*/  UISETP.GE.U32.AND UP1, UPT, UR25, UR23, UPT ;  /* 0x000000171900728c */ /* 0x000fd6000bf26070 */
[----:B------:R-:W-:Y:S02]  /*e510*/  @UP1 UIADD3 UR25, UR25, -UR23, URZ ;  /* 0x8000001719191290 */ /* 0x000fe4000fffe03f */
[----:B------:R-:W-:Y:S02]  /*e520*/  @UP1 UIADD3 UR29, UR29, 0x1, URZ ;  /* 0x000000011d1d1890 */ /* 0x000fe4000fffe03f */
[----:B------:R-:W-:-:S11]  /*e530*/  UISETP.GE.U32.AND UP2, UPT, UR25, UR23, UPT ;  /* 0x000000171900728c */ /* 0x000fd6000bf46070 */
[----:B------:R-:W-:Y:S02]  /*e540*/  @UP2 UIADD3 UR29, UR29, 0x1, URZ ;  /* 0x000000011d1d2890 */ /* 0x000fe4000fffe03f */
[----:B------:R-:W-:-:S04]  /*e550*/  @!UP4 ULOP3.LUT UR29, URZ, UR23, URZ, 0x33, !UPT ;  /* 0x000000173f1dc292 */ /* 0x000fc8000f8e333f */
[----:B------:R-:W-:-:S04]  /*e560*/  UIADD3 UR25, -UR29, URZ, URZ ;  /* 0x0000003f1d197290 */ /* 0x000fc8000fffe13f */
[----:B------:R-:W-:-:S03]  /*e570*/  UIMAD UR24, UR23, UR25, UR24 ;  /* 0x00000019171872a4 */ /* 0x000fc6000f8e0218 */
[----:B------:R-:W-:-:S09]  /*e580*/  UMOV UR23, UR29 ;  /* 0x0000001d00177c82 */ /* 0x000fd20008000000 */
.L_x_249:
[----:B------:R-:W-:Y:S01]  /*e590*/  ULOP3.LUT UR22, UR22, UR19, URZ, 0xc0, !UPT ;  /* 0x0000001316167292 */ /* 0x000fe2000f8ec03f */
[----:B------:R-:W-:Y:S01]  /*e5a0*/  IMAD.MOV.U32 R15, RZ, RZ, 0x1 ;  /* 0x00000001ff0f7424 */ /* 0x000fe200078e00ff */
[----:B------:R-:W-:Y:S02]  /*e5b0*/  ULOP3.LUT UR21, UR21, UR35, URZ, 0xc0, !UPT ;  /* 0x0000002315157292 */ /* 0x000fe4000f8ec03f */
[----:B------:R-:W-:Y:S01]  /*e5c0*/  UIMAD UR22, UR18, UR23, UR22 ;  /* 0x00000017121672a4 */ /* 0x000fe2000f8e0216 */
[----:B------:R-:W-:Y:S01]  /*e5d0*/  ULDC UR28, c[0x0][0x8a8] ;  /* 0x00022a00001c7ab9 */ /* 0x000fe20000000800 */
[----:B------:R-:W-:Y:S01]  /*e5e0*/  ULDC UR25, c[0x0][0x8b8] ;  /* 0x00022e0000197ab9 */ /* 0x000fe20000000800 */
[----:B------:R-:W-:Y:S02]  /*e5f0*/  UIMAD UR24, UR24, UR28, UR21 ;  /* 0x0000001c181872a4 */ /* 0x000fe4000f8e0215 */
[----:B------:R-:W-:Y:S01]  /*e600*/  UIMAD UR22, UR22, UR25, UR51 ;  /* 0x00000019161672a4 */ /* 0x000fe2000f8e0233 */
[----:B------:R-:W-:Y:S01]  /*e610*/  @UP3 UMOV UR23, UR4 ;  /* 0x0000000400173c82 */ /* 0x000fe20008000000 */
[----:B------:R-:W-:-:S03]  /*e620*/  @!UP3 UMOV UR23, UR4 ;  /* 0x000000040017bc82 */ /* 0x000fc60008000000 */
[----:B------:R-:W-:Y:S02]  /*e630*/  @UP3 UMOV UR21, UR24 ;  /* 0x0000001800153c82 */ /* 0x000fe40008000000 */
[----:B------:R-:W-:Y:S01]  /*e640*/  @!UP3 UMOV UR21, UR22 ;  /* 0x000000160015bc82 */ /* 0x000fe20008000000 */
[----:B------:R-:W-:-:S05]  /*e650*/  @!UP3 UMOV UR22, UR24 ;  /* 0x000000180016bc82 */ /* 0x000fca0008000000 */
.L_x_235:
[----:B------:R-:W-:-:S06]  /*e660*/  UISETP.NE.AND UP1, UPT, UR15, 0x3, UPT ;  /* 0x000000030f00788c */ /* 0x000fcc000bf25270 */
[----:B------:R-:W-:-:S13]  /*e670*/  PLOP3.LUT P1, PT, PT, PT, UP1, 0x80, 0x0 ;  /* 0x000000000000781c */ /* 0x000fda0003f2f018 */
[----:B------:R-:W-:Y:S05]  /*e680*/  @!P1 BRA `(.L_x_250) ;  /* 0x0000000000049947 */ /* 0x000fea0003800000 */
[----:B---3--:R-:W-:Y:S01]  /*e690*/  BPT.TRAP 0x1 ;  /* 0x000000040000795c */ /* 0x008fe20000300000 */
.L_x_250:
[----:B------:R-:W1:Y:S01]  /*e6a0*/  S2R R2, SR_CgaCtaId ;  /* 0x0000000000027919 */ /* 0x000e620000008800 */
[----:B------:R-:W-:-:S04]  /*e6b0*/  MOV R3, 0x400 ;  /* 0x0000040000037802 */ /* 0x000fc80000000f00 */
[----:B-1----:R-:W-:Y:S02]  /*e6c0*/  LEA R3, R2, R3, 0x18 ;  /* 0x0000000302037211 */ /* 0x002fe400078ec0ff */
[----:B------:R-:W-:-:S03]  /*e6d0*/  SHF.L.U32 R2, R0, 0x1f, RZ ;  /* 0x0000001f00027819 */ /* 0x000fc600000006ff */
[----:B------:R-:W-:-:S04]  /*e6e0*/  IMAD R17, R16, 0x8, R3 ;  /* 0x0000000810117824 */ /* 0x000fc800078e0203 */
[----:B------:R-:W1:Y:S02]  /*e6f0*/  SYNCS.PHASECHK.TRANS64.TRYWAIT P2, [R17+URZ+0x34440], R2 ;  /* 0x03444002110075a7 */ /* 0x000e64000804017f */
[----:B-1----:R-:W-:Y:S05]  /*e700*/  @!P2 BRA `(.L_x_251) ;  /* 0x00000014005ca947 */ /* 0x002fea0003800000 */
.L_x_317:
[----:B------:R-:W-:Y:S01]  /*e710*/  ELECT P2, URZ, PT ;  /* 0x00000000003f782f */ /* 0x000fe20003840000 */
[----:B------:R-:W-:-:S12]  /*e720*/  BSSY B0, `(.L_x_252) ;  /* 0x0000010000007945 */ /* 0x000fd80003800000 */
[----:B------:R-:W-:Y:S05]  /*e730*/  @!P2 BRA `(.L_x_253) ;  /* 0x000000000038a947 */ /* 0x000fea0003800000 */
[----:B-1----:R-:W-:Y:S01]  /*e740*/  IMAD R2, R16, 0x10, R3 ;  /* 0x0000001010027824 */ /* 0x002fe200078e0203 */
[----:B------:R-:W-:Y:S01]  /*e750*/  MOV R14, UR23 ;  /* 0x00000017000e7c02 */ /* 0x000fe20008000f00 */
[----:B------:R-:W-:Y:S02]  /*e760*/  IMAD.U32 R13, RZ, RZ, UR22 ;  /* 0x00000016ff0d7e24 */ /* 0x000fe4000f8e00ff */
[----:B------:R-:W-:-:S05]  /*e770*/  IMAD.U32 R12, RZ, RZ, UR21 ;  /* 0x00000015ff0c7e24 */ /* 0x000fca000f8e00ff */
[----:B------:R1:W-:Y:S01]  /*e780*/  STS.128 [R2+0x34520], R12 ;  /* 0x0345200c02007388 */ /* 0x0003e20000000c00 */
[----:B------:R-:W-:Y:S01]  /*e790*/  @!PT LDS RZ, [RZ] ;  /* 0x00000000fffff984 */ /* 0x000fe20000000800 */
[----:B------:R-:W-:Y:S01]  /*e7a0*/  @!PT LDS RZ, [RZ] ;  /* 0x00000000fffff984 */ /* 0x000fe20000000800 */
[----:B------:R-:W-:Y:S01]  /*e7b0*/  @!PT LDS RZ, [RZ] ;  /* 0x00000000fffff984 */ /* 0x000fe20000000800 */
[----:B------:R-:W-:Y:S01]  /*e7c0*/  @!PT LDS RZ, [RZ] ;  /* 0x00000000fffff984 */ /* 0x000fe20000000800 */
[----:B------:R2:W-:Y:S06]  /*e7d0*/  MEMBAR.ALL.CTA ;  /* 0x0000000000007992 */ /* 0x0005ec0000008000 */
[----:B--2---:R-:W2:Y:S01]  /*e7e0*/  FENCE.VIEW.ASYNC.S ;  /* 0x00000000000073c6 */ /* 0x004ea20000000000 */
[----:B------:R-:W-:Y:S05]  /*e7f0*/  @!P1 BRA `(.L_x_254) ;  /* 0x0000000000049947 */ /* 0x000fea0003800000 */
[----:B---3--:R-:W-:Y:S01]  /*e800*/  BPT.TRAP 0x1 ;  /* 0x000000040000795c */ /* 0x008fe20000300000 */
.L_x_254:
[----:B--2---:R2:W-:Y:S02]  /*e810*/  SYNCS.ARRIVE.TRANS64.A1T0 RZ, [R17+URZ+0x34400], RZ ;  /* 0x034400ff11ff79a7 */ /* 0x0045e4000810003f */
.L_x_253:
[----:B---3--:R-:W-:Y:S05]  /*e820*/  BSYNC B0 ;  /* 0x0000000000007941 */ /* 0x008fea0003800000 */
.L_x_252:
[----:B------:R-:W-:Y:S01]  /*e830*/  ISETP.NE.AND P3, PT, R15, RZ, PT ;  /* 0x000000ff0f00720c */ /* 0x000fe20003f65270 */
[----:B------:R-:W-:-:S05]  /*e840*/  VIADD R16, R16, 0x1 ;  /* 0x0000000110107836 */ /* 0x000fca0000000000 */
[----:B------:R-:W-:-:S04]  /*e850*/  ISETP.NE.AND P2, PT, R16, 0x8, PT ;  /* 0x000000081000780c */ /* 0x000fc80003f45270 */
[----:B-1----:R-:W-:Y:S02]  /*e860*/  SEL R13, RZ, 0x1, P2 ;  /* 0x00000001ff0d7807 */ /* 0x002fe40001000000 */
[----:B------:R-:W-:Y:S02]  /*e870*/  SEL R16, R16, RZ, P2 ;  /* 0x000000ff10107207 */ /* 0x000fe40001000000 */
[----:B------:R-:W-:Y:S01]  /*e880*/  LOP3.LUT R0, R0, R13, RZ, 0x3c, !PT ;  /* 0x0000000d00007212 */ /* 0x000fe200078e3cff */
[----:B------:R-:W-:Y:S06]  /*e890*/  @P3 BRA `(.L_x_255) ;  /* 0xffffffe400003947 */ /* 0x000fec000383ffff */
[----:B------:R-:W-:Y:S05]  /*e8a0*/  @!P1 BRA `(.L_x_256) ;  /* 0x0000000000049947 */ /* 0x000fea0003800000 */
[----:B------:R-:W-:Y:S01]  /*e8b0*/  BPT.TRAP 0x1 ;  /* 0x000000040000795c */ /* 0x000fe20000300000 */
.L_x_256:
[----:B------:R-:W-:Y:S01]  /*e8c0*/  IMAD R5, R16, 0x8, R3 ;  /* 0x0000000810057824 */ /* 0x000fe200078e0203 */
[----:B------:R-:W-:-:S04]  /*e8d0*/  SHF.L.U32 R2, R0, 0x1f, RZ ;  /* 0x0000001f00027819 */ /* 0x000fc800000006ff */
[----:B------:R-:W1:Y:S02]  /*e8e0*/  SYNCS.PHASECHK.TRANS64.TRYWAIT P0, [R5+URZ+0x34440], R2 ;  /* 0x03444002050075a7 */ /* 0x000e64000800017f */
[----:B-1----:R-:W-:Y:S05]  /*e8f0*/  @!P0 BRA `(.L_x_257) ;  /* 0x0000001000f48947 */ /* 0x002fea0003800000 */
.L_x_318:
[----:B------:R-:W-:Y:S05]  /*e900*/  @!P1 BRA `(.L_x_258) ;  /* 0x0000000000049947 */ /* 0x000fea0003800000 */
[----:B------:R-:W-:Y:S01]  /*e910*/  BPT.TRAP 0x1 ;  /* 0x000000040000795c */ /* 0x000fe20000300000 */
.L_x_258:
[----:B------:R-:W-:-:S05]  /*e920*/  VIADD R16, R16, 0x1 ;  /* 0x0000000110107836 */ /* 0x000fca0000000000 */
[----:B------:R-:W-:-:S04]  /*e930*/  ISETP.NE.AND P0, PT, R16, 0x8, PT ;  /* 0x000000081000780c */ /* 0x000fc80003f05270 */
[----:B-1----:R-:W-:Y:S02]  /*e940*/  SEL R5, RZ, 0x1, P0 ;  /* 0x00000001ff057807 */ /* 0x002fe40000000000 */
[----:B------:R-:W-:Y:S02]  /*e950*/  SEL R16, R16, RZ, P0 ;  /* 0x000000ff10107207 */ /* 0x000fe40000000000 */
[----:B------:R-:W-:-:S03]  /*e960*/  LOP3.LUT R5, R0, R5, RZ, 0x3c, !PT ;  /* 0x0000000500057212 */ /* 0x000fc600078e3cff */
[----:B----4-:R-:W-:Y:S01]  /*e970*/  IMAD R7, R16, 0x8, R3 ;  /* 0x0000000810077824 */ /* 0x010fe200078e0203 */
[----:B------:R-:W-:-:S04]  /*e980*/  SHF.L.U32 R0, R5, 0x1f, RZ ;  /* 0x0000001f05007819 */ /* 0x000fc800000006ff */
[----:B------:R-:W1:Y:S02]  /*e990*/  SYNCS.PHASECHK.TRANS64.TRYWAIT P0, [R7+URZ+0x34440], R0 ;  /* 0x03444000070075a7 */ /* 0x000e64000800017f */
[----:B-1----:R-:W-:Y:S05]  /*e9a0*/  @!P0 BRA `(.L_x_259) ;  /* 0x0000001000dc8947 */ /* 0x002fea0003800000 */
.L_x_319:
[----:B------:R-:W-:Y:S05]  /*e9b0*/  @!P1 BRA `(.L_x_260) ;  /* 0x0000000000049947 */ /* 0x000fea0003800000 */
[----:B------:R-:W-:Y:S01]  /*e9c0*/  BPT.TRAP 0x1 ;  /* 0x000000040000795c */ /* 0x000fe20000300000 */
.L_x_260:
[----:B-1----:R-:W-:-:S05]  /*e9d0*/  VIADD R0, R16, 0x1 ;  /* 0x0000000110007836 */ /* 0x002fca0000000000 */
[----:B------:R-:W-:-:S04]  /*e9e0*/  ISETP.NE.AND P0, PT, R0, 0x8, PT ;  /* 0x000000080000780c */ /* 0x000fc80003f05270 */
[----:B------:R-:W-:Y:S02]  /*e9f0*/  SEL R2, RZ, 0x1, P0 ;  /* 0x00000001ff027807 */ /* 0x000fe40000000000 */
[----:B------:R-:W-:Y:S02]  /*ea00*/  SEL R4, R0, RZ, P0 ;  /* 0x000000ff00047207 */ /* 0x000fe40000000000 */
[----:B------:R-:W-:-:S03]  /*ea10*/  LOP3.LUT R5, R5, R2, RZ, 0x3c, !PT ;  /* 0x0000000205057212 */ /* 0x000fc600078e3cff */
[----:B------:R-:W-:Y:S01]  /*ea20*/  IMAD R7, R4, 0x8, R3 ;  /* 0x0000000804077824 */ /* 0x000fe200078e0203 */
[----:B------:R-:W-:-:S04]  /*ea30*/  SHF.L.U32 R0, R5, 0x1f, RZ ;  /* 0x0000001f05007819 */ /* 0x000fc800000006ff */
[----:B------:R-:W1:Y:S02]  /*ea40*/  SYNCS.PHASECHK.TRANS64.TRYWAIT P0, [R7+URZ+0x34440], R0 ;  /* 0x03444000070075a7 */ /* 0x000e64000800017f */
[----:B-1----:R-:W-:Y:S05]  /*ea50*/  @!P0 BRA `(.L_x_261) ;  /* 0x0000001000c48947 */ /* 0x002fea0003800000 */
.L_x_320:
[----:B------:R-:W-:Y:S05]  /*ea60*/  @!P1 BRA `(.L_x_262) ;  /* 0x0000000000049947 */ /* 0x000fea0003800000 */
[----:B------:R-:W-:Y:S01]  /*ea70*/  BPT.TRAP 0x1 ;  /* 0x000000040000795c */ /* 0x000fe20000300000 */
.L_x_262:
[----:B-1----:R-:W-:-:S04]  /*ea80*/  IADD3 R0, R4, 0x1, RZ ;  /* 0x0000000104007810 */ /* 0x002fc80007ffe0ff */
        /* <DEDUP_REMOVED lines=8> */
.L_x_321:
[----:B------:R-:W-:Y:S05]  /*eb10*/  @!P1 BRA `(.L_x_264) ;  /* 0x0000000000049947 */ /* 0x000fea0003800000 */
[----:B------:R-:W-:Y:S01]  /*eb20*/  BPT.TRAP 0x1 ;  /* 0x000000040000795c */ /* 0x000fe20000300000 */
.L_x_264:
        /* <DEDUP_REMOVED lines=9> */
.L_x_322:
[----:B------:R-:W-:Y:S05]  /*ebc0*/  @!P1 BRA `(.L_x_266) ;  /* 0x0000000000049947 */ /* 0x000fea0003800000 */
[----:B------:R-:W-:Y:S01]  /*ebd0*/  BPT.TRAP 0x1 ;  /* 0x000000040000795c */ /* 0x000fe20000300000 */
.L_x_266:
        /* <DEDUP_REMOVED lines=9> */
.L_x_323:
[----:B------:R-:W-:Y:S05]  /*ec70*/  @!P1 BRA `(.L_x_268) ;  /* 0x0000000000049947 */ /* 0x000fea0003800000 */
[----:B------:R-:W-:Y:S01]  /*ec80*/  BPT.TRAP 0x1 ;  /* 0x000000040000795c */ /* 0x000fe20000300000 */
.L_x_268:
        /* <DEDUP_REMOVED lines=9> */
.L_x_324:
[----:B------:R-:W-:Y:S05]  /*ed20*/  @!P1 BRA `(.L_x_270) ;  /* 0x0000000000049947 */ /* 0x000fea0003800000 */
[----:B------:R-:W-:Y:S01]  /*ed30*/  BPT.TRAP 0x1 ;  /* 0x000000040000795c */ /* 0x000fe20000300000 */
.L_x_270:
[----:B-1----:R-:W-:-:S05]  /*ed40*/  VIADD R0, R4, 0x1 ;  /* 0x0000000104007836 */ /* 0x002fca0000000000 */
[----:B------:R-:W-:-:S04]  /*ed50*/  ISETP.NE.AND P0, PT, R0, 0x8, PT ;  /* 0x000000080000780c */ /* 0x000fc80003f05270 */
[----:B------:R-:W-:Y:S02]  /*ed60*/  SEL R2, RZ, 0x1, P0 ;  /* 0x00000001ff027807 */ /* 0x000fe40000000000 */
[----:B------:R-:W-:Y:S02]  /*ed70*/  SEL R0, R0, RZ, P0 ;  /* 0x000000ff00007207 */ /* 0x000fe40000000000 */
[----:B------:R-:W-:Y:S02]  /*ed80*/  LOP3.LUT R2, R5, R2, RZ, 0x3c, !PT ;  /* 0x0000000205027212 */ /* 0x000fe400078e3cff */
[----:B------:R-:W-:Y:S02]  /*ed90*/  LEA R3, R0, R3, 0x3 ;  /* 0x0000000300037211 */ /* 0x000fe400078e18ff */
[----:B------:R-:W-:-:S07]  /*eda0*/  SHF.L.U32 R0, R2, 0x1f, RZ ;  /* 0x0000001f02007819 */ /* 0x000fce00000006ff */
.L_x_271:
[----:B-1----:R1:W3:Y:S02]  /*edb0*/  SYNCS.PHASECHK.TRANS64.TRYWAIT P0, [R3+URZ+0x34440], R0 ;  /* 0x03444000030075a7 */ /* 0x0022e4000800017f */
[----:B---3--:R-:W-:Y:S05]  /*edc0*/  @!P0 NANOSLEEP.SYNCS 0x989680 ;  /* 0x009896800000895d */ /* 0x008fea0003900000 */
[----:B------:R-:W3:Y:S02]  /*edd0*/  @!P0 SYNCS.PHASECHK.TRANS64 P0, [R3+URZ+0x34440], R0 ;  /* 0x03444000030085a7 */ /* 0x000ee4000800007f */
[----:B---3--:R-:W-:Y:S05]  /*ede0*/  @P0 EXIT ;  /* 0x000000000000094d */ /* 0x008fea0003800000 */
[----:B------:R-:W-:Y:S05]  /*edf0*/  BRA `(.L_x_271) ;  /* 0xfffffffc00ec7947 */ /* 0x000fea000383ffff */
.L_x_25:
[----:B-1----:R-:W-:-:S04]  /*ee00*/  IMAD.U32 R3, RZ, RZ, UR11 ;  /* 0x0000000bff037e24 */ /* 0x002fc8000f8e00ff */
[----:B------:R1:W2:Y:S03]  /*ee10*/  SYNCS.PHASECHK.TRANS64.TRYWAIT P1, [R3+URZ+0x34400], R0 ;  /* 0x03440000030075a7 */ /* 0x0002a6000802017f */
[----:B--2---:R-:W-:Y:S05]  /*ee20*/  @!P1 NANOSLEEP.SYNCS 0x989680 ;  /* 0x009896800000995d */ /* 0x004fea0003900000 */
[----:B------:R-:W2:Y:S02]  /*ee30*/  @!P1 SYNCS.PHASECHK.TRANS64 P1, [R3+URZ+0x34400], R0 ;  /* 0x03440000030095a7 */ /* 0x000ea4000802007f */
[----:B--2---:R-:W-:Y:S05]  /*ee40*/  @!P1 BRA `(.L_x_25) ;  /* 0xfffffffc00ec9947 */ /* 0x004fea000383ffff */
[----:B------:R-:W-:Y:S05]  /*ee50*/  BRA `(.L_x_272) ;  /* 0xffffff4000c87947 */ /* 0x000fea000383ffff */
.L_x_37:
[----:B------:R-:W-:-:S06]  /*ee60*/  UIADD3 UR4, UR50, UR48, URZ ;  /* 0x0000003032047290 */ /* 0x000fcc000fffe03f */
[----:B-1----:R-:W-:-:S04]  /*ee70*/  IMAD.U32 R4, RZ, RZ, UR4 ;  /* 0x00000004ff047e24 */ /* 0x002fc8000f8e00ff */
[----:B------:R1:W2:Y:S03]  /*ee80*/  SYNCS.PHASECHK.TRANS64.TRYWAIT P0, [R4+URZ], R7 ;  /* 0x00000007040075a7 */ /* 0x0002a6000800017f */
[----:B--2---:R-:W-:Y:S05]  /*ee90*/  @!P0 NANOSLEEP.SYNCS 0x989680 ;  /* 0x009896800000895d */ /* 0x004fea0003900000 */
[----:B------:R-:W2:Y:S02]  /*eea0*/  @!P0 SYNCS.PHASECHK.TRANS64 P0, [R4+URZ], R7 ;  /* 0x00000007040085a7 */ /* 0x000ea4000800007f */
[----:B--2---:R-:W-:Y:S05]  /*eeb0*/  @!P0 BRA `(.L_x_37) ;  /* 0xfffffffc00e88947 */ /* 0x004fea000383ffff */
[----:B------:R-:W-:Y:S05]  /*eec0*/  BRA `(.L_x_273) ;  /* 0xffffff5000047947 */ /* 0x000fea000383ffff */
.L_x_42:
[----:B--2---:R-:W-:-:S04]  /*eed0*/  IMAD.U32 R4, RZ, RZ, UR4 ;  /* 0x00000004ff047e24 */ /* 0x004fc8000f8e00ff */
[----:B------:R2:W3:Y:S03]  /*eee0*/  SYNCS.PHASECHK.TRANS64.TRYWAIT P0, [R4+URZ+0x34480], R3 ;  /* 0x03448003040075a7 */ /* 0x0004e6000800017f */
[----:B---3--:R-:W-:Y:S05]  /*eef0*/  @!P0 NANOSLEEP.SYNCS 0x989680 ;  /* 0x009896800000895d */ /* 0x008fea0003900000 */
[----:B------:R-:W3:Y:S02]  /*ef00*/  @!P0 SYNCS.PHASECHK.TRANS64 P0, [R4+URZ+0x34480], R3 ;  /* 0x03448003040085a7 */ /* 0x000ee4000800007f */
[----:B---3--:R-:W-:Y:S05]  /*ef10*/  @!P0 BRA `(.L_x_42) ;  /* 0xfffffffc00ec8947 */ /* 0x008fea000383ffff */
[----:B------:R-:W-:Y:S05]  /*ef20*/  BRA `(.L_x_41) ;  /* 0xffffff54003c7947 */ /* 0x000fea000383ffff */
.L_x_47:
[----:B--2---:R-:W-:-:S04]  /*ef30*/  IMAD.U32 R12, RZ, RZ, UR6 ;  /* 0x00000006ff0c7e24 */ /* 0x004fc8000f8e00ff */
[----:B------:R2:W3:Y:S03]  /*ef40*/  SYNCS.PHASECHK.TRANS64.TRYWAIT P0, [R12+URZ+0x34480], R5 ;  /* 0x034480050c0075a7 */ /* 0x0004e6000800017f */
[----:B---3--:R-:W-:Y:S05]  /*ef50*/  @!P0 NANOSLEEP.SYNCS 0x989680 ;  /* 0x009896800000895d */ /* 0x008fea0003900000 */
[----:B------:R-:W3:Y:S02]  /*ef60*/  @!P0 SYNCS.PHASECHK.TRANS64 P0, [R12+URZ+0x34480], R5 ;  /* 0x034480050c0085a7 */ /* 0x000ee4000800007f */
[----:B---3--:R-:W-:Y:S05]  /*ef70*/  @!P0 BRA `(.L_x_47) ;  /* 0xfffffffc00ec8947 */ /* 0x008fea000383ffff */
[----:B------:R-:W-:Y:S05]  /*ef80*/  BRA `(.L_x_46) ;  /* 0xffffff5c002c7947 */ /* 0x000fea000383ffff */
.L_x_53:
[----:B------:R-:W-:-:S06]  /*ef90*/  UIADD3 UR4, UR50, UR48, URZ ;  /* 0x0000003032047290 */ /* 0x000fcc000fffe03f */
[----:B-1----:R-:W-:-:S04]  /*efa0*/  IMAD.U32 R4, RZ, RZ, UR4 ;  /* 0x00000004ff047e24 */ /* 0x002fc8000f8e00ff */
[----:B------:R1:W2:Y:S03]  /*efb0*/  SYNCS.PHASECHK.TRANS64.TRYWAIT P0, [R4+URZ+0x10], R3 ;  /* 0x00001003040075a7 */ /* 0x0002a6000800017f */
[----:B--2---:R-:W-:Y:S05]  /*efc0*/  @!P0 NANOSLEEP.SYNCS 0x989680 ;  /* 0x009896800000895d */ /* 0x004fea0003900000 */
[----:B------:R-:W2:Y:S02]  /*efd0*/  @!P0 SYNCS.PHASECHK.TRANS64 P0, [R4+URZ+0x10], R3 ;  /* 0x00001003040085a7 */ /* 0x000ea4000800007f */
[----:B--2---:R-:W-:Y:S05]  /*efe0*/  @!P0 BRA `(.L_x_53) ;  /* 0xfffffffc00e88947 */ /* 0x004fea000383ffff */
[----:B------:R-:W-:Y:S05]  /*eff0*/  BRA `(.L_x_274) ;  /* 0xffffff6400847947 */ /* 0x000fea000383ffff */
.L_x_65:
[----:B------:R-:W-:-:S07]  /*f000*/  IMAD.MOV.U32 R15, RZ, RZ, -0x1 ;  /* 0xffffffffff0f7424 */ /* 0x000fce00078e00ff */
[----:B-12--5:R-:W-:Y:S05]  /*f010*/  WARPSYNC.COLLECTIVE R15, `(.L_x_275) ;  /* 0x000000000f0c7348 */ /* 0x026fea0003c00000 */
[----:B------:R-:W-:Y:S02]  /*f020*/  ELECT P6, UR62, PT ;  /* 0x00000000003e782f */ /* 0x000fe400038c0000 */
[----:B------:R-:W-:Y:S01]  /*f030*/  MOV R14, UR62 ;  /* 0x0000003e000e7c02 */ /* 0x000fe20008000f00 */
[----:B-12--5:R-:W-:Y:S10]  /*f040*/  ENDCOLLECTIVE ;  /* 0x000000000000791b */ /* 0x026ff40003800000 */
.L_x_275:
[----:B------:R-:W-:Y:S05]  /*f050*/  BRA `(.L_x_276) ;  /* 0xffffff6c00087947 */ /* 0x000fea000383ffff */
.L_x_67:
[----:B-1----:R-:W-:-:S04]  /*f060*/  IMAD.U32 R5, RZ, RZ, UR47 ;  /* 0x0000002fff057e24 */ /* 0x002fc8000f8e00ff */
[----:B------:R1:W2:Y:S03]  /*f070*/  SYNCS.PHASECHK.TRANS64.TRYWAIT P2, [R5+URZ+0x344b0], R16 ;  /* 0x0344b010050075a7 */ /* 0x0002a6000804017f */
[----:B--2---:R-:W-:Y:S05]  /*f080*/  @!P2 NANOSLEEP.SYNCS 0x989680 ;  /* 0x009896800000a95d */ /* 0x004fea0003900000 */
[----:B------:R-:W2:Y:S02]  /*f090*/  @!P2 SYNCS.PHASECHK.TRANS64 P2, [R5+URZ+0x344b0], R16 ;  /* 0x0344b0100500a5a7 */ /* 0x000ea4000804007f */
[----:B--2---:R-:W-:Y:S05]  /*f0a0*/  @!P2 BRA `(.L_x_67) ;  /* 0xfffffffc00eca947 */ /* 0x004fea000383ffff */
[----:B------:R-:W-:Y:S05]  /*f0b0*/  BRA `(.L_x_277) ;  /* 0xffffff6c00207947 */ /* 0x000fea000383ffff */
.L_x_73:
[----:B-1----:R-:W-:-:S04]  /*f0c0*/  IMAD.U32 R13, RZ, RZ, UR47 ;  /* 0x0000002fff0d7e24 */ /* 0x002fc8000f8e00ff */
[----:B------:R1:W2:Y:S03]  /*f0d0*/  SYNCS.PHASECHK.TRANS64.TRYWAIT P3, [R13+URZ+0x344b8], R16 ;  /* 0x0344b8100d0075a7 */ /* 0x0002a6000806017f */
[----:B--2---:R-:W-:Y:S05]  /*f0e0*/  @!P3 NANOSLEEP.SYNCS 0x989680 ;  /* 0x009896800000b95d */ /* 0x004fea0003900000 */
[----:B------:R-:W2:Y:S02]  /*f0f0*/  @!P3 SYNCS.PHASECHK.TRANS64 P3, [R13+URZ+0x344b8], R16 ;  /* 0x0344b8100d00b5a7 */ /* 0x000ea4000806007f */
[----:B--2---:R-:W-:Y:S05]  /*f100*/  @!P3 BRA `(.L_x_73) ;  /* 0xfffffffc00ecb947 */ /* 0x004fea000383ffff */
[----:B------:R-:W-:Y:S05]  /*f110*/  BRA `(.L_x_278) ;  /* 0xffffff7000747947 */ /* 0x000fea000383ffff */
.L_x_78:
[----:B-1----:R-:W-:-:S04]  /*f120*/  MOV R13, UR47 ;  /* 0x0000002f000d7c02 */ /* 0x002fc80008000f00 */
[----:B------:R1:W2:Y:S03]  /*f130*/  SYNCS.PHASECHK.TRANS64.TRYWAIT P3, [R13+URZ+0x344c0], R16 ;  /* 0x0344c0100d0075a7 */ /* 0x0002a6000806017f */
[----:B--2---:R-:W-:Y:S05]  /*f140*/  @!P3 NANOSLEEP.SYNCS 0x989680 ;  /* 0x009896800000b95d */ /* 0x004fea0003900000 */
[----:B------:R-:W2:Y:S02]  /*f150*/  @!P3 SYNCS.PHASECHK.TRANS64 P3, [R13+URZ+0x344c0], R16 ;  /* 0x0344c0100d00b5a7 */ /* 0x000ea4000806007f */
[----:B--2---:R-:W-:Y:S05]  /*f160*/  @!P3 BRA `(.L_x_78) ;  /* 0xfffffffc00ecb947 */ /* 0x004fea000383ffff */
[----:B------:R-:W-:Y:S05]  /*f170*/  BRA `(.L_x_279) ;  /* 0xffffff7400bc7947 */ /* 0x000fea000383ffff */
.L_x_83:
[----:B-1----:R-:W-:-:S04]  /*f180*/  IMAD.U32 R13, RZ, RZ, UR47 ;  /* 0x0000002fff0d7e24 */ /* 0x002fc8000f8e00ff */
[----:B------:R1:W2:Y:S03]  /*f190*/  SYNCS.PHASECHK.TRANS64.TRYWAIT P3, [R13+URZ+0x344c8], R16 ;  /* 0x0344c8100d0075a7 */ /* 0x0002a6000806017f */
[----:B--2---:R-:W-:Y:S05]  /*f1a0*/  @!P3 NANOSLEEP.SYNCS 0x989680 ;  /* 0x009896800000b95d */ /* 0x004fea0003900000 */
[----:B------:R-:W2:Y:S02]  /*f1b0*/  @!P3 SYNCS.PHASECHK.TRANS64 P3, [R13+URZ+0x344c8], R16 ;  /* 0x0344c8100d00b5a7 */ /* 0x000ea4000806007f */
[----:B--2---:R-:W-:Y:S05]  /*f1c0*/  @!P3 BRA `(.L_x_83) ;  /* 0xfffffffc00ecb947 */ /* 0x004fea000383ffff */
[----:B------:R-:W-:Y:S05]  /*f1d0*/  BRA `(.L_x_280) ;  /* 0xffffff7c00047947 */ /* 0x000fea000383ffff */
.L_x_88:
[----:B-1----:R-:W-:-:S04]  /*f1e0*/  IMAD.U32 R13, RZ, RZ, UR47 ;  /* 0x0000002fff0d7e24 */ /* 0x002fc8000f8e00ff */
[----:B------:R1:W2:Y:S03]  /*f1f0*/  SYNCS.PHASECHK.TRANS64.TRYWAIT P3, [R13+URZ+0x344b0], R12 ;  /* 0x0344b00c0d0075a7 */ /* 0x0002a6000806017f */
[----:B--2---:R-:W-:Y:S05]  /*f200*/  @!P3 NANOSLEEP.SYNCS 0x989680 ;  /* 0x009896800000b95d */ /* 0x004fea0003900000 */
[----:B------:R-:W2:Y:S02]  /*f210*/  @!P3 SYNCS.PHASECHK.TRANS64 P3, [R13+URZ+0x344b0], R12 ;  /* 0x0344b00c0d00b5a7 */ /* 0x000ea4000806007f */
[----:B--2---:R-:W-:Y:S05]  /*f220*/  @!P3 BRA `(.L_x_88) ;  /* 0xfffffffc00ecb947 */ /* 0x004fea000383ffff */
[----:B------:R-:W-:Y:S05]  /*f230*/  BRA `(.L_x_281) ;  /* 0xffffff8000547947 */ /* 0x000fea000383ffff */
.L_x_93:
[----:B--2---:R-:W-:-:S04]  /*f240*/  IMAD.U32 R13, RZ, RZ, UR47 ;  /* 0x0000002fff0d7e24 */ /* 0x004fc8000f8e00ff */
[----:B------:R2:W3:Y:S03]  /*f250*/  SYNCS.PHASECHK.TRANS64.TRYWAIT P3, [R13+URZ+0x344b8], R12 ;  /* 0x0344b80c0d0075a7 */ /* 0x0004e6000806017f */
[----:B---3--:R-:W-:Y:S05]  /*f260*/  @!P3 NANOSLEEP.SYNCS 0x989680 ;  /* 0x009896800000b95d */ /* 0x008fea0003900000 */
[----:B------:R-:W3:Y:S02]  /*f270*/  @!P3 SYNCS.PHASECHK.TRANS64 P3, [R13+URZ+0x344b8], R12 ;  /* 0x0344b80c0d00b5a7 */ /* 0x000ee4000806007f */
[----:B---3--:R-:W-:Y:S05]  /*f280*/  @!P3 BRA `(.L_x_93) ;  /* 0xfffffffc00ecb947 */ /* 0x008fea000383ffff */
[----:B------:R-:W-:Y:S05]  /*f290*/  BRA `(.L_x_282) ;  /* 0xffffff84009c7947 */ /* 0x000fea000383ffff */
.L_x_98:
[----:B--2---:R-:W-:-:S04]  /*f2a0*/  IMAD.U32 R13, RZ, RZ, UR47 ;  /* 0x0000002fff0d7e24 */ /* 0x004fc8000f8e00ff */
[----:B------:R2:W3:Y:S03]  /*f2b0*/  SYNCS.PHASECHK.TRANS64.TRYWAIT P3, [R13+URZ+0x344c0], R12 ;  /* 0x0344c00c0d0075a7 */ /* 0x0004e6000806017f */
[----:B---3--:R-:W-:Y:S05]  /*f2c0*/  @!P3 NANOSLEEP.SYNCS 0x989680 ;  /* 0x009896800000b95d */ /* 0x008fea0003900000 */
[----:B------:R-:W3:Y:S02]  /*f2d0*/  @!P3 SYNCS.PHASECHK.TRANS64 P3, [R13+URZ+0x344c0], R12 ;  /* 0x0344c00c0d00b5a7 */ /* 0x000ee4000806007f */
[----:B---3--:R-:W-:Y:S05]  /*f2e0*/  @!P3 BRA `(.L_x_98) ;  /* 0xfffffffc00ecb947 */ /* 0x008fea000383ffff */
[----:B------:R-:W-:Y:S05]  /*f2f0*/  BRA `(.L_x_283) ;  /* 0xffffff8800dc7947 */ /* 0x000fea000383ffff */
.L_x_103:
[----:B--2---:R-:W-:-:S04]  /*f300*/  IMAD.U32 R13, RZ, RZ, UR47 ;  /* 0x0000002fff0d7e24 */ /* 0x004fc8000f8e00ff */
[----:B------:R2:W3:Y:S03]  /*f310*/  SYNCS.PHASECHK.TRANS64.TRYWAIT P3, [R13+URZ+0x344c8], R12 ;  /* 0x0344c80c0d0075a7 */ /* 0x0004e6000806017f */
[----:B---3--:R-:W-:Y:S05]  /*f320*/  @!P3 NANOSLEEP.SYNCS 0x989680 ;  /* 0x009896800000b95d */ /* 0x008fea0003900000 */
[----:B------:R-:W3:Y:S02]  /*f330*/  @!P3 SYNCS.PHASECHK.TRANS64 P3, [R13+URZ+0x344c8], R12 ;  /* 0x0344c80c0d00b5a7 */ /* 0x000ee4000806007f */
[----:B---3--:R-:W-:Y:S05]  /*f340*/  @!P3 BRA `(.L_x_103) ;  /* 0xfffffffc00ecb947 */ /* 0x008fea000383ffff */
[----:B------:R-:W-:Y:S05]  /*f350*/  BRA `(.L_x_284) ;  /* 0xffffff90001c7947 */ /* 0x000fea000383ffff */
.L_x_108:
[----:B--2---:R-:W-:-:S04]  /*f360*/  IMAD.U32 R3, RZ, RZ, UR4 ;  /* 0x00000004ff037e24 */ /* 0x004fc8000f8e00ff */
[----:B------:R2:W3:Y:S03]  /*f370*/  SYNCS.PHASECHK.TRANS64.TRYWAIT P2, [R3+URZ+0x34400], R0 ;  /* 0x03440000030075a7 */ /* 0x0004e6000804017f */
[----:B---3--:R-:W-:Y:S05]  /*f380*/  @!P2 NANOSLEEP.SYNCS 0x989680 ;  /* 0x009896800000a95d */ /* 0x008fea0003900000 */
[----:B------:R-:W3:Y:S02]  /*f390*/  @!P2 SYNCS.PHASECHK.TRANS64 P2, [R3+URZ+0x34400], R0 ;  /* 0x034400000300a5a7 */ /* 0x000ee4000804007f */
[----:B---3--:R-:W-:Y:S05]  /*f3a0*/  @!P2 BRA `(.L_x_108) ;  /* 0xfffffffc00eca947 */ /* 0x008fea000383ffff */
[----:B------:R-:W-:Y:S05]  /*f3b0*/  BRA `(.L_x_285) ;  /* 0xffffff9400747947 */ /* 0x000fea000383ffff */
.L_x_112:
[----:B-1----:R-:W-:-:S04]  /*f3c0*/  IMAD.U32 R4, RZ, RZ, UR4 ;  /* 0x00000004ff047e24 */ /* 0x002fc8000f8e00ff */
[----:B------:R1:W2:Y:S03]  /*f3d0*/  SYNCS.PHASECHK.TRANS64.TRYWAIT P2, [R4+URZ+0x34400], R3 ;  /* 0x03440003040075a7 */ /* 0x0002a6000804017f */
[----:B--2---:R-:W-:Y:S05]  /*f3e0*/  @!P2 NANOSLEEP.SYNCS 0x989680 ;  /* 0x009896800000a95d */ /* 0x004fea0003900000 */
[----:B------:R-:W2:Y:S02]  /*f3f0*/  @!P2 SYNCS.PHASECHK.TRANS64 P2, [R4+URZ+0x34400], R3 ;  /* 0x034400030400a5a7 */ /* 0x000ea4000804007f */
[----:B--2---:R-:W-:Y:S05]  /*f400*/  @!P2 BRA `(.L_x_112) ;  /* 0xfffffffc00eca947 */ /* 0x004fea000383ffff */
[----:B------:R-:W-:Y:S05]  /*f410*/  BRA `(.L_x_286) ;  /* 0xffffff9800107947 */ /* 0x000fea000383ffff */
.L_x_130:
[----:B-1----:R-:W-:-:S04]  /*f420*/  IMAD.U32 R3, RZ, RZ, UR6 ;  /* 0x00000006ff037e24 */ /* 0x002fc8000f8e00ff */
[----:B------:R1:W2:Y:S03]  /*f430*/  SYNCS.PHASECHK.TRANS64.TRYWAIT P0, [R3+URZ+0x344f8], R0 ;  /* 0x0344f800030075a7 */ /* 0x0002a6000800017f */
[----:B--2---:R-:W-:Y:S05]  /*f440*/  @!P0 NANOSLEEP.SYNCS 0x989680 ;  /* 0x009896800000895d */ /* 0x004fea0003900000 */
[----:B------:R-:W2:Y:S02]  /*f450*/  @!P0 SYNCS.PHASECHK.TRANS64 P0, [R3+URZ+0x344f8], R0 ;  /* 0x0344f800030085a7 */ /* 0x000ea4000800007f */
[----:B--2---:R-:W-:Y:S05]  /*f460*/  @!P0 BRA `(.L_x_130) ;  /* 0xfffffffc00ec8947 */ /* 0x004fea000383ffff */
[----:B------:R-:W-:Y:S05]  /*f470*/  BRA `(.L_x_287) ;  /* 0xffffffa400607947 */ /* 0x000fea000383ffff */
.L_x_132:
[----:B-1----:R-:W-:-:S04]  /*f480*/  MOV R6, UR7 ;  /* 0x0000000700067c02 */ /* 0x002fc80008000f00 */
[----:B------:R1:W2:Y:S03]  /*f490*/  SYNCS.PHASECHK.TRANS64.TRYWAIT P0, [R6+URZ+0x34400], R3 ;  /* 0x03440003060075a7 */ /* 0x0002a6000800017f */
[----:B--2---:R-:W-:Y:S05]  /*f4a0*/  @!P0 NANOSLEEP.SYNCS 0x989680 ;  /* 0x009896800000895d */ /* 0x004fea0003900000 */
[----:B------:R-:W2:Y:S02]  /*f4b0*/  @!P0 SYNCS.PHASECHK.TRANS64 P0, [R6+URZ+0x34400], R3 ;  /* 0x03440003060085a7 */ /* 0x000ea4000800007f */
[----:B--2---:R-:W-:Y:S05]  /*f4c0*/  @!P0 BRA `(.L_x_132) ;  /* 0xfffffffc00ec8947 */ /* 0x004fea000383ffff */
[----:B------:R-:W-:Y:S05]  /*f4d0*/  BRA `(.L_x_288) ;  /* 0xffffffa400887947 */ /* 0x000fea000383ffff */
.L_x_138:
[----:B-1----:R-:W-:-:S04]  /*f4e0*/  IMAD.U32 R4, RZ, RZ, UR6 ;  /* 0x00000006ff047e24 */ /* 0x002fc8000f8e00ff */
[----:B------:R1:W3:Y:S03]  /*f4f0*/  SYNCS.PHASECHK.TRANS64.TRYWAIT P1, [R4+URZ+0x344d0], R3 ;  /* 0x0344d003040075a7 */ /* 0x0002e6000802017f */
[----:B---3--:R-:W-:Y:S05]  /*f500*/  @!P1 NANOSLEEP.SYNCS 0x989680 ;  /* 0x009896800000995d */ /* 0x008fea0003900000 */
[----:B------:R-:W3:Y:S02]  /*f510*/  @!P1 SYNCS.PHASECHK.TRANS64 P1, [R4+URZ+0x344d0], R3 ;  /* 0x0344d003040095a7 */ /* 0x000ee4000802007f */
[----:B---3--:R-:W-:Y:S05]  /*f520*/  @!P1 BRA `(.L_x_138) ;  /* 0xfffffffc00ec9947 */ /* 0x008fea000383ffff */
[----:B------:R-:W-:Y:S05]  /*f530*/  BRA `(.L_x_289) ;  /* 0xffffffa800347947 */ /* 0x000fea000383ffff */
.L_x_144:
[----:B-1-3--:R-:W-:-:S04]  /*f540*/  IMAD.U32 R4, RZ, RZ, UR6 ;  /* 0x00000006ff047e24 */ /* 0x00afc8000f8e00ff */
[----:B------:R1:W3:Y:S03]  /*f550*/  SYNCS.PHASECHK.TRANS64.TRYWAIT P1, [R4+URZ+0x344d8], R3 ;  /* 0x0344d803040075a7 */ /* 0x0002e6000802017f */
[----:B---3--:R-:W-:Y:S05]  /*f560*/  @!P1 NANOSLEEP.SYNCS 0x989680 ;  /* 0x009896800000995d */ /* 0x008fea0003900000 */
[----:B------:R-:W3:Y:S02]  /*f570*/  @!P1 SYNCS.PHASECHK.TRANS64 P1, [R4+URZ+0x344d8], R3 ;  /* 0x0344d803040095a7 */ /* 0x000ee4000802007f */
[----:B---3--:R-:W-:Y:S05]  /*f580*/  @!P1 BRA `(.L_x_144) ;  /* 0xfffffffc00ec9947 */ /* 0x008fea000383ffff */
[----:B------:R-:W-:Y:S05]  /*f590*/  BRA `(.L_x_290) ;  /* 0xffffffa800707947 */ /* 0x000fea000383ffff */
.L_x_150:
[----:B-1-34-:R-:W-:-:S04]  /*f5a0*/  IMAD.U32 R4, RZ, RZ, UR6 ;  /* 0x00000006ff047e24 */ /* 0x01afc8000f8e00ff */
[----:B------:R1:W3:Y:S03]  /*f5b0*/  SYNCS.PHASECHK.TRANS64.TRYWAIT P1, [R4+URZ+0x344e0], R3 ;  /* 0x0344e003040075a7 */ /* 0x0002e6000802017f */
[----:B---3--:R-:W-:Y:S05]  /*f5c0*/  @!P1 NANOSLEEP.SYNCS 0x989680 ;  /* 0x009896800000995d */ /* 0x008fea0003900000 */
[----:B------:R-:W3:Y:S02]  /*f5d0*/  @!P1 SYNCS.PHASECHK.TRANS64 P1, [R4+URZ+0x344e0], R3 ;  /* 0x0344e003040095a7 */ /* 0x000ee4000802007f */
[----:B---3--:R-:W-:Y:S05]  /*f5e0*/  @!P1 BRA `(.L_x_150) ;  /* 0xfffffffc00ec9947 */ /* 0x008fea000383ffff */
[----:B------:R-:W-:Y:S05]  /*f5f0*/  BRA `(.L_x_291) ;  /* 0xffffffa800b87947 */ /* 0x000fea000383ffff */
.L_x_156:
[----:B-1-34-:R-:W-:-:S04]  /*f600*/  IMAD.U32 R4, RZ, RZ, UR6 ;  /* 0x00000006ff047e24 */ /* 0x01afc8000f8e00ff */
[----:B------:R1:W3:Y:S03]  /*f610*/  SYNCS.PHASECHK.TRANS64.TRYWAIT P1, [R4+URZ+0x344e8], R3 ;  /* 0x0344e803040075a7 */ /* 0x0002e6000802017f */
[----:B---3--:R-:W-:Y:S05]  /*f620*/  @!P1 NANOSLEEP.SYNCS 0x989680 ;  /* 0x009896800000995d */ /* 0x008fea0003900000 */
[----:B------:R-:W3:Y:S02]  /*f630*/  @!P1 SYNCS.PHASECHK.TRANS64 P1, [R4+URZ+0x344e8], R3 ;  /* 0x0344e803040095a7 */ /* 0x000ee4000802007f */
[----:B---3--:R-:W-:Y:S05]  /*f640*/  @!P1 BRA `(.L_x_156) ;  /* 0xfffffffc00ec9947 */ /* 0x008fea000383ffff */
[----:B------:R-:W-:Y:S05]  /*f650*/  BRA `(.L_x_292) ;  /* 0xffffffa800f87947 */ /* 0x000fea000383ffff */
.L_x_162:
[----:B-1----:R-:W-:-:S04]  /*f660*/  IMAD.U32 R5, RZ, RZ, UR6 ;  /* 0x00000006ff057e24 */ /* 0x002fc8000f8e00ff */
[----:B------:R1:W3:Y:S03]  /*f670*/  SYNCS.PHASECHK.TRANS64.TRYWAIT P1, [R5+URZ+0x344d0], R4 ;  /* 0x0344d004050075a7 */ /* 0x0002e6000802017f */
[----:B---3--:R-:W-:Y:S05]  /*f680*/  @!P1 NANOSLEEP.SYNCS 0x989680 ;  /* 0x009896800000995d */ /* 0x008fea0003900000 */
[----:B------:R-:W3:Y:S02]  /*f690*/  @!P1 SYNCS.PHASECHK.TRANS64 P1, [R5+URZ+0x344d0], R4 ;  /* 0x0344d004050095a7 */ /* 0x000ee4000802007f */
[----:B---3--:R-:W-:Y:S05]  /*f6a0*/  @!P1 BRA `(.L_x_162) ;  /* 0xfffffffc00ec9947 */ /* 0x008fea000383ffff */
[----:B------:R-:W-:Y:S05]  /*f6b0*/  BRA `(.L_x_293) ;  /* 0xffffffac00407947 */ /* 0x000fea000383ffff */
.L_x_168:
[----:B-1-3--:R-:W-:-:S04]  /*f6c0*/  IMAD.U32 R5, RZ, RZ, UR6 ;  /* 0x00000006ff057e24 */ /* 0x00afc8000f8e00ff */
[----:B------:R1:W3:Y:S03]  /*f6d0*/  SYNCS.PHASECHK.TRANS64.TRYWAIT P1, [R5+URZ+0x344d8], R4 ;  /* 0x0344d804050075a7 */ /* 0x0002e6000802017f */
[----:B---3--:R-:W-:Y:S05]  /*f6e0*/  @!P1 NANOSLEEP.SYNCS 0x989680 ;  /* 0x009896800000995d */ /* 0x008fea0003900000 */
[----:B------:R-:W3:Y:S02]  /*f6f0*/  @!P1 SYNCS.PHASECHK.TRANS64 P1, [R5+URZ+0x344d8], R4 ;  /* 0x0344d804050095a7 */ /* 0x000ee4000802007f */
[----:B---3--:R-:W-:Y:S05]  /*f700*/  @!P1 BRA `(.L_x_168) ;  /* 0xfffffffc00ec9947 */ /* 0x008fea000383ffff */
[----:B------:R-:W-:Y:S05]  /*f710*/  BRA `(.L_x_294) ;  /* 0xffffffac00747947 */ /* 0x000fea000383ffff */
.L_x_174:
[----:B-1-34-:R-:W-:-:S04]  /*f720*/  IMAD.U32 R5, RZ, RZ, UR6 ;  /* 0x00000006ff057e24 */ /* 0x01afc8000f8e00ff */
[----:B------:R1:W3:Y:S03]  /*f730*/  SYNCS.PHASECHK.TRANS64.TRYWAIT P1, [R5+URZ+0x344e0], R4 ;  /* 0x0344e004050075a7 */ /* 0x0002e6000802017f */
[----:B---3--:R-:W-:Y:S05]  /*f740*/  @!P1 NANOSLEEP.SYNCS 0x989680 ;  /* 0x009896800000995d */ /* 0x008fea0003900000 */
[----:B------:R-:W3:Y:S02]  /*f750*/  @!P1 SYNCS.PHASECHK.TRANS64 P1, [R5+URZ+0x344e0], R4 ;  /* 0x0344e004050095a7 */ /* 0x000ee4000802007f */
[----:B---3--:R-:W-:Y:S05]  /*f760*/  @!P1 BRA `(.L_x_174) ;  /* 0xfffffffc00ec9947 */ /* 0x008fea000383ffff */
[----:B------:R-:W-:Y:S05]  /*f770*/  BRA `(.L_x_295) ;  /* 0xffffffac00b07947 */ /* 0x000fea000383ffff */
.L_x_180:
[----:B-1-34-:R-:W-:-:S04]  /*f780*/  IMAD.U32 R5, RZ, RZ, UR6 ;  /* 0x00000006ff057e24 */ /* 0x01afc8000f8e00ff */
[----:B------:R1:W3:Y:S03]  /*f790*/  SYNCS.PHASECHK.TRANS64.TRYWAIT P1, [R5+URZ+0x344e8], R4 ;  /* 0x0344e804050075a7 */ /* 0x0002e6000802017f */
[----:B---3--:R-:W-:Y:S05]  /*f7a0*/  @!P1 NANOSLEEP.SYNCS 0x989680 ;  /* 0x009896800000995d */ /* 0x008fea0003900000 */
[----:B------:R-:W3:Y:S02]  /*f7b0*/  @!P1 SYNCS.PHASECHK.TRANS64 P1, [R5+URZ+0x344e8], R4 ;  /* 0x0344e804050095a7 */ /* 0x000ee4000802007f */
[----:B---3--:R-:W-:Y:S05]  /*f7c0*/  @!P1 BRA `(.L_x_180) ;  /* 0xfffffffc00ec9947 */ /* 0x008fea000383ffff */
[----:B------:R-:W-:Y:S05]  /*f7d0*/  BRA `(.L_x_296) ;  /* 0xffffffac00e07947 */ /* 0x000fea000383ffff */
.L_x_195:
[----:B-1----:R-:W-:-:S04]  /*f7e0*/  MOV R0, UR6 ;  /* 0x0000000600007c02 */ /* 0x002fc80008000f00 */
[----:B------:R1:W2:Y:S03]  /*f7f0*/  SYNCS.PHASECHK.TRANS64.TRYWAIT P0, [R0+URZ+0x344d0], R3 ;  /* 0x0344d003000075a7 */ /* 0x0002a6000800017f */
[----:B--2---:R-:W-:Y:S05]  /*f800*/  @!P0 NANOSLEEP.SYNCS 0x989680 ;  /* 0x009896800000895d */ /* 0x004fea0003900000 */
[----:B------:R-:W2:Y:S02]  /*f810*/  @!P0 SYNCS.PHASECHK.TRANS64 P0, [R0+URZ+0x344d0], R3 ;  /* 0x0344d003000085a7 */ /* 0x000ea4000800007f */
[----:B--2---:R-:W-:Y:S05]  /*f820*/  @!P0 BRA `(.L_x_195) ;  /* 0xfffffffc00ec8947 */ /* 0x004fea000383ffff */
[----:B------:R-:W-:Y:S05]  /*f830*/  BRA `(.L_x_297) ;  /* 0xffffffb400647947 */ /* 0x000fea000383ffff */
.L_x_197:
[----:B-1----:R-:W-:-:S04]  /*f840*/  IMAD.U32 R0, RZ, RZ, UR6 ;  /* 0x00000006ff007e24 */ /* 0x002fc8000f8e00ff */
[----:B------:R1:W2:Y:S03]  /*f850*/  SYNCS.PHASECHK.TRANS64.TRYWAIT P0, [R0+URZ+0x344d8], R3 ;  /* 0x0344d803000075a7 */ /* 0x0002a6000800017f */
[----:B--2---:R-:W-:Y:S05]  /*f860*/  @!P0 NANOSLEEP.SYNCS 0x989680 ;  /* 0x009896800000895d */ /* 0x004fea0003900000 */
[----:B------:R-:W2:Y:S02]  /*f870*/  @!P0 SYNCS.PHASECHK.TRANS64 P0, [R0+URZ+0x344d8], R3 ;  /* 0x0344d803000085a7 */ /* 0x000ea4000800007f */
[----:B--2---:R-:W-:Y:S05]  /*f880*/  @!P0 BRA `(.L_x_197) ;  /* 0xfffffffc00ec8947 */ /* 0x004fea000383ffff */
[----:B------:R-:W-:Y:S05]  /*f890*/  BRA `(.L_x_298) ;  /* 0xffffffb4005c7947 */ /* 0x000fea000383ffff */
.L_x_199:
[----:B-1----:R-:W-:-:S04]  /*f8a0*/  IMAD.U32 R0, RZ, RZ, UR6 ;  /* 0x00000006ff007e24 */ /* 0x002fc8000f8e00ff */
[----:B------:R1:W2:Y:S03]  /*f8b0*/  SYNCS.PHASECHK.TRANS64.TRYWAIT P0, [R0+URZ+0x344e0], R3 ;  /* 0x0344e003000075a7 */ /* 0x0002a6000800017f */
[----:B--2---:R-:W-:Y:S05]  /*f8c0*/  @!P0 NANOSLEEP.SYNCS 0x989680 ;  /* 0x009896800000895d */ /* 0x004fea0003900000 */
[----:B------:R-:W2:Y:S02]  /*f8d0*/  @!P0 SYNCS.PHASECHK.TRANS64 P0, [R0+URZ+0x344e0], R3 ;  /* 0x0344e003000085a7 */ /* 0x000ea4000800007f */
[----:B--2---:R-:W-:Y:S05]  /*f8e0*/  @!P0 BRA `(.L_x_199) ;  /* 0xfffffffc00ec8947 */ /* 0x004fea000383ffff */
[----:B------:R-:W-:Y:S05]  /*f8f0*/  BRA `(.L_x_299) ;  /* 0xffffffb400547947 */ /* 0x000fea000383ffff */
.L_x_211:
[----:B------:R-:W-:Y:S01]  /*f900*/  BSSY B1, `(.L_x_300) ;  /* 0x0000006000017945 */ /* 0x000fe20003800000 */
[----:B------:R-:W-:-:S07]  /*f910*/  IMAD.MOV.U32 R15, RZ, RZ, -0x1 ;  /* 0xffffffffff0f7424 */ /* 0x000fce00078e00ff */
[----:B-----5:R-:W-:Y:S05]  /*f920*/  WARPSYNC.COLLECTIVE R15, `(.L_x_301) ;  /* 0x000000000f0c7348 */ /* 0x020fea0003c00000 */
[----:B-----5:R-:W-:Y:S02]  /*f930*/  ELECT P6, UR62, PT ;  /* 0x00000000003e782f */ /* 0x020fe400038c0000 */
[----:B------:R-:W-:Y:S01]  /*f940*/  MOV R14, UR62 ;  /* 0x0000003e000e7c02 */ /* 0x000fe20008000f00 */
[----:B------:R-:W-:Y:S10]  /*f950*/  ENDCOLLECTIVE ;  /* 0x000000000000791b */ /* 0x000ff40003800000 */
.L_x_301:
[----:B------:R-:W-:Y:S05]  /*f960*/  BSYNC B1 ;  /* 0x0000000000017941 */ /* 0x000fea0003800000 */
.L_x_300:
[----:B------:R-:W-:Y:S05]  /*f970*/  BRA `(.L_x_302) ;  /* 0xffffffc0005c7947 */ /* 0x000fea000383ffff */
.L_x_214:
[----:B-1----:R1:W3:Y:S02]  /*f980*/  SYNCS.PHASECHK.TRANS64.TRYWAIT P0, [R10+URZ+0x34498], R7 ;  /* 0x034498070a0075a7 */ /* 0x0022e4000800017f */
[----:B---3--:R-:W-:Y:S05]  /*f990*/  @!P0 NANOSLEEP.SYNCS 0x989680 ;  /* 0x009896800000895d */ /* 0x008fea0003900000 */
[----:B------:R-:W3:Y:S02]  /*f9a0*/  @!P0 SYNCS.PHASECHK.TRANS64 P0, [R10+URZ+0x34498], R7 ;  /* 0x034498070a0085a7 */ /* 0x000ee4000800007f */
[----:B---3--:R-:W-:Y:S05]  /*f9b0*/  @!P0 BRA `(.L_x_214) ;  /* 0xfffffffc00f08947 */ /* 0x008fea000383ffff */
[----:B------:R-:W-:Y:S05]  /*f9c0*/  BRA `(.L_x_303) ;  /* 0xffffffc000887947 */ /* 0x000fea000383ffff */
.L_x_219:
[----:B-1----:R1:W2:Y:S02]  /*f9d0*/  SYNCS.PHASECHK.TRANS64.TRYWAIT P0, [R8+URZ+0x34400], R5 ;  /* 0x03440005080075a7 */ /* 0x0022a4000800017f */
[----:B--2---:R-:W-:Y:S05]  /*f9e0*/  @!P0 NANOSLEEP.SYNCS 0x989680 ;  /* 0x009896800000895d */ /* 0x004fea0003900000 */
[----:B------:R-:W2:Y:S02]  /*f9f0*/  @!P0 SYNCS.PHASECHK.TRANS64 P0, [R8+URZ+0x34400], R5 ;  /* 0x03440005080085a7 */ /* 0x000ea4000800007f */
[----:B--2---:R-:W-:Y:S05]  /*fa00*/  @!P0 BRA `(.L_x_219) ;  /* 0xfffffffc00f08947 */ /* 0x004fea000383ffff */
[----:B------:R-:W-:Y:S05]  /*fa10*/  BRA `(.L_x_304) ;  /* 0xffffffc400787947 */ /* 0x000fea000383ffff */
.L_x_222:
[----:B------:R-:W-:Y:S01]  /*fa20*/  BSSY B1, `(.L_x_305) ;  /* 0x0000006000017945 */ /* 0x000fe20003800000 */
[----:B------:R-:W-:-:S07]  /*fa30*/  IMAD.MOV.U32 R15, RZ, RZ, -0x1 ;  /* 0xffffffffff0f7424 */ /* 0x000fce00078e00ff */
[----:B-1---5:R-:W-:Y:S05]  /*fa40*/  WARPSYNC.COLLECTIVE R15, `(.L_x_306) ;  /* 0x000000000f0c7348 */ /* 0x022fea0003c00000 */
[----:B------:R-:W-:Y:S02]  /*fa50*/  ELECT P6, UR62, PT ;  /* 0x00000000003e782f */ /* 0x000fe400038c0000 */
[----:B------:R-:W-:Y:S01]  /*fa60*/  MOV R14, UR62 ;  /* 0x0000003e000e7c02 */ /* 0x000fe20008000f00 */
[----:B-1---5:R-:W-:Y:S10]  /*fa70*/  ENDCOLLECTIVE ;  /* 0x000000000000791b */ /* 0x022ff40003800000 */
.L_x_306:
[----:B------:R-:W-:Y:S05]  /*fa80*/  BSYNC B1 ;  /* 0x0000000000017941 */ /* 0x000fea0003800000 */
.L_x_305:
[----:B------:R-:W-:Y:S05]  /*fa90*/  BRA `(.L_x_307) ;  /* 0xffffffc400c07947 */ /* 0x000fea000383ffff */
.L_x_225:
[----:B------:R-:W-:Y:S01]  /*faa0*/  BSSY B1, `(.L_x_308) ;  /* 0x0000005000017945 */ /* 0x000fe20003800000 */
[----:B--2---:R-:W-:-:S07]  /*fab0*/  IMAD.MOV.U32 R15, RZ, RZ, -0x1 ;  /* 0xffffffffff0f7424 */ /* 0x004fce00078e00ff */
[----:B-1---5:R-:W-:Y:S05]  /*fac0*/  WARPSYNC.COLLECTIVE R15, `(.L_x_309) ;  /* 0x000000000f087348 */ /* 0x022fea0003c00000 */
[----:B------:R-:W-:Y:S01]  /*fad0*/  NOP ;  /* 0x0000000000007918 */ /* 0x000fe20000000000 */
[----:B-1---5:R-:W-:Y:S01]  /*fae0*/  ENDCOLLECTIVE ;  /* 0x000000000000791b */ /* 0x022fe20003800000 */
.L_x_309:
[----:B------:R-:W-:Y:S05]  /*faf0*/  BSYNC B1 ;  /* 0x0000000000017941 */ /* 0x000fea0003800000 */
.L_x_308:
[----:B------:R-:W-:-:S07]  /*fb00*/  IMAD.MOV.U32 R15, RZ, RZ, -0x1 ;  /* 0xffffffffff0f7424 */ /* 0x000fce00078e00ff */
[----:B------:R-:W-:Y:S05]  /*fb10*/  WARPSYNC.COLLECTIVE R15, `(.L_x_310) ;  /* 0x000000000f0c7348 */ /* 0x000fea0003c00000 */
[----:B------:R-:W-:Y:S02]  /*fb20*/  ELECT P6, UR62, PT ;  /* 0x00000000003e782f */ /* 0x000fe400038c0000 */
[----:B------:R-:W-:Y:S01]  /*fb30*/  MOV R14, UR62 ;  /* 0x0000003e000e7c02 */ /* 0x000fe20008000f00 */
[----:B------:R-:W-:Y:S10]  /*fb40*/  ENDCOLLECTIVE ;  /* 0x000000000000791b */ /* 0x000ff40003800000 */
.L_x_310:
[----:B------:R-:W-:Y:S05]  /*fb50*/  BRA `(.L_x_311) ;  /* 0xffffffc800e07947 */ /* 0x000fea000383ffff */
.L_x_228:
[----:B------:R-:W-:Y:S01]  /*fb60*/  BSSY B0, `(.L_x_312) ;  /* 0x0000006000007945 */ /* 0x000fe20003800000 */
[----:B------:R-:W-:-:S07]  /*fb70*/  IMAD.MOV.U32 R15, RZ, RZ, -0x1 ;  /* 0xffffffffff0f7424 */ /* 0x000fce00078e00ff */
[----:B-----5:R-:W-:Y:S05]  /*fb80*/  WARPSYNC.COLLECTIVE R15, `(.L_x_313) ;  /* 0x000000000f0c7348 */ /* 0x020fea0003c00000 */
[----:B-----5:R-:W-:Y:S02]  /*fb90*/  ELECT P6, UR62, PT ;  /* 0x00000000003e782f */ /* 0x020fe400038c0000 */
[----:B------:R-:W-:Y:S01]  /*fba0*/  MOV R14, UR62 ;  /* 0x0000003e000e7c02 */ /* 0x000fe20008000f00 */
[----:B------:R-:W-:Y:S10]  /*fbb0*/  ENDCOLLECTIVE ;  /* 0x000000000000791b */ /* 0x000ff40003800000 */
.L_x_313:
[----:B------:R-:W-:Y:S05]  /*fbc0*/  BSYNC B0 ;  /* 0x0000000000007941 */ /* 0x000fea0003800000 */
.L_x_312:
[----:B------:R-:W-:Y:S05]  /*fbd0*/  BRA `(.L_x_314) ;  /* 0xffffffcc00307947 */ /* 0x000fea000383ffff */
.L_x_232:
[----:B-1----:R1:W2:Y:S02]  /*fbe0*/  SYNCS.PHASECHK.TRANS64.TRYWAIT P0, [R7+URZ], R4 ;  /* 0x00000004070075a7 */ /* 0x0022a4000800017f */
[----:B--2---:R-:W-:Y:S05]  /*fbf0*/  @!P0 NANOSLEEP.SYNCS 0x989680 ;  /* 0x009896800000895d */ /* 0x004fea0003900000 */
[----:B------:R-:W2:Y:S02]  /*fc00*/  @!P0 SYNCS.PHASECHK.TRANS64 P0, [R7+URZ], R4 ;  /* 0x00000004070085a7 */ /* 0x000ea4000800007f */
[----:B--2---:R-:W-:Y:S05]  /*fc10*/  @!P0 BRA `(.L_x_232) ;  /* 0xfffffffc00f08947 */ /* 0x004fea000383ffff */
[----:B------:R-:W-:Y:S05]  /*fc20*/  BRA `(.L_x_315) ;  /* 0xffffffcc006c7947 */ /* 0x000fea000383ffff */
.L_x_233:
[----:B--2---:R2:W3:Y:S02]  /*fc30*/  SYNCS.PHASECHK.TRANS64.TRYWAIT P0, [R6+URZ], R3 ;  /* 0x00000003060075a7 */ /* 0x0044e4000800017f */
[----:B---3--:R-:W-:Y:S05]  /*fc40*/  @!P0 NANOSLEEP.SYNCS 0x989680 ;  /* 0x009896800000895d */ /* 0x008fea0003900000 */
[----:B------:R-:W3:Y:S02]  /*fc50*/  @!P0 SYNCS.PHASECHK.TRANS64 P0, [R6+URZ], R3 ;  /* 0x00000003060085a7 */ /* 0x000ee4000800007f */
[----:B---3--:R-:W-:Y:S05]  /*fc60*/  @!P0 BRA `(.L_x_233) ;  /* 0xfffffffc00f08947 */ /* 0x008fea000383ffff */
[----:B------:R-:W-:Y:S05]  /*fc70*/  BRA `(.L_x_316) ;  /* 0xffffffcc00747947 */ /* 0x000fea000383ffff */
.L_x_251:
[----:B-1----:R1:W2:Y:S02]  /*fc80*/  SYNCS.PHASECHK.TRANS64.TRYWAIT P2, [R17+URZ+0x34440], R2 ;  /* 0x03444002110075a7 */ /* 0x0022a4000804017f */
[----:B--2---:R-:W-:Y:S05]  /*fc90*/  @!P2 NANOSLEEP.SYNCS 0x989680 ;  /* 0x009896800000a95d */ /* 0x004fea0003900000 */
[----:B------:R-:W2:Y:S02]  /*fca0*/  @!P2 SYNCS.PHASECHK.TRANS64 P2, [R17+URZ+0x34440], R2 ;  /* 0x034440021100a5a7 */ /* 0x000ea4000804007f */
[----:B--2---:R-:W-:Y:S05]  /*fcb0*/  @!P2 BRA `(.L_x_251) ;  /* 0xfffffffc00f0a947 */ /* 0x004fea000383ffff */
[----:B------:R-:W-:Y:S05]  /*fcc0*/  BRA `(.L_x_317) ;  /* 0xffffffe800907947 */ /* 0x000fea000383ffff */
.L_x_257:
[----:B-1----:R1:W3:Y:S02]  /*fcd0*/  SYNCS.PHASECHK.TRANS64.TRYWAIT P0, [R5+URZ+0x34440], R2 ;  /* 0x03444002050075a7 */ /* 0x0022e4000800017f */
[----:B---3--:R-:W-:Y:S05]  /*fce0*/  @!P0 NANOSLEEP.SYNCS 0x989680 ;  /* 0x009896800000895d */ /* 0x008fea0003900000 */
[----:B------:R-:W3:Y:S02]  /*fcf0*/  @!P0 SYNCS.PHASECHK.TRANS64 P0, [R5+URZ+0x34440], R2 ;  /* 0x03444002050085a7 */ /* 0x000ee4000800007f */
[----:B---3--:R-:W-:Y:S05]  /*fd00*/  @!P0 BRA `(.L_x_257) ;  /* 0xfffffffc00f08947 */ /* 0x008fea000383ffff */
[----:B------:R-:W-:Y:S05]  /*fd10*/  BRA `(.L_x_318) ;  /* 0xffffffe800f87947 */ /* 0x000fea000383ffff */
.L_x_259:
[----:B-1----:R1:W3:Y:S02]  /*fd20*/  SYNCS.PHASECHK.TRANS64.TRYWAIT P0, [R7+URZ+0x34440], R0 ;  /* 0x03444000070075a7 */ /* 0x0022e4000800017f */
[----:B---3--:R-:W-:Y:S05]  /*fd30*/  @!P0 NANOSLEEP.SYNCS 0x989680 ;  /* 0x009896800000895d */ /* 0x008fea0003900000 */
[----:B------:R-:W3:Y:S02]  /*fd40*/  @!P0 SYNCS.PHASECHK.TRANS64 P0, [R7+URZ+0x34440], R0 ;  /* 0x03444000070085a7 */ /* 0x000ee4000800007f */
[----:B---3--:R-:W-:Y:S05]  /*fd50*/  @!P0 BRA `(.L_x_259) ;  /* 0xfffffffc00f08947 */ /* 0x008fea000383ffff */
[----:B------:R-:W-:Y:S05]  /*fd60*/  BRA `(.L_x_319) ;  /* 0xffffffec00107947 */ /* 0x000fea000383ffff */
.L_x_261:
[----:B-1----:R1:W3:Y:S02]  /*fd70*/  SYNCS.PHASECHK.TRANS64.TRYWAIT P0, [R7+URZ+0x34440], R0 ;  /* 0x03444000070075a7 */ /* 0x0022e4000800017f */
[----:B---3--:R-:W-:Y:S05]  /*fd80*/  @!P0 NANOSLEEP.SYNCS 0x989680 ;  /* 0x009896800000895d */ /* 0x008fea0003900000 */
[----:B------:R-:W3:Y:S02]  /*fd90*/  @!P0 SYNCS.PHASECHK.TRANS64 P0, [R7+URZ+0x34440], R0 ;  /* 0x03444000070085a7 */ /* 0x000ee4000800007f */
[----:B---3--:R-:W-:Y:S05]  /*fda0*/  @!P0 BRA `(.L_x_261) ;  /* 0xfffffffc00f08947 */ /* 0x008fea000383ffff */
[----:B------:R-:W-:Y:S05]  /*fdb0*/  BRA `(.L_x_320) ;  /* 0xffffffec00287947 */ /* 0x000fea000383ffff */
.L_x_263:
[----:B-1----:R1:W3:Y:S02]  /*fdc0*/  SYNCS.PHASECHK.TRANS64.TRYWAIT P0, [R7+URZ+0x34440], R0 ;  /* 0x03444000070075a7 */ /* 0x0022e4000800017f */
[----:B---3--:R-:W-:Y:S05]  /*fdd0*/  @!P0 NANOSLEEP.SYNCS 0x989680 ;  /* 0x009896800000895d */ /* 0x008fea0003900000 */
[----:B------:R-:W3:Y:S02]  /*fde0*/  @!P0 SYNCS.PHASECHK.TRANS64 P0, [R7+URZ+0x34440], R0 ;  /* 0x03444000070085a7 */ /* 0x000ee4000800007f */
[----:B---3--:R-:W-:Y:S05]  /*fdf0*/  @!P0 BRA `(.L_x_263) ;  /* 0xfffffffc00f08947 */ /* 0x008fea000383ffff */
[----:B------:R-:W-:Y:S05]  /*fe00*/  BRA `(.L_x_321) ;  /* 0xffffffec00407947 */ /* 0x000fea000383ffff */
.L_x_265:
[----:B-1----:R1:W3:Y:S02]  /*fe10*/  SYNCS.PHASECHK.TRANS64.TRYWAIT P0, [R7+URZ+0x34440], R0 ;  /* 0x03444000070075a7 */ /* 0x0022e4000800017f */
[----:B---3--:R-:W-:Y:S05]  /*fe20*/  @!P0 NANOSLEEP.SYNCS 0x989680 ;  /* 0x009896800000895d */ /* 0x008fea0003900000 */
[----:B------:R-:W3:Y:S02]  /*fe30*/  @!P0 SYNCS.PHASECHK.TRANS64 P0, [R7+URZ+0x34440], R0 ;  /* 0x03444000070085a7 */ /* 0x000ee4000800007f */
[----:B---3--:R-:W-:Y:S05]  /*fe40*/  @!P0 BRA `(.L_x_265) ;  /* 0xfffffffc00f08947 */ /* 0x008fea000383ffff */
[----:B------:R-:W-:Y:S05]  /*fe50*/  BRA `(.L_x_322) ;  /* 0xffffffec00587947 */ /* 0x000fea000383ffff */
.L_x_267:
[----:B-1----:R1:W3:Y:S02]  /*fe60*/  SYNCS.PHASECHK.TRANS64.TRYWAIT P0, [R7+URZ+0x34440], R0 ;  /* 0x03444000070075a7 */ /* 0x0022e4000800017f */
[----:B---3--:R-:W-:Y:S05]  /*fe70*/  @!P0 NANOSLEEP.SYNCS 0x989680 ;  /* 0x009896800000895d */ /* 0x008fea0003900000 */
[----:B------:R-:W3:Y:S02]  /*fe80*/  @!P0 SYNCS.PHASECHK.TRANS64 P0, [R7+URZ+0x34440], R0 ;  /* 0x03444000070085a7 */ /* 0x000ee4000800007f */
[----:B---3--:R-:W-:Y:S05]  /*fe90*/  @!P0 BRA `(.L_x_267) ;  /* 0xfffffffc00f08947 */ /* 0x008fea000383ffff */
[----:B------:R-:W-:Y:S05]  /*fea0*/  BRA `(.L_x_323) ;  /* 0xffffffec00707947 */ /* 0x000fea000383ffff */
.L_x_269:
[----:B-1----:R1:W3:Y:S02]  /*feb0*/  SYNCS.PHASECHK.TRANS64.TRYWAIT P0, [R7+URZ+0x34440], R0 ;  /* 0x03444000070075a7 */ /* 0x0022e4000800017f */
[----:B---3--:R-:W-:Y:S05]  /*fec0*/  @!P0 NANOSLEEP.SYNCS 0x989680 ;  /* 0x009896800000895d */ /* 0x008fea0003900000 */
[----:B------:R-:W3:Y:S02]  /*fed0*/  @!P0 SYNCS.PHASECHK.TRANS64 P0, [R7+URZ+0x34440], R0 ;  /* 0x03444000070085a7 */ /* 0x000ee4000800007f */
[----:B---3--:R-:W-:Y:S05]  /*fee0*/  @!P0 BRA `(.L_x_269) ;  /* 0xfffffffc00f08947 */ /* 0x008fea000383ffff */
[----:B------:R-:W-:Y:S05]  /*fef0*/  BRA `(.L_x_324) ;  /* 0xffffffec00887947 */ /* 0x000fea000383ffff */
        .weak           $__internal_0_$__cuda_sm20_div_u64
        .type           $__internal_0_$__cuda_sm20_div_u64,@function
        .size           $__internal_0_$__cuda_sm20_div_u64,(.L_x_248 - $__internal_0_$__cuda_sm20_div_u64)
$__internal_0_$__cuda_sm20_div_u64:
[----:B------:R-:W1:Y:S08]  /*ff00*/  I2F.U64.RP R0, R26 ;  /* 0x0000001a00007312 */ /* 0x000e700000309000 */
[----:B-1----:R-:W1:Y:S02]  /*ff10*/  MUFU.RCP R0, R0 ;  /* 0x0000000000007308 */ /* 0x002e640000001000 */
[----:B-1----:R-:W-:-:S06]  /*ff20*/  VIADD R2, R0, 0x1ffffffe ;  /* 0x1ffffffe00027836 */ /* 0x002fcc0000000000 */
[----:B------:R-:W1:Y:S02]  /*ff30*/  F2I.U64.TRUNC R2, R2 ;  /* 0x0000000200027311 */ /* 0x000e64000020d800 */
[----:B-1----:R-:W-:-:S04]  /*ff40*/  IMAD.WIDE.U32 R16, R2, R26, RZ ;  /* 0x0000001a02107225 */ /* 0x002fc800078e00ff */
[----:B------:R-:W-:Y:S01]  /*ff50*/  IMAD R17, R2, R27, R17 ;  /* 0x0000001b02117224 */ /* 0x000fe200078e0211 */
[----:B------:R-:W-:-:S03]  /*ff60*/  IADD3 R25, P1, RZ, -R16, RZ ;  /* 0x80000010ff197210 */ /* 0x000fc60007f3e0ff */
[----:B------:R-:W-:Y:S02]  /*ff70*/  IMAD R17, R3, R26, R17 ;  /* 0x0000001a03117224 */ /* 0x000fe400078e0211 */
[----:B------:R-:W-:-:S03]  /*ff80*/  IMAD.HI.U32 R16, R2, R25, RZ ;  /* 0x0000001902107227 */ /* 0x000fc600078e00ff */
[----:B------:R-:W-:Y:S01]  /*ff90*/  IADD3.X R29, RZ, ~R17, RZ, P1, !PT ;  /* 0x80000011ff1d7210 */ /* 0x000fe20000ffe4ff */
[----:B------:R-:W-:-:S04]  /*ffa0*/  IMAD.MOV.U32 R17, RZ, RZ, R2 ;  /* 0x000000ffff117224 */ /* 0x000fc800078e0002 */
[----:B------:R-:W-:-:S04]  /*ffb0*/  IMAD.WIDE.U32 R16, P1, R2, R29, R16 ;  /* 0x0000001d02107225 */ /* 0x000fc80007820010 */
[C---:B------:R-:W-:Y:S02]  /*ffc0*/  IMAD R31, R3.reuse, R29, RZ ;  /* 0x0000001d031f7224 */ /* 0x040fe400078e02ff */
[----:B------:R-:W-:-:S04]  /*ffd0*/  IMAD.HI.U32 R16, P2, R3, R25, R16 ;  /* 0x0000001903107227 */ /* 0x000fc80007840010 */
[----:B------:R-:W-:Y:S01]  /*ffe0*/  IMAD.HI.U32 R29, R3, R29, RZ ;  /* 0x0000001d031d7227 */ /* 0x000fe200078e00ff */
[----:B------:R-:W-:-:S03]  /*fff0*/  IADD3 R17, P3, R31, R16, RZ ;  /* 0x000000101f117210 */ /* 0x000fc60007f7e0ff */
[----:B------:R-:W-:Y:S02]  /*10000*/  IMAD.X R0, R29, 0x1, R3, P1 ;  /* 0x000000011d007824 */ /* 0x000fe400008e0603 */
[----:B------:R-:W-:-:S03]  /*10010*/  IMAD.WIDE.U32 R2, R17, R26, RZ ;  /* 0x0000001a11027225 */ /* 0x000fc600078e00ff */
[----:B------:R-:W-:Y:S01]  /*10020*/  IADD3.X R25, RZ, RZ, R0, P3, P2 ;  /* 0x000000ffff197210 */ /* 0x000fe20001fe4400 */
[----:B------:R-:W-:Y:S01]  /*10030*/  IMAD R0, R17, R27, R3 ;  /* 0x0000001b11007224 */ /* 0x000fe200078e0203 */
[----:B------:R-:W-:-:S03]  /*10040*/  IADD3 R3, P1, RZ, -R2, RZ ;  /* 0x80000002ff037210 */ /* 0x000fc60007f3e0ff */
[----:B------:R-:W-:Y:S02]  /*10050*/  IMAD R0, R25, R26, R0 ;  /* 0x0000001a19007224 */ /* 0x000fe400078e0200 */
[----:B------:R-:W-:-:S04]  /*10060*/  IMAD.HI.U32 R16, R17, R3, RZ ;  /* 0x0000000311107227 */ /* 0x000fc800078e00ff */
[----:B------:R-:W-:-:S04]  /*10070*/  IMAD.X R0, RZ, RZ, ~R0, P1 ;  /* 0x000000ffff007224 */ /* 0x000fc800008e0e00 */
[----:B------:R-:W-:-:S04]  /*10080*/  IMAD.WIDE.U32 R16, P1, R17, R0, R16 ;  /* 0x0000000011107225 */ /* 0x000fc80007820010 */
[C---:B------:R-:W-:Y:S02]  /*10090*/  IMAD R2, R25.reuse, R0, RZ ;  /* 0x0000000019027224 */ /* 0x040fe400078e02ff */
[----:B------:R-:W-:-:S04]  /*100a0*/  IMAD.HI.U32 R17, P2, R25, R3, R16 ;  /* 0x0000000319117227 */ /* 0x000fc80007840010 */
[----:B------:R-:W-:Y:S01]  /*100b0*/  IMAD.HI.U32 R0, R25, R0, RZ ;  /* 0x0000000019007227 */ /* 0x000fe200078e00ff */
[----:B------:R-:W-:-:S03]  /*100c0*/  IADD3 R17, P3, R2, R17, RZ ;  /* 0x0000001102117210 */ /* 0x000fc60007f7e0ff */
[----:B------:R-:W-:Y:S02]  /*100d0*/  IMAD.X R25, R0, 0x1, R25, P1 ;  /* 0x0000000100197824 */ /* 0x000fe400008e0619 */
[----:B------:R-:W-:-:S03]  /*100e0*/  IMAD.HI.U32 R2, R17, UR13, RZ ;  /* 0x0000000d11027c27 */ /* 0x000fc6000f8e00ff */
[----:B------:R-:W-:Y:S01]  /*100f0*/  IADD3.X R25, RZ, RZ, R25, P3, P2 ;  /* 0x000000ffff197210 */ /* 0x000fe20001fe4419 */
[----:B------:R-:W-:Y:S02]  /*10100*/  IMAD.MOV.U32 R3, RZ, RZ, RZ ;  /* 0x000000ffff037224 */ /* 0x000fe400078e00ff */
[----:B------:R-:W-:-:S04]  /*10110*/  IMAD.WIDE.U32 R2, R17, UR21, R2 ;  /* 0x0000001511027c25 */ /* 0x000fc8000f8e0002 */
[C---:B------:R-:W-:Y:S02]  /*10120*/  IMAD R17, R25.reuse, UR21, RZ ;  /* 0x0000001519117c24 */ /* 0x040fe4000f8e02ff */
[----:B------:R-:W-:-:S04]  /*10130*/  IMAD.HI.U32 R2, P1, R25, UR13, R2 ;  /* 0x0000000d19027c27 */ /* 0x000fc8000f820002 */
[----:B------:R-:W-:Y:S01]  /*10140*/  IMAD.HI.U32 R0, R25, UR21, RZ ;  /* 0x0000001519007c27 */ /* 0x000fe2000f8e00ff */
[----:B------:R-:W-:-:S03]  /*10150*/  IADD3 R17, P2, R17, R2, RZ ;  /* 0x0000000211117210 */ /* 0x000fc60007f5e0ff */
[----:B------:R-:W-:Y:S02]  /*10160*/  IMAD.X R0, RZ, RZ, R0, P1 ;  /* 0x000000ffff007224 */ /* 0x000fe400008e0600 */
[----:B------:R-:W-:-:S04]  /*10170*/  IMAD.WIDE.U32 R2, R17, R26, RZ ;  /* 0x0000001a11027225 */ /* 0x000fc800078e00ff */
[----:B------:R-:W-:Y:S01]  /*10180*/  IMAD.X R0, RZ, RZ, R0, P2 ;  /* 0x000000ffff007224 */ /* 0x000fe200010e0600 */
[----:B------:R-:W-:Y:S01]  /*10190*/  IADD3 R25, P2, -R2, UR13, RZ ;  /* 0x0000000d02197c10 */ /* 0x000fe2000ff5e1ff */
[----:B------:R-:W-:-:S03]  /*101a0*/  IMAD R3, R17, R27, R3 ;  /* 0x0000001b11037224 */ /* 0x000fc600078e0203 */
[-C--:B------:R-:W-:Y:S01]  /*101b0*/  ISETP.GE.U32.AND P1, PT, R25, R26.reuse, PT ;  /* 0x0000001a1900720c */ /* 0x080fe20003f26070 */
[----:B------:R-:W-:-:S05]  /*101c0*/  IMAD R0, R0, R26, R3 ;  /* 0x0000001a00007224 */ /* 0x000fca00078e0203 */
[----:B------:R-:W-:Y:S02]  /*101d0*/  IADD3.X R16, ~R0, UR21, RZ, P2, !PT ;  /* 0x0000001500107c10 */ /* 0x000fe400097fe5ff */
[----:B------:R-:W-:Y:S02]  /*101e0*/  IADD3 R2, P2, -R26, R25, RZ ;  /* 0x000000191a027210 */ /* 0x000fe40007f5e1ff */
[C---:B------:R-:W-:Y:S02]  /*101f0*/  ISETP.GE.U32.AND.EX P1, PT, R16.reuse, R27, PT, P1 ;  /* 0x0000001b1000720c */ /* 0x040fe40003f26110 */
[----:B------:R-:W-:Y:S01]  /*10200*/  IADD3 R0, R17, 0x1, RZ ;  /* 0x0000000111007810 */ /* 0x000fe20007ffe0ff */
[----:B------:R-:W-:Y:S01]  /*10210*/  IMAD.X R3, R16, 0x1, ~R27, P2 ;  /* 0x0000000110037824 */ /* 0x000fe200010e0e1b */
[----:B------:R-:W-:Y:S02]  /*10220*/  SEL R2, R2, R25, P1 ;  /* 0x0000001902027207 */ /* 0x000fe40000800000 */
[----:B------:R-:W-:-:S02]  /*10230*/  SEL R17, R0, R17, P1 ;  /* 0x0000001100117207 */ /* 0x000fc40000800000 */
[----:B------:R-:W-:Y:S02]  /*10240*/  SEL R3, R3, R16, P1 ;  /* 0x0000001003037207 */ /* 0x000fe40000800000 */
[----:B------:R-:W-:Y:S01]  /*10250*/  ISETP.GE.U32.AND P1, PT, R2, R26, PT ;  /* 0x0000001a0200720c */ /* 0x000fe20003f26070 */
[----:B------:R-:W-:Y:S01]  /*10260*/  VIADD R0, R17, 0x1 ;  /* 0x0000000111007836 */ /* 0x000fe20000000000 */
[----:B------:R-:W-:Y:S01]  /*10270*/  ISETP.NE.U32.AND P2, PT, R26, RZ, PT ;  /* 0x000000ff1a00720c */ /* 0x000fe20003f45070 */
[----:B------:R-:W-:Y:S01]  /*10280*/  IMAD.MOV.U32 R2, RZ, RZ, R12 ;  /* 0x000000ffff027224 */ /* 0x000fe200078e000c */
[----:B------:R-:W-:Y:S01]  /*10290*/  ISETP.GE.U32.AND.EX P1, PT, R3, R27, PT, P1 ;  /* 0x0000001b0300720c */ /* 0x000fe20003f26110 */
[----:B------:R-:W-:Y:S01]  /*102a0*/  IMAD.MOV.U32 R3, RZ, RZ, 0x0 ;  /* 0x00000000ff037424 */ /* 0x000fe200078e00ff */
[----:B------:R-:W-:Y:S02]  /*102b0*/  ISETP.NE.AND.EX P2, PT, R27, RZ, PT, P2 ;  /* 0x000000ff1b00720c */ /* 0x000fe40003f45320 */
[----:B------:R-:W-:-:S04]  /*102c0*/  SEL R0, R0, R17, P1 ;  /* 0x0000001100007207 */ /* 0x000fc80000800000 */
[----:B------:R-:W-:Y:S01]  /*102d0*/  SEL R0, R0, 0xffffffff, P2 ;  /* 0xffffffff00007807 */ /* 0x000fe20001000000 */
[----:B------:R-:W-:Y:S06]  /*102e0*/  RET.REL.NODEC R2 `(_ZN7cutlass13device_kernelINS_4gemm6kernel13GemmUniversalINS1_17GroupProblemShapeIN4cute5tupleIJiiiEEEEENS1_10collective13CollectiveMmaINS1_39MainloopSm90ArrayTmaGmmaWarpSpecializedILi3ENS6_IJNS5_1CILi2EEENSC_ILi1EEESE_EEENS1_40KernelPtrArrayTmaWarpSpecializedPingpongEEENS6_IJNSC_ILi128EEESI_SI_EEENS_10bfloat16_tEPNS6_IJlSE_NSC_ILi0EEEEEESK_SN_NS5_8TiledMMAINS5_8MMA_AtomIJNS5_4SM904GMMA28MMA_64x128x16_F32BF16BF16_SSILNSR_5MajorE0ELST_0ELNSR_7ScaleInE1ELSU_1EEEEEENS5_6LayoutINS6_IJSE_SE_SE_EEENS6_IJSL_SL_SL_EEEEENS6_IJNS5_10UnderscoreES11_S11_EEEEENS5_13SM90_TMA_LOADENS5_14ComposedLayoutINS5_7SwizzleILi3ELi4ELi3EEENS5_18smem_ptr_flag_bitsILi16EEENSX_INS6_IJNSC_ILi8EEENSC_ILi64EEEEEENS6_IJS1B_SE_EEEEEEEvNS5_8identityENS5_23SM90_TMA_LOAD_MULTICASTES1F_vS1G_EENS_8epilogue10collective18CollectiveEpilogueINS1J_30Sm90PtrArrayTmaWarpSpecializedILi4ELi2ELi16ELb1ELb0ELi2EEEJSJ_NS6_IJS1B_NSC_ILi32EEEEEENS_6half_tEPNS6_IJSE_lSL_EEES1Q_S1S_NS1J_6fusion15FusionCallbacksIS1N_NS1T_17LinearCombinationIS1Q_fS1Q_fLNS_15FloatRoundStyleE2EEESJ_S1P_JEEES14_NS15_IS17_S19_NSX_INS6_IJS1B_S1A_EEENS6_IJSE_S1B_EEEEEEENS5_17SM75_U16x8_LDSM_TENS5_14SM90_TMA_STOREES22_NS5_17SM90_U16x8_STSM_TENS5_9Copy_AtomIJNS5_17SM90_U32x4_STSM_NES1Q_EEEvEEEvvEEEEvNT_6ParamsE) ;  /* 0xfffffefc02447950 */ /* 0x000fec0003c3ffff */
.L_x_248:
[----:B------:R-:W-:Y:S01]  /*102f0*/  UMOV UR28, UR23 ;  /* 0x00000017001c7c82 */ /* 0x000fe20008000000 */
[----:B------:R-:W-:Y:S02]  /*10300*/  UMOV UR29, UR34 ;  /* 0x00000022001d7c82 */ /* 0x000fe40008000000 */
[----:B------:R-:W1:Y:S08]  /*10310*/  I2F.U64.RP R13, UR28 ;  /* 0x0000001c000d7d12 */ /* 0x000e700008309000 */
[----:B-1----:R-:W1:Y:S02]  /*10320*/  MUFU.RCP R13, R13 ;  /* 0x0000000d000d7308 */ /* 0x002e640000001000 */
[----:B-1----:R-:W-:-:S06]  /*10330*/  VIADD R2, R13, 0x1ffffffe ;  /* 0x1ffffffe0d027836 */ /* 0x002fcc0000000000 */
[----:B------:R-:W1:Y:S02]  /*10340*/  F2I.U64.TRUNC R2, R2 ;  /* 0x0000000200027311 */ /* 0x000e64000020d800 */
[----:B-1----:R-:W-:Y:S01]  /*10350*/  R2UR UR28, R2 ;  /* 0x00000000021c72ca */ /* 0x002fe200000e0000 */
[----:B------:R-:W-:Y:S01]  /*10360*/  IMAD.MOV.U32 R2, RZ, RZ, R12 ;  /* 0x000000ffff027224 */ /* 0x000fe200078e000c */
[----:B------:R-:W-:Y:S01]  /*10370*/  R2UR UR29, R3 ;  /* 0x00000000031d72ca */ /* 0x000fe200000e0000 */
[----:B------:R-:W-:-:S10]  /*10380*/  IMAD.MOV.U32 R3, RZ, RZ, 0x0 ;  /* 0x00000000ff037424 */ /* 0x000fd400078e00ff */
[----:B------:R-:W-:-:S04]  /*10390*/  UIMAD.WIDE.U32 UR30, UR28, UR23, URZ ;  /* 0x000000171c1e72a5 */ /* 0x000fc8000f8e003f */
[----:B------:R-:W-:Y:S02]  /*103a0*/  UIMAD UR31, UR28, UR34, UR31 ;  /* 0x000000221c1f72a4 */ /* 0x000fe4000f8e021f */
[----:B------:R-:W-:Y:S02]  /*103b0*/  UIADD3 UR36, UP1, URZ, -UR30, URZ ;  /* 0x8000001e3f247290 */ /* 0x000fe4000ff3e03f */
[----:B------:R-:W-:Y:S02]  /*103c0*/  UIMAD UR32, UR29, UR23, UR31 ;  /* 0x000000171d2072a4 */ /* 0x000fe4000f8e021f */
[----:B------:R-:W-:Y:S02]  /*103d0*/  UIMAD.WIDE.U32 UR30, UR28, UR36, URZ ;  /* 0x000000241c1e72a5 */ /* 0x000fe4000f8e003f */
[----:B------:R-:W-:-:S05]  /*103e0*/  UIADD3.X UR37, URZ, ~UR32, URZ, UP1, !UPT ;  /* 0x800000203f257290 */ /* 0x000fca0008ffe43f */
[----:B------:R-:W-:Y:S01]  /*103f0*/  UMOV UR30, UR31 ;  /* 0x0000001f001e7c82 */ /* 0x000fe20008000000 */
[----:B------:R-:W-:Y:S02]  /*10400*/  UMOV UR31, UR28 ;  /* 0x0000001c001f7c82 */ /* 0x000fe40008000000 */
[----:B------:R-:W-:Y:S02]  /*10410*/  UIMAD.WIDE.U32 UR32, UP1, UR28, UR37, UR30 ;  /* 0x000000251c2072a5 */ /* 0x000fe4000f82001e */
[----:B------:R-:W-:Y:S02]  /*10420*/  UIMAD.WIDE.U32 UR30, UR29, UR37, URZ ;  /* 0x000000251d1e72a5 */ /* 0x000fe4000f8e003f */
[----:B------:R-:W-:Y:S02]  /*10430*/  UIMAD.WIDE.U32 UR32, UP2, UR29, UR36, UR32 ;  /* 0x000000241d2072a5 */ /* 0x000fe4000f840020 */
[----:B------:R-:W-:Y:S02]  /*10440*/  UIMAD UR37, UR29, UR37, URZ ;  /* 0x000000251d2572a4 */ /* 0x000fe4000f8e023f */
[----:B------:R-:W-:-:S02]  /*10450*/  UIADD3.X UR30, UR31, UR29, URZ, UP1, !UPT ;  /* 0x0000001d1f1e7290 */ /* 0x000fc40008ffe43f */
[----:B------:R-:W-:-:S04]  /*10460*/  UIADD3 UR33, UP4, UR37, UR33, URZ ;  /* 0x0000002125217290 */ /* 0x000fc8000ff9e03f */
[----:B------:R-:W-:Y:S02]  /*10470*/  UIMAD.WIDE.U32 UR28, UR33, UR23, URZ ;  /* 0x00000017211c72a5 */ /* 0x000fe4000f8e003f */
[----:B------:R-:W-:Y:S02]  /*10480*/  UIADD3.X UR36, URZ, URZ, UR30, UP4, UP2 ;  /* 0x0000003f3f247290 */ /* 0x000fe4000a7e441e */
[----:B------:R-:W-:Y:S02]  /*10490*/  UIMAD UR29, UR33, UR34, UR29 ;  /* 0x00000022211d72a4 */ /* 0x000fe4000f8e021d */
[----:B------:R-:W-:Y:S02]  /*104a0*/  UIADD3 UR37, UP1, URZ, -UR28, URZ ;  /* 0x8000001c3f257290 */ /* 0x000fe4000ff3e03f */
[----:B------:R-:W-:Y:S02]  /*104b0*/  UIMAD UR30, UR36, UR23, UR29 ;  /* 0x00000017241e72a4 */ /* 0x000fe4000f8e021d */
[----:B------:R-:W-:-:S02]  /*104c0*/  UIMAD.WIDE.U32 UR28, UR33, UR37, URZ ;  /* 0x00000025211c72a5 */ /* 0x000fc4000f8e003f */
[----:B------:R-:W-:-:S05]  /*104d0*/  UIADD3.X UR40, URZ, ~UR30, URZ, UP1, !UPT ;  /* 0x8000001e3f287290 */ /* 0x000fca0008ffe43f */
[----:B------:R-:W-:Y:S01]  /*104e0*/  UMOV UR32, UR29 ;  /* 0x0000001d00207c82 */ /* 0x000fe20008000000 */
[----:B------:R-:W-:Y:S02]  /*104f0*/  UIMAD.WIDE.U32 UR28, UR36, UR40, URZ ;  /* 0x00000028241c72a5 */ /* 0x000fe4000f8e003f */
[----:B------:R-:W-:Y:S02]  /*10500*/  UIMAD.WIDE.U32 UR30, UP1, UR33, UR40, UR32 ;  /* 0x00000028211e72a5 */ /* 0x000fe4000f820020 */
[----:B------:R-:W-:Y:S02]  /*10510*/  UIMAD UR32, UR36, UR40, URZ ;  /* 0x00000028242072a4 */ /* 0x000fe4000f8e023f */
[----:B------:R-:W-:Y:S02]  /*10520*/  UIMAD.WIDE.U32 UR30, UP2, UR36, UR37, UR30 ;  /* 0x00000025241e72a5 */ /* 0x000fe4000f84001e */
[----:B------:R-:W-:Y:S02]  /*10530*/  UIADD3.X UR36, UR29, UR36, URZ, UP1, !UPT ;  /* 0x000000241d247290 */ /* 0x000fe40008ffe43f */
[----:B------:R-:W-:-:S04]  /*10540*/  UIADD3 UR32, UP4, UR32, UR31, URZ ;  /* 0x0000001f20207290 */ /* 0x000fc8000ff9e03f */
[----:B------:R-:W-:Y:S02]  /*10550*/  UIMAD.WIDE.U32 UR30, UR32, UR24, URZ ;  /* 0x00000018201e72a5 */ /* 0x000fe4000f8e003f */
[----:B------:R-:W-:-:S05]  /*10560*/  UIADD3.X UR36, URZ, URZ, UR36, UP4, UP2 ;  /* 0x0000003f3f247290 */ /* 0x000fca000a7e4424 */
[----:B------:R-:W-:Y:S01]  /*10570*/  UMOV UR30, UR31 ;  /* 0x0000001f001e7c82 */ /* 0x000fe20008000000 */
[----:B------:R-:W-:Y:S02]  /*10580*/  UMOV UR31, URZ ;  /* 0x0000003f001f7c82 */ /* 0x000fe40008000000 */
[----:B------:R-:W-:Y:S02]  /*10590*/  UIMAD.WIDE.U32 UR28, UR32, UR25, UR30 ;  /* 0x00000019201c72a5 */ /* 0x000fe4000f8e001e */
[----:B------:R-:W-:Y:S02]  /*105a0*/  UIMAD UR32, UR36, UR25, URZ ;  /* 0x00000019242072a4 */ /* 0x000fe4000f8e023f */
[----:B------:R-:W-:Y:S02]  /*105b0*/  UIMAD.WIDE.U32 UR28, UP1, UR36, UR24, UR28 ;  /* 0x00000018241c72a5 */ /* 0x000fe4000f82001c */
[----:B------:R-:W-:Y:S02]  /*105c0*/  UIMAD.WIDE.U32 UR30, UR36, UR25, URZ ;  /* 0x00000019241e72a5 */ /* 0x000fe4000f8e003f */
[----:B------:R-:W-:-:S02]  /*105d0*/  UIADD3 UR32, UP2, UR32, UR29, URZ ;  /* 0x0000001d20207290 */ /* 0x000fc4000ff5e03f */
[----:B------:R-:W-:Y:S02]  /*105e0*/  UIADD3.X UR30, UR31, URZ, URZ, UP1, !UPT ;  /* 0x0000003f1f1e7290 */ /* 0x000fe40008ffe43f */
[----:B------:R-:W-:Y:S02]  /*105f0*/  UIMAD.WIDE.U32 UR28, UR32, UR23, URZ ;  /* 0x00000017201c72a5 */ /* 0x000fe4000f8e003f */
[----:B------:R-:W-:Y:S02]  /*10600*/  UIADD3.X UR30, URZ, UR30, URZ, UP2, !UPT ;  /* 0x0000001e3f1e7290 */ /* 0x000fe400097fe43f */
[----:B------:R-:W-:Y:S02]  /*10610*/  UIMAD UR29, UR32, UR34, UR29 ;  /* 0x00000022201d72a4 */ /* 0x000fe4000f8e021d */
[----:B------:R-:W-:Y:S02]  /*10620*/  UIADD3 UR31, UP2, -UR28, UR24, URZ ;  /* 0x000000181c1f7290 */ /* 0x000fe4000ff5e13f */
[----:B------:R-:W-:-:S02]  /*10630*/  UIMAD UR29, UR30, UR23, UR29 ;  /* 0x000000171e1d72a4 */ /* 0x000fc4000f8e021d */
[----:B------:R-:W-:Y:S02]  /*10640*/  UISETP.GE.U32.AND UP1, UPT, UR31, UR23, UPT ;  /* 0x000000171f00728c */ /* 0x000fe4000bf26070 */
[----:B------:R-:W-:Y:S02]  /*10650*/  UIADD3.X UR30, ~UR29, UR25, URZ, UP2, !UPT ;  /* 0x000000191d1e7290 */ /* 0x000fe400097fe53f */
[----:B------:R-:W-:Y:S02]  /*10660*/  UIADD3 UR25, UP2, -UR23, UR31, URZ ;  /* 0x0000001f17197290 */ /* 0x000fe4000ff5e13f */
[----:B------:R-:W-:Y:S02]  /*10670*/  UISETP.GE.U32.AND.EX UP1, UPT, UR30, UR34, UPT, UP1 ;  /* 0x000000221e00728c */ /* 0x000fe4000bf26110 */
[----:B------:R-:W-:Y:S02]  /*10680*/  UIADD3 UR28, UR32, 0x1, URZ ;  /* 0x00000001201c7890 */ /* 0x000fe4000fffe03f */
[----:B------:R-:W-:-:S02]  /*10690*/  UIADD3.X UR29, ~UR34, UR30, URZ, UP2, !UPT ;  /* 0x0000001e221d7290 */ /* 0x000fc400097fe53f */
[----:B------:R-:W-:Y:S02]  /*106a0*/  USEL UR25, UR25, UR31, UP1 ;  /* 0x0000001f19197287 */ /* 0x000fe40008800000 */
[----:B------:R-:W-:Y:S02]  /*106b0*/  USEL UR29, UR29, UR30, UP1 ;  /* 0x0000001e1d1d7287 */ /* 0x000fe40008800000 */
[----:B------:R-:W-:Y:S02]  /*106c0*/  USEL UR32, UR28, UR32, UP1 ;  /* 0x000000201c207287 */ /* 0x000fe40008800000 */
[----:B------:R-:W-:Y:S02]  /*106d0*/  UISETP.GE.U32.AND UP1, UPT, UR25, UR23, UPT ;  /* 0x000000171900728c */ /* 0x000fe4000bf26070 */
[----:B------:R-:W-:Y:S02]  /*106e0*/  UISETP.NE.U32.AND UP2, UPT, UR23, URZ, UPT ;  /* 0x0000003f1700728c */ /* 0x000fe4000bf45070 */
[----:B------:R-:W-:-:S02]  /*106f0*/  UIADD3 UR25, UR32, 0x1, URZ ;  /* 0x0000000120197890 */ /* 0x000fc4000fffe03f */
[----:B------:R-:W-:Y:S02]  /*10700*/  UISETP.GE.U32.AND.EX UP1, UPT, UR29, UR34, UPT, UP1 ;  /* 0x000000221d00728c */ /* 0x000fe4000bf26110 */
[----:B------:R-:W-:Y:S02]  /*10710*/  UISETP.NE.AND.EX UP2, UPT, UR34, URZ, UPT, UP2 ;  /* 0x0000003f2200728c */ /* 0x000fe4000bf45320 */
[----:B------:R-:W-:-:S04]  /*10720*/  USEL UR25, UR25, UR32, UP1 ;  /* 0x0000002019197287 */ /* 0x000fc80008800000 */
[----:B------:R-:W-:Y:S01]  /*10730*/  USEL UR28, UR25, 0xffffffff, UP2 ;  /* 0xffffffff191c7887 */ /* 0x000fe20009000000 */
[----:B------:R-:W-:Y:S11]  /*10740*/  RET.REL.NODEC R2 `(_ZN7cutlass13device_kernelINS_4gemm6kernel13GemmUniversalINS1_17GroupProblemShapeIN4cute5tupleIJiiiEEEEENS1_10collective13CollectiveMmaINS1_39MainloopSm90ArrayTmaGmmaWarpSpecializedILi3ENS6_IJNS5_1CILi2EEENSC_ILi1EEESE_EEENS1_40KernelPtrArrayTmaWarpSpecializedPingpongEEENS6_IJNSC_ILi128EEESI_SI_EEENS_10bfloat16_tEPNS6_IJlSE_NSC_ILi0EEEEEESK_SN_NS5_8TiledMMAINS5_8MMA_AtomIJNS5_4SM904GMMA28MMA_64x128x16_F32BF16BF16_SSILNSR_5MajorE0ELST_0ELNSR_7ScaleInE1ELSU_1EEEEEENS5_6LayoutINS6_IJSE_SE_SE_EEENS6_IJSL_SL_SL_EEEEENS6_IJNS5_10UnderscoreES11_S11_EEEEENS5_13SM90_TMA_LOADENS5_14ComposedLayoutINS5_7SwizzleILi3ELi4ELi3EEENS5_18smem_ptr_flag_bitsILi16EEENSX_INS6_IJNSC_ILi8EEENSC_ILi64EEEEEENS6_IJS1B_SE_EEEEEEEvNS5_8identityENS5_23SM90_TMA_LOAD_MULTICASTES1F_vS1G_EENS_8epilogue10collective18CollectiveEpilogueINS1J_30Sm90PtrArrayTmaWarpSpecializedILi4ELi2ELi16ELb1ELb0ELi2EEEJSJ_NS6_IJS1B_NSC_ILi32EEEEEENS_6half_tEPNS6_IJSE_lSL_EEES1Q_S1S_NS1J_6fusion15FusionCallbacksIS1N_NS1T_17LinearCombinationIS1Q_fS1Q_fLNS_15FloatRoundStyleE2EEESJ_S1P_JEEES14_NS15_IS17_S19_NSX_INS6_IJS1B_S1A_EEENS6_IJSE_S1B_EEEEEEENS5_17SM75_U16x8_LDSM_TENS5_14SM90_TMA_STOREES22_NS5_17SM90_U16x8_STSM_TENS5_9Copy_AtomIJNS5_17SM90_U32x4_STSM_NES1Q_EEEvEEEvvEEEEvNT_6ParamsE) ;  /* 0xfffffef8022c7950 */ /* 0x000ff60003c3ffff */
.L_x_325:
[----:B------:R-:W-:-:S00]  /*10750*/  BRA `(.L_x_325) ;  /* 0xfffffffc00fc7947 */ /* 0x000fc0000383ffff */
[----:B------:R-:W-:-:S00]  /*10760*/  NOP ;  /* 0x0000000000007918 */ /* 0x000fc00000000000 */
        /* <DEDUP_REMOVED lines=9> */
.L_x_326:


//--------------------- .nv.global.init           --------------------------
	.section	.nv.global.init,"aw",@progbits
.nv.global.init:
	.type		$str$24,@object
	.size		$str$24,($str$25 - $str$24)
$str$24:
        /*0000*/ 	.byte	0x28, 0x61, 0x64, 0x64, 0x72, 0x65, 0x73, 0x73, 0x20, 0x26, 0x20, 0x6d, 0x61, 0x73, 0x6b, 0x29
        /*0010*/ 	.byte	0x20, 0x3d, 0x3d, 0x20, 0x30, 0x00
	.type		$str$25,@object
	.size		$str$25,(__unnamed_1 - $str$25)
$str$25:
        /*0016*/ 	.byte	0x2f, 0x74, 0x6d, 0x70, 0x2f, 0x63, 0x75, 0x74, 0x6c, 0x61, 0x73, 0x73, 0x5f, 0x73, 0x77, 0x65
        /*0026*/ 	.byte	0x65, 0x70, 0x5f, 0x73, 0x72, 0x63, 0x2f, 0x69, 0x6e, 0x63, 0x6c, 0x75, 0x64, 0x65, 0x2f, 0x63
        /*0036*/ 	.byte	0x75, 0x74, 0x65, 0x2f, 0x70, 0x6f, 0x69, 0x6e, 0x74, 0x65, 0x72, 0x5f, 0x66, 0x6c, 0x61, 0x67
        /*0046*/ 	.byte	0x67, 0x65, 0x64, 0x2e, 0x68, 0x70, 0x70, 0x00
	.type		__unnamed_1,@object
	.size		__unnamed_1,(.L_0 - __unnamed_1)
__unnamed_1:
        /*004e*/ 	.byte	0x61, 0x75, 0x74, 0x6f, 0x20, 0x63, 0x75, 0x74, 0x65, 0x3a, 0x3a, 0x61, 0x73, 0x5f, 0x70, 0x6f
        /* <DEDUP_REMOVED lines=27> */
        /*020e*/ 	.byte	0x3e, 0x3e, 0x3e, 0x3e, 0x3e, 0x5d, 0x00
.L_0:


//--------------------- .nv.shared._ZN7cutlass13device_kernelINS_4gemm6kernel13GemmUniversalINS1_17GroupProblemShapeIN4cute5tupleIJiiiEEEEENS1_10collective13CollectiveMmaINS1_39MainloopSm90ArrayTmaGmmaWarpSpecializedILi3ENS6_IJNS5_1CILi2EEENSC_ILi1EEESE_EEENS1_40KernelPtrArrayTmaWarpSpecializedPingpongEEENS6_IJNSC_ILi128EEESI_SI_EEENS_10bfloat16_tEPNS6_IJlSE_NSC_ILi0EEEEEESK_SN_NS5_8TiledMMAINS5_8MMA_AtomIJNS5_4SM904GMMA28MMA_64x128x16_F32BF16BF16_SSILNSR_5MajorE0ELST_0ELNSR_7ScaleInE1ELSU_1EEEEEENS5_6LayoutINS6_IJSE_SE_SE_EEENS6_IJSL_SL_SL_EEEEENS6_IJNS5_10UnderscoreES11_S11_EEEEENS5_13SM90_TMA_LOADENS5_14ComposedLayoutINS5_7SwizzleILi3ELi4ELi3EEENS5_18smem_ptr_flag_bitsILi16EEENSX_INS6_IJNSC_ILi8EEENSC_ILi64EEEEEENS6_IJS1B_SE_EEEEEEEvNS5_8identityENS5_23SM90_TMA_LOAD_MULTICASTES1F_vS1G_EENS_8epilogue10collective18CollectiveEpilogueINS1J_30Sm90PtrArrayTmaWarpSpecializedILi4ELi2ELi16ELb1ELb0ELi2EEEJSJ_NS6_IJS1B_NSC_ILi32EEEEEENS_6half_tEPNS6_IJSE_lSL_EEES1Q_S1S_NS1J_6fusion15FusionCallbacksIS1N_NS1T_17LinearCombinationIS1Q_fS1Q_fLNS_15FloatRoundStyleE2EEESJ_S1P_JEEES14_NS15_IS17_S19_NSX_INS6_IJS1B_S1A_EEENS6_IJSE_S1B_EEEEEEENS5_17SM75_U16x8_LDSM_TENS5_14SM90_TMA_STOREES22_NS5_17SM90_U16x8_STSM_TENS5_9Copy_AtomIJNS5_17SM90_U32x4_STSM_NES1Q_EEEvEEEvvEEEEvNT_6ParamsE --------------------------
	.section	.nv.shared._ZN7cutlass13device_kernelINS_4gemm6kernel13GemmUniversalINS1_17GroupProblemShapeIN4cute5tupleIJiiiEEEEENS1_10collective13CollectiveMmaINS1_39MainloopSm90ArrayTmaGmmaWarpSpecializedILi3ENS6_IJNS5_1CILi2EEENSC_ILi1EEESE_EEENS1_40KernelPtrArrayTmaWarpSpecializedPingpongEEENS6_IJNSC_ILi128EEESI_SI_EEENS_10bfloat16_tEPNS6_IJlSE_NSC_ILi0EEEEEESK_SN_NS5_8TiledMMAINS5_8MMA_AtomIJNS5_4SM904GMMA28MMA_64x128x16_F32BF16BF16_SSILNSR_5MajorE0ELST_0ELNSR_7ScaleInE1ELSU_1EEEEEENS5_6LayoutINS6_IJSE_SE_SE_EEENS6_IJSL_SL_SL_EEEEENS6_IJNS5_10UnderscoreES11_S11_EEEEENS5_13SM90_TMA_LOADENS5_14ComposedLayoutINS5_7SwizzleILi3ELi4ELi3EEENS5_18smem_ptr_flag_bitsILi16EEENSX_INS6_IJNSC_ILi8EEENSC_ILi64EEEEEENS6_IJS1B_SE_EEEEEEEvNS5_8identityENS5_23SM90_TMA_LOAD_MULTICASTES1F_vS1G_EENS_8epilogue10collective18CollectiveEpilogueINS1J_30Sm90PtrArrayTmaWarpSpecializedILi4ELi2ELi16ELb1ELb0ELi2EEEJSJ_NS6_IJS1B_NSC_ILi32EEEEEENS_6half_tEPNS6_IJSE_lSL_EEES1Q_S1S_NS1J_6fusion15FusionCallbacksIS1N_NS1T_17LinearCombinationIS1Q_fS1Q_fLNS_15FloatRoundStyleE2EEESJ_S1P_JEEES14_NS15_IS17_S19_NSX_INS6_IJS1B_S1A_EEENS6_IJSE_S1B_EEEEEEENS5_17SM75_U16x8_LDSM_TENS5_14SM90_TMA_STOREES22_NS5_17SM90_U16x8_STSM_TENS5_9Copy_AtomIJNS5_17SM90_U32x4_STSM_NES1Q_EEEvEEEvvEEEEvNT_6ParamsE,"aw",@nobits
	.sectionflags	@""
	.align	16
	.zero		1024


//--------------------- .nv.shared.reserved.0     --------------------------
	.section	.nv.shared.reserved.0,"aw",@nobits
	.weak		__nv_reservedSMEM_offset_0_alias
	.size		__nv_reservedSMEM_offset_0_alias, 0, 0
	.other		__nv_reservedSMEM_offset_0_alias,@"STO_CUDA_RESERVED_SHARED STV_DEFAULT"
__nv_reservedSMEM_offset_0_alias:
	.zero		0


//--------------------- .nv.global                --------------------------
	.section	.nv.global,"aw",@nobits
.nv.global:
	.type		_ZN39_INTERNAL_892c1bcf_4_k_cu_5ea1268f_27134cute1_E,@object
	.size		_ZN39_INTERNAL_892c1bcf_4_k_cu_5ea1268f_27134cute1_E,(_ZN39_INTERNAL_892c1bcf_4_k_cu_5ea1268f_27134cuda3std3__45__cpo6cbeginE - _ZN39_INTERNAL_892c1bcf_4_k_cu_5ea1268f_27134cute1_E)
_ZN39_INTERNAL_892c1bcf_4_k_cu_5ea1268f_27134cute1_E:
	.zero		1
	.type		_ZN39_INTERNAL_892c1bcf_4_k_cu_5ea1268f_27134cuda3std3__45__cpo6cbeginE,@object
	.size		_ZN39_INTERNAL_892c1bcf_4_k_cu_5ea1268f_27134cuda3std3__45__cpo6cbeginE,(_ZN39_INTERNAL_892c1bcf_4_k_cu_5ea1268f_27134cuda3std3__48in_placeE - _ZN39_INTERNAL_892c1bcf_4_k_cu_5ea1268f_27134cuda3std3__45__cpo6cbeginE)
_ZN39_INTERNAL_892c1bcf_4_k_cu_5ea1268f_27134cuda3std3__45__cpo6cbeginE:
	.zero		1
	.type		_ZN39_INTERNAL_892c1bcf_4_k_cu_5ea1268f_27134cuda3std3__48in_placeE,@object
	.size		_ZN39_INTERNAL_892c1bcf_4_k_cu_5ea1268f_27134cuda3std3__48in_placeE,(_ZN39_INTERNAL_892c1bcf_4_k_cu_5ea1268f_27134cuda3std6ranges3__45__cpo9iter_moveE - _ZN39_INTERNAL_892c1bcf_4_k_cu_5ea1268f_27134cuda3std3__48in_placeE)
_ZN39_INTERNAL_892c1bcf_4_k_cu_5ea1268f_27134cuda3std3__48in_placeE:
	.zero		1
	.type		_ZN39_INTERNAL_892c1bcf_4_k_cu_5ea1268f_27134cuda3std6ranges3__45__cpo9iter_moveE,@object
	.size		_ZN39_INTERNAL_892c1bcf_4_k_cu_5ea1268f_27134cuda3std6ranges3__45__cpo9iter_moveE,(_ZN39_INTERNAL_892c1bcf_4_k_cu_5ea1268f_27134cuda3std3__45__cpo5beginE - _ZN39_INTERNAL_892c1bcf_4_k_cu_5ea1268f_27134cuda3std6ranges3__45__cpo9iter_moveE)
_ZN39_INTERNAL_892c1bcf_4_k_cu_5ea1268f_27134cuda3std6ranges3__45__cpo9iter_moveE:
	.zero		1
	.type		_ZN39_INTERNAL_892c1bcf_4_k_cu_5ea1268f_27134cuda3std3__45__cpo5beginE,@object
	.size		_ZN39_INTERNAL_892c1bcf_4_k_cu_5ea1268f_27134cuda3std3__45__cpo5beginE,(_ZN39_INTERNAL_892c1bcf_4_k_cu_5ea1268f_27134cuda3std3__441_GLOBAL__N__892c1bcf_4_k_cu_5ea1268f_27136ignoreE - _ZN39_INTERNAL_892c1bcf_4_k_cu_5ea1268f_27134cuda3std3__45__cpo5beginE)
_ZN39_INTERNAL_892c1bcf_4_k_cu_5ea1268f_27134cuda3std3__45__cpo5beginE:
	.zero		1
	.type		_ZN39_INTERNAL_892c1bcf_4_k_cu_5ea1268f_27134cuda3std3__441_GLOBAL__N__892c1bcf_4_k_cu_5ea1268f_27136ignoreE,@object
	.size		_ZN39_INTERNAL_892c1bcf_4_k_cu_5ea1268f_27134cuda3std3__441_GLOBAL__N__892c1bcf_4_k_cu_5ea1268f_27136ignoreE,(_ZN39_INTERNAL_892c1bcf_4_k_cu_5ea1268f_27134cute7productE - _ZN39_INTERNAL_892c1bcf_4_k_cu_5ea1268f_27134cuda3std3__441_GLOBAL__N__892c1bcf_4_k_cu_5ea1268f_27136ignoreE)
_ZN39_INTERNAL_892c1bcf_4_k_cu_5ea1268f_27134cuda3std3__441_GLOBAL__N__892c1bcf_4_k_cu_5ea1268f_27136ignoreE:
	.zero		1
	.type		_ZN39_INTERNAL_892c1bcf_4_k_cu_5ea1268f_27134cute7productE,@object
	.size		_ZN39_INTERNAL_892c1bcf_4_k_cu_5ea1268f_27134cute7productE,(_ZN39_INTERNAL_892c1bcf_4_k_cu_5ea1268f_27134cuda3std3__45__cpo3endE - _ZN39_INTERNAL_892c1bcf_4_k_cu_5ea1268f_27134cute7productE)
_ZN39_INTERNAL_892c1bcf_4_k_cu_5ea1268f_27134cute7productE:
	.zero		1
	.type		_ZN39_INTERNAL_892c1bcf_4_k_cu_5ea1268f_27134cuda3std3__45__cpo3endE,@object
	.size		_ZN39_INTERNAL_892c1bcf_4_k_cu_5ea1268f_27134cuda3std3__45__cpo3endE,(_ZN39_INTERNAL_892c1bcf_4_k_cu_5ea1268f_27134cuda3std3__419piecewise_constructE - _ZN39_INTERNAL_892c1bcf_4_k_cu_5ea1268f_27134cuda3std3__45__cpo3endE)
_ZN39_INTERNAL_892c1bcf_4_k_cu_5ea1268f_27134cuda3std3__45__cpo3endE:
	.zero		1
	.type		_ZN39_INTERNAL_892c1bcf_4_k_cu_5ea1268f_27134cuda3std3__419piecewise_constructE,@object
	.size		_ZN39_INTERNAL_892c1bcf_4_k_cu_5ea1268f_27134cuda3std3__419piecewise_constructE,(_ZN39_INTERNAL_892c1bcf_4_k_cu_5ea1268f_27134cuda3std3__45__cpo4cendE - _ZN39_INTERNAL_892c1bcf_4_k_cu_5ea1268f_27134cuda3std3__419piecewise_constructE)
_ZN39_INTERNAL_892c1bcf_4_k_cu_5ea1268f_27134cuda3std3__419piecewise_constructE:
	.zero		1
	.type		_ZN39_INTERNAL_892c1bcf_4_k_cu_5ea1268f_27134cuda3std3__45__cpo4cendE,@object
	.size		_ZN39_INTERNAL_892c1bcf_4_k_cu_5ea1268f_27134cuda3std3__45__cpo4cendE,(_ZN39_INTERNAL_892c1bcf_4_k_cu_5ea1268f_27134cuda3std6ranges3__45__cpo4swapE - _ZN39_INTERNAL_892c1bcf_4_k_cu_5ea1268f_27134cuda3std3__45__cpo4cendE)
_ZN39_INTERNAL_892c1bcf_4_k_cu_5ea1268f_27134cuda3std3__45__cpo4cendE:
	.zero		1
	.type		_ZN39_INTERNAL_892c1bcf_4_k_cu_5ea1268f_27134cuda3std6ranges3__45__cpo4swapE,@object
	.size		_ZN39_INTERNAL_892c1bcf_4_k_cu_5ea1268f_27134cuda3std6ranges3__45__cpo4swapE,(.L_8 - _ZN39_INTERNAL_892c1bcf_4_k_cu_5ea1268f_27134cuda3std6ranges3__45__cpo4swapE)
_ZN39_INTERNAL_892c1bcf_4_k_cu_5ea1268f_27134cuda3std6ranges3__45__cpo4swapE:
	.zero		1
.L_8:


//--------------------- .nv.constant0._ZN7cutlass13device_kernelINS_4gemm6kernel13GemmUniversalINS1_17GroupProblemShapeIN4cute5tupleIJiiiEEEEENS1_10collective13CollectiveMmaINS1_39MainloopSm90ArrayTmaGmmaWarpSpecializedILi3ENS6_IJNS5_1CILi2EEENSC_ILi1EEESE_EEENS1_40KernelPtrArrayTmaWarpSpecializedPingpongEEENS6_IJNSC_ILi128EEESI_SI_EEENS_10bfloat16_tEPNS6_IJlSE_NSC_ILi0EEEEEESK_SN_NS5_8TiledMMAINS5_8MMA_AtomIJNS5_4SM904GMMA28MMA_64x128x16_F32BF16BF16_SSILNSR_5MajorE0ELST_0ELNSR_7ScaleInE1ELSU_1EEEEEENS5_6LayoutINS6_IJSE_SE_SE_EEENS6_IJSL_SL_SL_EEEEENS6_IJNS5_10UnderscoreES11_S11_EEEEENS5_13SM90_TMA_LOADENS5_14ComposedLayoutINS5_7SwizzleILi3ELi4ELi3EEENS5_18smem_ptr_flag_bitsILi16EEENSX_INS6_IJNSC_ILi8EEENSC_ILi64EEEEEENS6_IJS1B_SE_EEEEEEEvNS5_8identityENS5_23SM90_TMA_LOAD_MULTICASTES1F_vS1G_EENS_8epilogue10collective18CollectiveEpilogueINS1J_30Sm90PtrArrayTmaWarpSpecializedILi4ELi2ELi16ELb1ELb0ELi2EEEJSJ_NS6_IJS1B_NSC_ILi32EEEEEENS_6half_tEPNS6_IJSE_lSL_EEES1Q_S1S_NS1J_6fusion15FusionCallbacksIS1N_NS1T_17LinearCombinationIS1Q_fS1Q_fLNS_15FloatRoundStyleE2EEESJ_S1P_JEEES14_NS15_IS17_S19_NSX_INS6_IJS1B_S1A_EEENS6_IJSE_S1B_EEEEEEENS5_17SM75_U16x8_LDSM_TENS5_14SM90_TMA_STOREES22_NS5_17SM90_U16x8_STSM_TENS5_9Copy_AtomIJNS5_17SM90_U32x4_STSM_NES1Q_EEEvEEEvvEEEEvNT_6ParamsE --------------------------
	.section	.nv.constant0._ZN7cutlass13device_kernelINS_4gemm6kernel13GemmUniversalINS1_17GroupProblemShapeIN4cute5tupleIJiiiEEEEENS1_10collective13CollectiveMmaINS1_39MainloopSm90ArrayTmaGmmaWarpSpecializedILi3ENS6_IJNS5_1CILi2EEENSC_ILi1EEESE_EEENS1_40KernelPtrArrayTmaWarpSpecializedPingpongEEENS6_IJNSC_ILi128EEESI_SI_EEENS_10bfloat16_tEPNS6_IJlSE_NSC_ILi0EEEEEESK_SN_NS5_8TiledMMAINS5_8MMA_AtomIJNS5_4SM904GMMA28MMA_64x128x16_F32BF16BF16_SSILNSR_5MajorE0ELST_0ELNSR_7ScaleInE1ELSU_1EEEEEENS5_6LayoutINS6_IJSE_SE_SE_EEENS6_IJSL_SL_SL_EEEEENS6_IJNS5_10UnderscoreES11_S11_EEEEENS5_13SM90_TMA_LOADENS5_14ComposedLayoutINS5_7SwizzleILi3ELi4ELi3EEENS5_18smem_ptr_flag_bitsILi16EEENSX_INS6_IJNSC_ILi8EEENSC_ILi64EEEEEENS6_IJS1B_SE_EEEEEEEvNS5_8identityENS5_23SM90_TMA_LOAD_MULTICASTES1F_vS1G_EENS_8epilogue10collective18CollectiveEpilogueINS1J_30Sm90PtrArrayTmaWarpSpecializedILi4ELi2ELi16ELb1ELb0ELi2EEEJSJ_NS6_IJS1B_NSC_ILi32EEEEEENS_6half_tEPNS6_IJSE_lSL_EEES1Q_S1S_NS1J_6fusion15FusionCallbacksIS1N_NS1T_17LinearCombinationIS1Q_fS1Q_fLNS_15FloatRoundStyleE2EEESJ_S1P_JEEES14_NS15_IS17_S19_NSX_INS6_IJS1B_S1A_EEENS6_IJSE_S1B_EEEEEEENS5_17SM75_U16x8_LDSM_TENS5_14SM90_TMA_STOREES22_NS5_17SM90_U16x8_STSM_TENS5_9Copy_AtomIJNS5_17SM90_U32x4_STSM_NES1Q_EEEvEEEvvEEEEvNT_6ParamsE,"a",@progbits
	.sectionflags	@""
	.align	4
.nv.constant0._ZN7cutlass13device_kernelINS_4gemm6kernel13GemmUniversalINS1_17GroupProblemShapeIN4cute5tupleIJiiiEEEEENS1_10collective13CollectiveMmaINS1_39MainloopSm90ArrayTmaGmmaWarpSpecializedILi3ENS6_IJNS5_1CILi2EEENSC_ILi1EEESE_EEENS1_40KernelPtrArrayTmaWarpSpecializedPingpongEEENS6_IJNSC_ILi128EEESI_SI_EEENS_10bfloat16_tEPNS6_IJlSE_NSC_ILi0EEEEEESK_SN_NS5_8TiledMMAINS5_8MMA_AtomIJNS5_4SM904GMMA28MMA_64x128x16_F32BF16BF16_SSILNSR_5MajorE0ELST_0ELNSR_7ScaleInE1ELSU_1EEEEEENS5_6LayoutINS6_IJSE_SE_SE_EEENS6_IJSL_SL_SL_EEEEENS6_IJNS5_10UnderscoreES11_S11_EEEEENS5_13SM90_TMA_LOADENS5_14ComposedLayoutINS5_7SwizzleILi3ELi4ELi3EEENS5_18smem_ptr_flag_bitsILi16EEENSX_INS6_IJNSC_ILi8EEENSC_ILi64EEEEEENS6_IJS1B_SE_EEEEEEEvNS5_8identityENS5_23SM90_TMA_LOAD_MULTICASTES1F_vS1G_EENS_8epilogue10collective18CollectiveEpilogueINS1J_30Sm90PtrArrayTmaWarpSpecializedILi4ELi2ELi16ELb1ELb0ELi2EEEJSJ_NS6_IJS1B_NSC_ILi32EEEEEENS_6half_tEPNS6_IJSE_lSL_EEES1Q_S1S_NS1J_6fusion15FusionCallbacksIS1N_NS1T_17LinearCombinationIS1Q_fS1Q_fLNS_15FloatRoundStyleE2EEESJ_S1P_JEEES14_NS15_IS17_S19_NSX_INS6_IJS1B_S1A_EEENS6_IJSE_S1B_EEEEEEENS5_17SM75_U16x8_LDSM_TENS5_14SM90_TMA_STOREES22_NS5_17SM90_U16x8_STSM_TENS5_9Copy_AtomIJNS5_17SM90_U32x4_STSM_NES1Q_EEEvEEEvvEEEEvNT_6ParamsE:
	.zero		2432


//--------------------- SYMBOLS --------------------------

	.type		.nv.reservedSmem.offset0,@object
	.size		.nv.reservedSmem.offset0,0x4
	.type		__assertfail,@function
